//
// Generated by NVIDIA NVVM Compiler
//
// Compiler Build ID: CL-36424714
// Cuda compilation tools, release 13.0, V13.0.88
// Based on NVVM 20.0.0
//

.version 9.0
.target sm_100
.address_size 64

	// .globl	_Z27flash_attn_1_fwd_f32_kernelPKfS0_S0_iiiiiifPfS1_S1_
.extern .shared .align 16 .b8 sram[];

.visible .entry _Z27flash_attn_1_fwd_f32_kernelPKfS0_S0_iiiiiifPfS1_S1_(
	.param .u64 .ptr .align 1 _Z27flash_attn_1_fwd_f32_kernelPKfS0_S0_iiiiiifPfS1_S1__param_0,
	.param .u64 .ptr .align 1 _Z27flash_attn_1_fwd_f32_kernelPKfS0_S0_iiiiiifPfS1_S1__param_1,
	.param .u64 .ptr .align 1 _Z27flash_attn_1_fwd_f32_kernelPKfS0_S0_iiiiiifPfS1_S1__param_2,
	.param .u32 _Z27flash_attn_1_fwd_f32_kernelPKfS0_S0_iiiiiifPfS1_S1__param_3,
	.param .u32 _Z27flash_attn_1_fwd_f32_kernelPKfS0_S0_iiiiiifPfS1_S1__param_4,
	.param .u32 _Z27flash_attn_1_fwd_f32_kernelPKfS0_S0_iiiiiifPfS1_S1__param_5,
	.param .u32 _Z27flash_attn_1_fwd_f32_kernelPKfS0_S0_iiiiiifPfS1_S1__param_6,
	.param .u32 _Z27flash_attn_1_fwd_f32_kernelPKfS0_S0_iiiiiifPfS1_S1__param_7,
	.param .u32 _Z27flash_attn_1_fwd_f32_kernelPKfS0_S0_iiiiiifPfS1_S1__param_8,
	.param .f32 _Z27flash_attn_1_fwd_f32_kernelPKfS0_S0_iiiiiifPfS1_S1__param_9,
	.param .u64 .ptr .align 1 _Z27flash_attn_1_fwd_f32_kernelPKfS0_S0_iiiiiifPfS1_S1__param_10,
	.param .u64 .ptr .align 1 _Z27flash_attn_1_fwd_f32_kernelPKfS0_S0_iiiiiifPfS1_S1__param_11,
	.param .u64 .ptr .align 1 _Z27flash_attn_1_fwd_f32_kernelPKfS0_S0_iiiiiifPfS1_S1__param_12
)
{
	.reg .pred 	%p<72>;
	.reg .b32 	%r<303>;
	.reg .b32 	%f<440>;
	.reg .b64 	%rd<46>;

	ld.param.u64 	%rd13, [_Z27flash_attn_1_fwd_f32_kernelPKfS0_S0_iiiiiifPfS1_S1__param_0];
	ld.param.u64 	%rd14, [_Z27flash_attn_1_fwd_f32_kernelPKfS0_S0_iiiiiifPfS1_S1__param_1];
	ld.param.u64 	%rd15, [_Z27flash_attn_1_fwd_f32_kernelPKfS0_S0_iiiiiifPfS1_S1__param_2];
	ld.param.u32 	%r94, [_Z27flash_attn_1_fwd_f32_kernelPKfS0_S0_iiiiiifPfS1_S1__param_3];
	ld.param.u32 	%r95, [_Z27flash_attn_1_fwd_f32_kernelPKfS0_S0_iiiiiifPfS1_S1__param_4];
	ld.param.u32 	%r96, [_Z27flash_attn_1_fwd_f32_kernelPKfS0_S0_iiiiiifPfS1_S1__param_5];
	ld.param.u32 	%r97, [_Z27flash_attn_1_fwd_f32_kernelPKfS0_S0_iiiiiifPfS1_S1__param_6];
	ld.param.u32 	%r98, [_Z27flash_attn_1_fwd_f32_kernelPKfS0_S0_iiiiiifPfS1_S1__param_7];
	ld.param.u32 	%r99, [_Z27flash_attn_1_fwd_f32_kernelPKfS0_S0_iiiiiifPfS1_S1__param_8];
	ld.param.f32 	%f60, [_Z27flash_attn_1_fwd_f32_kernelPKfS0_S0_iiiiiifPfS1_S1__param_9];
	ld.param.u64 	%rd11, [_Z27flash_attn_1_fwd_f32_kernelPKfS0_S0_iiiiiifPfS1_S1__param_10];
	ld.param.u64 	%rd12, [_Z27flash_attn_1_fwd_f32_kernelPKfS0_S0_iiiiiifPfS1_S1__param_11];
	ld.param.u64 	%rd16, [_Z27flash_attn_1_fwd_f32_kernelPKfS0_S0_iiiiiifPfS1_S1__param_12];
	cvta.to.global.u64 	%rd1, %rd15;
	cvta.to.global.u64 	%rd2, %rd14;
	cvta.to.global.u64 	%rd3, %rd13;
	cvta.to.global.u64 	%rd4, %rd16;
	mul.lo.s32 	%r1, %r98, %r95;
	setp.lt.s32 	%p1, %r96, 1;
	@%p1 bra 	$L__BB0_98;
	mov.u32 	%r101, %nctaid.y;
	mov.u32 	%r102, %ctaid.x;
	mov.u32 	%r103, %ctaid.y;
	mad.lo.s32 	%r104, %r102, %r101, %r103;
	mul.lo.s32 	%r105, %r94, %r104;
	shl.b32 	%r106, %r1, 2;
	mov.u32 	%r107, sram;
	add.s32 	%r2, %r107, %r106;
	add.s32 	%r3, %r2, %r106;
	add.s32 	%r4, %r3, %r106;
	mov.u32 	%r108, %tid.x;
	mul.lo.s32 	%r5, %r95, %r108;
	mad.lo.s32 	%r6, %r105, %r95, %r5;
	add.s32 	%r7, %r105, %r108;
	mul.lo.s32 	%r8, %r98, %r108;
	add.s32 	%r9, %r95, -1;
	and.b32  	%r10, %r95, 7;
	add.s32 	%r11, %r10, -1;
	and.b32  	%r12, %r95, 3;
	and.b32  	%r13, %r95, 15;
	and.b32  	%r14, %r98, 7;
	add.s32 	%r15, %r14, -1;
	and.b32  	%r16, %r98, 3;
	add.s32 	%r17, %r16, -1;
	and.b32  	%r18, %r95, 2147483640;
	and.b32  	%r19, %r95, 1;
	and.b32  	%r20, %r95, 2147483632;
	mul.f32 	%f1, %f60, 0f00000000;
	and.b32  	%r21, %r98, 2147483640;
	and.b32  	%r22, %r98, 1;
	shl.b32 	%r109, %r108, 2;
	shl.b32 	%r110, %r98, 2;
	add.s32 	%r111, %r109, %r110;
	mad.lo.s32 	%r112, %r95, %r111, %r107;
	add.s32 	%r23, %r112, 16;
	shl.b32 	%r113, %r98, 3;
	add.s32 	%r114, %r113, %r109;
	mad.lo.s32 	%r115, %r95, %r114, %r107;
	add.s32 	%r24, %r115, 16;
	cvta.to.global.u64 	%rd5, %rd12;
	cvta.to.global.u64 	%rd6, %rd11;
	mov.b32 	%r268, 0;
$L__BB0_2:
	setp.lt.s32 	%p2, %r95, 1;
	@%p2 bra 	$L__BB0_14;
	setp.lt.u32 	%p3, %r9, 7;
	mad.lo.s32 	%r26, %r268, %r1, %r6;
	mov.b32 	%r274, 0;
	@%p3 bra 	$L__BB0_6;
	and.b32  	%r117, %r95, 2147483640;
	neg.s32 	%r272, %r117;
	mov.u32 	%r269, %r24;
	mov.u32 	%r270, %r23;
	mov.u32 	%r271, %r26;
$L__BB0_5:
	.pragma "nounroll";
	mul.wide.s32 	%rd17, %r271, 4;
	add.s64 	%rd18, %rd2, %rd17;
	add.s64 	%rd19, %rd1, %rd17;
	ld.global.f32 	%f61, [%rd18];
	st.shared.f32 	[%r270+-16], %f61;
	ld.global.f32 	%f62, [%rd19];
	st.shared.f32 	[%r269+-16], %f62;
	ld.global.f32 	%f63, [%rd18+4];
	st.shared.f32 	[%r270+-12], %f63;
	ld.global.f32 	%f64, [%rd19+4];
	st.shared.f32 	[%r269+-12], %f64;
	ld.global.f32 	%f65, [%rd18+8];
	st.shared.f32 	[%r270+-8], %f65;
	ld.global.f32 	%f66, [%rd19+8];
	st.shared.f32 	[%r269+-8], %f66;
	ld.global.f32 	%f67, [%rd18+12];
	st.shared.f32 	[%r270+-4], %f67;
	ld.global.f32 	%f68, [%rd19+12];
	st.shared.f32 	[%r269+-4], %f68;
	ld.global.f32 	%f69, [%rd18+16];
	st.shared.f32 	[%r270], %f69;
	ld.global.f32 	%f70, [%rd19+16];
	st.shared.f32 	[%r269], %f70;
	ld.global.f32 	%f71, [%rd18+20];
	st.shared.f32 	[%r270+4], %f71;
	ld.global.f32 	%f72, [%rd19+20];
	st.shared.f32 	[%r269+4], %f72;
	ld.global.f32 	%f73, [%rd18+24];
	st.shared.f32 	[%r270+8], %f73;
	ld.global.f32 	%f74, [%rd19+24];
	st.shared.f32 	[%r269+8], %f74;
	ld.global.f32 	%f75, [%rd18+28];
	st.shared.f32 	[%r270+12], %f75;
	ld.global.f32 	%f76, [%rd19+28];
	st.shared.f32 	[%r269+12], %f76;
	add.s32 	%r272, %r272, 8;
	add.s32 	%r271, %r271, 8;
	add.s32 	%r270, %r270, 32;
	add.s32 	%r269, %r269, 32;
	setp.ne.s32 	%p4, %r272, 0;
	mov.u32 	%r274, %r18;
	@%p4 bra 	$L__BB0_5;
$L__BB0_6:
	setp.eq.s32 	%p5, %r10, 0;
	@%p5 bra 	$L__BB0_14;
	setp.lt.u32 	%p6, %r11, 3;
	@%p6 bra 	$L__BB0_9;
	add.s32 	%r118, %r26, %r274;
	mul.wide.s32 	%rd20, %r118, 4;
	add.s64 	%rd21, %rd2, %rd20;
	ld.global.f32 	%f77, [%rd21];
	add.s32 	%r119, %r274, %r5;
	shl.b32 	%r120, %r119, 2;
	add.s32 	%r121, %r2, %r120;
	st.shared.f32 	[%r121], %f77;
	add.s64 	%rd22, %rd1, %rd20;
	ld.global.f32 	%f78, [%rd22];
	add.s32 	%r122, %r3, %r120;
	st.shared.f32 	[%r122], %f78;
	ld.global.f32 	%f79, [%rd21+4];
	st.shared.f32 	[%r121+4], %f79;
	ld.global.f32 	%f80, [%rd22+4];
	st.shared.f32 	[%r122+4], %f80;
	ld.global.f32 	%f81, [%rd21+8];
	st.shared.f32 	[%r121+8], %f81;
	ld.global.f32 	%f82, [%rd22+8];
	st.shared.f32 	[%r122+8], %f82;
	ld.global.f32 	%f83, [%rd21+12];
	st.shared.f32 	[%r121+12], %f83;
	ld.global.f32 	%f84, [%rd22+12];
	st.shared.f32 	[%r122+12], %f84;
	add.s32 	%r274, %r274, 4;
$L__BB0_9:
	setp.eq.s32 	%p7, %r12, 0;
	@%p7 bra 	$L__BB0_14;
	setp.eq.s32 	%p8, %r12, 1;
	@%p8 bra 	$L__BB0_12;
	add.s32 	%r123, %r26, %r274;
	mul.wide.s32 	%rd23, %r123, 4;
	add.s64 	%rd24, %rd2, %rd23;
	ld.global.f32 	%f85, [%rd24];
	add.s32 	%r124, %r274, %r5;
	shl.b32 	%r125, %r124, 2;
	add.s32 	%r126, %r2, %r125;
	st.shared.f32 	[%r126], %f85;
	add.s64 	%rd25, %rd1, %rd23;
	ld.global.f32 	%f86, [%rd25];
	add.s32 	%r127, %r3, %r125;
	st.shared.f32 	[%r127], %f86;
	ld.global.f32 	%f87, [%rd24+4];
	st.shared.f32 	[%r126+4], %f87;
	ld.global.f32 	%f88, [%rd25+4];
	st.shared.f32 	[%r127+4], %f88;
	add.s32 	%r274, %r274, 2;
$L__BB0_12:
	setp.eq.s32 	%p9, %r19, 0;
	@%p9 bra 	$L__BB0_14;
	add.s32 	%r128, %r26, %r274;
	mul.wide.s32 	%rd26, %r128, 4;
	add.s64 	%rd27, %rd2, %rd26;
	ld.global.f32 	%f89, [%rd27];
	add.s32 	%r129, %r274, %r5;
	shl.b32 	%r130, %r129, 2;
	add.s32 	%r131, %r2, %r130;
	st.shared.f32 	[%r131], %f89;
	add.s64 	%rd28, %rd1, %rd26;
	ld.global.f32 	%f90, [%rd28];
	add.s32 	%r132, %r3, %r130;
	st.shared.f32 	[%r132], %f90;
$L__BB0_14:
	setp.lt.s32 	%p10, %r97, 1;
	bar.sync 	0;
	@%p10 bra 	$L__BB0_97;
	mov.b32 	%r276, 0;
$L__BB0_16:
	@%p2 bra 	$L__BB0_30;
	setp.lt.u32 	%p12, %r9, 15;
	mad.lo.s32 	%r42, %r276, %r1, %r6;
	mov.b32 	%r279, 0;
	@%p12 bra 	$L__BB0_20;
	mov.b32 	%r277, 0;
$L__BB0_19:
	.pragma "nounroll";
	add.s32 	%r136, %r42, %r277;
	mul.wide.s32 	%rd29, %r136, 4;
	add.s64 	%rd30, %rd3, %rd29;
	ld.global.f32 	%f91, [%rd30];
	add.s32 	%r137, %r277, %r5;
	shl.b32 	%r138, %r137, 2;
	mov.u32 	%r139, sram;
	add.s32 	%r140, %r139, %r138;
	st.shared.f32 	[%r140], %f91;
	ld.global.f32 	%f92, [%rd30+4];
	st.shared.f32 	[%r140+4], %f92;
	ld.global.f32 	%f93, [%rd30+8];
	st.shared.f32 	[%r140+8], %f93;
	ld.global.f32 	%f94, [%rd30+12];
	st.shared.f32 	[%r140+12], %f94;
	ld.global.f32 	%f95, [%rd30+16];
	st.shared.f32 	[%r140+16], %f95;
	ld.global.f32 	%f96, [%rd30+20];
	st.shared.f32 	[%r140+20], %f96;
	ld.global.f32 	%f97, [%rd30+24];
	st.shared.f32 	[%r140+24], %f97;
	ld.global.f32 	%f98, [%rd30+28];
	st.shared.f32 	[%r140+28], %f98;
	ld.global.f32 	%f99, [%rd30+32];
	st.shared.f32 	[%r140+32], %f99;
	ld.global.f32 	%f100, [%rd30+36];
	st.shared.f32 	[%r140+36], %f100;
	ld.global.f32 	%f101, [%rd30+40];
	st.shared.f32 	[%r140+40], %f101;
	ld.global.f32 	%f102, [%rd30+44];
	st.shared.f32 	[%r140+44], %f102;
	ld.global.f32 	%f103, [%rd30+48];
	st.shared.f32 	[%r140+48], %f103;
	ld.global.f32 	%f104, [%rd30+52];
	st.shared.f32 	[%r140+52], %f104;
	ld.global.f32 	%f105, [%rd30+56];
	st.shared.f32 	[%r140+56], %f105;
	ld.global.f32 	%f106, [%rd30+60];
	st.shared.f32 	[%r140+60], %f106;
	add.s32 	%r277, %r277, 16;
	setp.ne.s32 	%p13, %r277, %r20;
	mov.u32 	%r279, %r20;
	@%p13 bra 	$L__BB0_19;
$L__BB0_20:
	setp.eq.s32 	%p14, %r13, 0;
	@%p14 bra 	$L__BB0_30;
	add.s32 	%r141, %r13, -1;
	setp.lt.u32 	%p15, %r141, 7;
	@%p15 bra 	$L__BB0_23;
	add.s32 	%r142, %r42, %r279;
	mul.wide.s32 	%rd31, %r142, 4;
	add.s64 	%rd32, %rd3, %rd31;
	ld.global.f32 	%f107, [%rd32];
	add.s32 	%r143, %r279, %r5;
	shl.b32 	%r144, %r143, 2;
	mov.u32 	%r145, sram;
	add.s32 	%r146, %r145, %r144;
	st.shared.f32 	[%r146], %f107;
	ld.global.f32 	%f108, [%rd32+4];
	st.shared.f32 	[%r146+4], %f108;
	ld.global.f32 	%f109, [%rd32+8];
	st.shared.f32 	[%r146+8], %f109;
	ld.global.f32 	%f110, [%rd32+12];
	st.shared.f32 	[%r146+12], %f110;
	ld.global.f32 	%f111, [%rd32+16];
	st.shared.f32 	[%r146+16], %f111;
	ld.global.f32 	%f112, [%rd32+20];
	st.shared.f32 	[%r146+20], %f112;
	ld.global.f32 	%f113, [%rd32+24];
	st.shared.f32 	[%r146+24], %f113;
	ld.global.f32 	%f114, [%rd32+28];
	st.shared.f32 	[%r146+28], %f114;
	add.s32 	%r279, %r279, 8;
$L__BB0_23:
	setp.eq.s32 	%p16, %r10, 0;
	@%p16 bra 	$L__BB0_30;
	setp.lt.u32 	%p17, %r11, 3;
	@%p17 bra 	$L__BB0_26;
	add.s32 	%r147, %r42, %r279;
	mul.wide.s32 	%rd33, %r147, 4;
	add.s64 	%rd34, %rd3, %rd33;
	ld.global.f32 	%f115, [%rd34];
	add.s32 	%r148, %r279, %r5;
	shl.b32 	%r149, %r148, 2;
	mov.u32 	%r150, sram;
	add.s32 	%r151, %r150, %r149;
	st.shared.f32 	[%r151], %f115;
	ld.global.f32 	%f116, [%rd34+4];
	st.shared.f32 	[%r151+4], %f116;
	ld.global.f32 	%f117, [%rd34+8];
	st.shared.f32 	[%r151+8], %f117;
	ld.global.f32 	%f118, [%rd34+12];
	st.shared.f32 	[%r151+12], %f118;
	add.s32 	%r279, %r279, 4;
$L__BB0_26:
	setp.eq.s32 	%p18, %r12, 0;
	@%p18 bra 	$L__BB0_30;
	setp.eq.s32 	%p19, %r12, 1;
	add.s32 	%r152, %r42, %r279;
	mul.wide.s32 	%rd35, %r152, 4;
	add.s64 	%rd7, %rd3, %rd35;
	ld.global.f32 	%f119, [%rd7];
	add.s32 	%r153, %r279, %r5;
	shl.b32 	%r154, %r153, 2;
	mov.u32 	%r155, sram;
	add.s32 	%r50, %r155, %r154;
	st.shared.f32 	[%r50], %f119;
	@%p19 bra 	$L__BB0_30;
	setp.eq.s32 	%p20, %r12, 2;
	ld.global.f32 	%f120, [%rd7+4];
	st.shared.f32 	[%r50+4], %f120;
	@%p20 bra 	$L__BB0_30;
	ld.global.f32 	%f121, [%rd7+8];
	st.shared.f32 	[%r50+8], %f121;
$L__BB0_30:
	setp.lt.s32 	%p21, %r98, 1;
	bar.sync 	0;
	mad.lo.s32 	%r156, %r276, %r99, %r7;
	mul.wide.s32 	%rd36, %r156, 4;
	add.s64 	%rd8, %rd5, %rd36;
	ld.global.f32 	%f2, [%rd8];
	add.s64 	%rd9, %rd6, %rd36;
	ld.global.f32 	%f3, [%rd9];
	mov.f32 	%f422, 0fFF800000;
	@%p21 bra 	$L__BB0_56;
	@%p2 bra 	$L__BB0_45;
	mov.f32 	%f422, 0fFF800000;
	mov.b32 	%r281, 0;
$L__BB0_33:
	setp.lt.u32 	%p34, %r9, 7;
	mul.lo.s32 	%r52, %r281, %r95;
	mov.f32 	%f415, 0f00000000;
	mov.b32 	%r284, 0;
	@%p34 bra 	$L__BB0_36;
	mov.f32 	%f415, 0f00000000;
	mov.b32 	%r282, 0;
$L__BB0_35:
	.pragma "nounroll";
	add.s32 	%r174, %r282, %r5;
	shl.b32 	%r175, %r174, 2;
	mov.u32 	%r176, sram;
	add.s32 	%r177, %r176, %r175;
	ld.shared.f32 	%f132, [%r177];
	add.s32 	%r178, %r282, %r52;
	shl.b32 	%r179, %r178, 2;
	add.s32 	%r180, %r2, %r179;
	ld.shared.f32 	%f133, [%r180];
	fma.rn.f32 	%f134, %f132, %f133, %f415;
	ld.shared.f32 	%f135, [%r177+4];
	ld.shared.f32 	%f136, [%r180+4];
	fma.rn.f32 	%f137, %f135, %f136, %f134;
	ld.shared.f32 	%f138, [%r177+8];
	ld.shared.f32 	%f139, [%r180+8];
	fma.rn.f32 	%f140, %f138, %f139, %f137;
	ld.shared.f32 	%f141, [%r177+12];
	ld.shared.f32 	%f142, [%r180+12];
	fma.rn.f32 	%f143, %f141, %f142, %f140;
	ld.shared.f32 	%f144, [%r177+16];
	ld.shared.f32 	%f145, [%r180+16];
	fma.rn.f32 	%f146, %f144, %f145, %f143;
	ld.shared.f32 	%f147, [%r177+20];
	ld.shared.f32 	%f148, [%r180+20];
	fma.rn.f32 	%f149, %f147, %f148, %f146;
	ld.shared.f32 	%f150, [%r177+24];
	ld.shared.f32 	%f151, [%r180+24];
	fma.rn.f32 	%f152, %f150, %f151, %f149;
	ld.shared.f32 	%f153, [%r177+28];
	ld.shared.f32 	%f154, [%r180+28];
	fma.rn.f32 	%f415, %f153, %f154, %f152;
	add.s32 	%r282, %r282, 8;
	setp.ne.s32 	%p35, %r282, %r18;
	mov.u32 	%r284, %r18;
	@%p35 bra 	$L__BB0_35;
$L__BB0_36:
	setp.eq.s32 	%p36, %r10, 0;
	@%p36 bra 	$L__BB0_44;
	setp.lt.u32 	%p37, %r11, 3;
	@%p37 bra 	$L__BB0_39;
	add.s32 	%r181, %r284, %r5;
	shl.b32 	%r182, %r181, 2;
	mov.u32 	%r183, sram;
	add.s32 	%r184, %r183, %r182;
	ld.shared.f32 	%f156, [%r184];
	add.s32 	%r185, %r284, %r52;
	shl.b32 	%r186, %r185, 2;
	add.s32 	%r187, %r2, %r186;
	ld.shared.f32 	%f157, [%r187];
	fma.rn.f32 	%f158, %f156, %f157, %f415;
	ld.shared.f32 	%f159, [%r184+4];
	ld.shared.f32 	%f160, [%r187+4];
	fma.rn.f32 	%f161, %f159, %f160, %f158;
	ld.shared.f32 	%f162, [%r184+8];
	ld.shared.f32 	%f163, [%r187+8];
	fma.rn.f32 	%f164, %f162, %f163, %f161;
	ld.shared.f32 	%f165, [%r184+12];
	ld.shared.f32 	%f166, [%r187+12];
	fma.rn.f32 	%f415, %f165, %f166, %f164;
	add.s32 	%r284, %r284, 4;
$L__BB0_39:
	setp.eq.s32 	%p38, %r12, 0;
	@%p38 bra 	$L__BB0_44;
	setp.eq.s32 	%p39, %r12, 1;
	@%p39 bra 	$L__BB0_42;
	add.s32 	%r188, %r284, %r5;
	shl.b32 	%r189, %r188, 2;
	mov.u32 	%r190, sram;
	add.s32 	%r191, %r190, %r189;
	ld.shared.f32 	%f168, [%r191];
	add.s32 	%r192, %r284, %r52;
	shl.b32 	%r193, %r192, 2;
	add.s32 	%r194, %r2, %r193;
	ld.shared.f32 	%f169, [%r194];
	fma.rn.f32 	%f170, %f168, %f169, %f415;
	ld.shared.f32 	%f171, [%r191+4];
	ld.shared.f32 	%f172, [%r194+4];
	fma.rn.f32 	%f415, %f171, %f172, %f170;
	add.s32 	%r284, %r284, 2;
$L__BB0_42:
	setp.eq.s32 	%p40, %r19, 0;
	@%p40 bra 	$L__BB0_44;
	add.s32 	%r195, %r284, %r5;
	shl.b32 	%r196, %r195, 2;
	mov.u32 	%r197, sram;
	add.s32 	%r198, %r197, %r196;
	ld.shared.f32 	%f173, [%r198];
	add.s32 	%r199, %r284, %r52;
	shl.b32 	%r200, %r199, 2;
	add.s32 	%r201, %r2, %r200;
	ld.shared.f32 	%f174, [%r201];
	fma.rn.f32 	%f415, %f173, %f174, %f415;
$L__BB0_44:
	mul.f32 	%f175, %f60, %f415;
	add.s32 	%r202, %r281, %r8;
	shl.b32 	%r203, %r202, 2;
	add.s32 	%r204, %r4, %r203;
	st.shared.f32 	[%r204], %f175;
	setp.gt.f32 	%p41, %f175, %f422;
	selp.f32 	%f422, %f175, %f422, %p41;
	add.s32 	%r281, %r281, 1;
	setp.eq.s32 	%p42, %r281, %r98;
	@%p42 bra 	$L__BB0_56;
	bra.uni 	$L__BB0_33;
$L__BB0_45:
	setp.lt.u32 	%p23, %r98, 8;
	mov.f32 	%f422, 0fFF800000;
	mov.b32 	%r287, 0;
	@%p23 bra 	$L__BB0_48;
	mov.f32 	%f422, 0fFF800000;
	mov.b32 	%r289, 0;
$L__BB0_47:
	.pragma "nounroll";
	add.s32 	%r159, %r289, %r8;
	shl.b32 	%r160, %r159, 2;
	add.s32 	%r161, %r4, %r160;
	st.shared.f32 	[%r161], %f1;
	setp.gt.f32 	%p24, %f1, %f422;
	selp.f32 	%f422, %f1, %f422, %p24;
	st.shared.f32 	[%r161+4], %f1;
	st.shared.f32 	[%r161+8], %f1;
	st.shared.f32 	[%r161+12], %f1;
	st.shared.f32 	[%r161+16], %f1;
	st.shared.f32 	[%r161+20], %f1;
	st.shared.f32 	[%r161+24], %f1;
	st.shared.f32 	[%r161+28], %f1;
	add.s32 	%r289, %r289, 8;
	setp.eq.s32 	%p25, %r289, %r21;
	mov.u32 	%r287, %r21;
	@%p25 bra 	$L__BB0_48;
	bra.uni 	$L__BB0_47;
$L__BB0_48:
	setp.eq.s32 	%p26, %r14, 0;
	@%p26 bra 	$L__BB0_56;
	setp.lt.u32 	%p27, %r15, 3;
	@%p27 bra 	$L__BB0_51;
	add.s32 	%r162, %r287, %r8;
	shl.b32 	%r163, %r162, 2;
	add.s32 	%r164, %r4, %r163;
	st.shared.f32 	[%r164], %f1;
	setp.gt.f32 	%p28, %f1, %f422;
	selp.f32 	%f422, %f1, %f422, %p28;
	st.shared.f32 	[%r164+4], %f1;
	st.shared.f32 	[%r164+8], %f1;
	st.shared.f32 	[%r164+12], %f1;
	add.s32 	%r287, %r287, 4;
$L__BB0_51:
	setp.eq.s32 	%p29, %r16, 0;
	@%p29 bra 	$L__BB0_56;
	setp.eq.s32 	%p30, %r17, 0;
	@%p30 bra 	$L__BB0_54;
	add.s32 	%r165, %r287, %r8;
	shl.b32 	%r166, %r165, 2;
	add.s32 	%r167, %r4, %r166;
	st.shared.f32 	[%r167], %f1;
	setp.gt.f32 	%p31, %f1, %f422;
	selp.f32 	%f422, %f1, %f422, %p31;
	st.shared.f32 	[%r167+4], %f1;
	add.s32 	%r287, %r287, 2;
$L__BB0_54:
	setp.eq.s32 	%p32, %r22, 0;
	@%p32 bra 	$L__BB0_56;
	add.s32 	%r168, %r287, %r8;
	shl.b32 	%r169, %r168, 2;
	add.s32 	%r170, %r4, %r169;
	st.shared.f32 	[%r170], %f1;
	setp.gt.f32 	%p33, %f1, %f422;
	selp.f32 	%f422, %f1, %f422, %p33;
$L__BB0_56:
	mov.f32 	%f431, 0f00000000;
	@%p21 bra 	$L__BB0_68;
	setp.lt.u32 	%p44, %r98, 8;
	mov.f32 	%f431, 0f00000000;
	mov.b32 	%r292, 0;
	@%p44 bra 	$L__BB0_60;
	mov.f32 	%f431, 0f00000000;
	mov.b32 	%r290, 0;
$L__BB0_59:
	.pragma "nounroll";
	add.s32 	%r207, %r290, %r8;
	shl.b32 	%r208, %r207, 2;
	add.s32 	%r209, %r4, %r208;
	ld.shared.f32 	%f180, [%r209];
	sub.f32 	%f181, %f180, %f422;
	mul.f32 	%f182, %f181, 0f3FB8AA3B;
	ex2.approx.f32 	%f183, %f182;
	st.shared.f32 	[%r209], %f183;
	add.f32 	%f184, %f431, %f183;
	ld.shared.f32 	%f185, [%r209+4];
	sub.f32 	%f186, %f185, %f422;
	mul.f32 	%f187, %f186, 0f3FB8AA3B;
	ex2.approx.f32 	%f188, %f187;
	st.shared.f32 	[%r209+4], %f188;
	add.f32 	%f189, %f184, %f188;
	ld.shared.f32 	%f190, [%r209+8];
	sub.f32 	%f191, %f190, %f422;
	mul.f32 	%f192, %f191, 0f3FB8AA3B;
	ex2.approx.f32 	%f193, %f192;
	st.shared.f32 	[%r209+8], %f193;
	add.f32 	%f194, %f189, %f193;
	ld.shared.f32 	%f195, [%r209+12];
	sub.f32 	%f196, %f195, %f422;
	mul.f32 	%f197, %f196, 0f3FB8AA3B;
	ex2.approx.f32 	%f198, %f197;
	st.shared.f32 	[%r209+12], %f198;
	add.f32 	%f199, %f194, %f198;
	ld.shared.f32 	%f200, [%r209+16];
	sub.f32 	%f201, %f200, %f422;
	mul.f32 	%f202, %f201, 0f3FB8AA3B;
	ex2.approx.f32 	%f203, %f202;
	st.shared.f32 	[%r209+16], %f203;
	add.f32 	%f204, %f199, %f203;
	ld.shared.f32 	%f205, [%r209+20];
	sub.f32 	%f206, %f205, %f422;
	mul.f32 	%f207, %f206, 0f3FB8AA3B;
	ex2.approx.f32 	%f208, %f207;
	st.shared.f32 	[%r209+20], %f208;
	add.f32 	%f209, %f204, %f208;
	ld.shared.f32 	%f210, [%r209+24];
	sub.f32 	%f211, %f210, %f422;
	mul.f32 	%f212, %f211, 0f3FB8AA3B;
	ex2.approx.f32 	%f213, %f212;
	st.shared.f32 	[%r209+24], %f213;
	add.f32 	%f214, %f209, %f213;
	ld.shared.f32 	%f215, [%r209+28];
	sub.f32 	%f216, %f215, %f422;
	mul.f32 	%f217, %f216, 0f3FB8AA3B;
	ex2.approx.f32 	%f218, %f217;
	st.shared.f32 	[%r209+28], %f218;
	add.f32 	%f431, %f214, %f218;
	add.s32 	%r290, %r290, 8;
	setp.ne.s32 	%p45, %r290, %r21;
	mov.u32 	%r292, %r21;
	@%p45 bra 	$L__BB0_59;
$L__BB0_60:
	setp.eq.s32 	%p46, %r14, 0;
	@%p46 bra 	$L__BB0_68;
	setp.lt.u32 	%p47, %r15, 3;
	@%p47 bra 	$L__BB0_63;
	add.s32 	%r210, %r292, %r8;
	shl.b32 	%r211, %r210, 2;
	add.s32 	%r212, %r4, %r211;
	ld.shared.f32 	%f220, [%r212];
	sub.f32 	%f221, %f220, %f422;
	mul.f32 	%f222, %f221, 0f3FB8AA3B;
	ex2.approx.f32 	%f223, %f222;
	st.shared.f32 	[%r212], %f223;
	add.f32 	%f224, %f431, %f223;
	ld.shared.f32 	%f225, [%r212+4];
	sub.f32 	%f226, %f225, %f422;
	mul.f32 	%f227, %f226, 0f3FB8AA3B;
	ex2.approx.f32 	%f228, %f227;
	st.shared.f32 	[%r212+4], %f228;
	add.f32 	%f229, %f224, %f228;
	ld.shared.f32 	%f230, [%r212+8];
	sub.f32 	%f231, %f230, %f422;
	mul.f32 	%f232, %f231, 0f3FB8AA3B;
	ex2.approx.f32 	%f233, %f232;
	st.shared.f32 	[%r212+8], %f233;
	add.f32 	%f234, %f229, %f233;
	ld.shared.f32 	%f235, [%r212+12];
	sub.f32 	%f236, %f235, %f422;
	mul.f32 	%f237, %f236, 0f3FB8AA3B;
	ex2.approx.f32 	%f238, %f237;
	st.shared.f32 	[%r212+12], %f238;
	add.f32 	%f431, %f234, %f238;
	add.s32 	%r292, %r292, 4;
$L__BB0_63:
	setp.eq.s32 	%p48, %r16, 0;
	@%p48 bra 	$L__BB0_68;
	setp.eq.s32 	%p49, %r17, 0;
	@%p49 bra 	$L__BB0_66;
	add.s32 	%r213, %r292, %r8;
	shl.b32 	%r214, %r213, 2;
	add.s32 	%r215, %r4, %r214;
	ld.shared.f32 	%f240, [%r215];
	sub.f32 	%f241, %f240, %f422;
	mul.f32 	%f242, %f241, 0f3FB8AA3B;
	ex2.approx.f32 	%f243, %f242;
	st.shared.f32 	[%r215], %f243;
	add.f32 	%f244, %f431, %f243;
	ld.shared.f32 	%f245, [%r215+4];
	sub.f32 	%f246, %f245, %f422;
	mul.f32 	%f247, %f246, 0f3FB8AA3B;
	ex2.approx.f32 	%f248, %f247;
	st.shared.f32 	[%r215+4], %f248;
	add.f32 	%f431, %f244, %f248;
	add.s32 	%r292, %r292, 2;
$L__BB0_66:
	setp.eq.s32 	%p50, %r22, 0;
	@%p50 bra 	$L__BB0_68;
	add.s32 	%r216, %r292, %r8;
	shl.b32 	%r217, %r216, 2;
	add.s32 	%r218, %r4, %r217;
	ld.shared.f32 	%f249, [%r218];
	sub.f32 	%f250, %f249, %f422;
	mul.f32 	%f251, %f250, 0f3FB8AA3B;
	ex2.approx.f32 	%f252, %f251;
	st.shared.f32 	[%r218], %f252;
	add.f32 	%f431, %f431, %f252;
$L__BB0_68:
	max.f32 	%f42, %f2, %f422;
	sub.f32 	%f253, %f2, %f42;
	mul.f32 	%f254, %f253, 0f3FB8AA3B;
	ex2.approx.f32 	%f255, %f254;
	mul.f32 	%f43, %f3, %f255;
	sub.f32 	%f256, %f422, %f42;
	mul.f32 	%f257, %f256, 0f3FB8AA3B;
	ex2.approx.f32 	%f44, %f257;
	fma.rn.f32 	%f45, %f431, %f44, %f43;
	@%p2 bra 	$L__BB0_96;
	rcp.rn.f32 	%f46, %f45;
	mad.lo.s32 	%r75, %r276, %r1, %r6;
	@%p21 bra 	$L__BB0_83;
	mov.b32 	%r294, 0;
$L__BB0_71:
	setp.lt.u32 	%p62, %r98, 8;
	mov.f32 	%f439, 0f00000000;
	mov.b32 	%r297, 0;
	@%p62 bra 	$L__BB0_74;
	mov.f32 	%f439, 0f00000000;
	mov.b32 	%r295, 0;
$L__BB0_73:
	.pragma "nounroll";
	add.s32 	%r229, %r295, %r8;
	shl.b32 	%r230, %r229, 2;
	add.s32 	%r231, %r4, %r230;
	ld.shared.f32 	%f360, [%r231];
	mad.lo.s32 	%r232, %r295, %r95, %r294;
	shl.b32 	%r233, %r232, 2;
	add.s32 	%r234, %r3, %r233;
	ld.shared.f32 	%f361, [%r234];
	fma.rn.f32 	%f362, %f360, %f361, %f439;
	ld.shared.f32 	%f363, [%r231+4];
	shl.b32 	%r235, %r95, 2;
	add.s32 	%r236, %r234, %r235;
	ld.shared.f32 	%f364, [%r236];
	fma.rn.f32 	%f365, %f363, %f364, %f362;
	ld.shared.f32 	%f366, [%r231+8];
	add.s32 	%r237, %r236, %r235;
	ld.shared.f32 	%f367, [%r237];
	fma.rn.f32 	%f368, %f366, %f367, %f365;
	ld.shared.f32 	%f369, [%r231+12];
	add.s32 	%r238, %r237, %r235;
	ld.shared.f32 	%f370, [%r238];
	fma.rn.f32 	%f371, %f369, %f370, %f368;
	ld.shared.f32 	%f372, [%r231+16];
	add.s32 	%r239, %r238, %r235;
	ld.shared.f32 	%f373, [%r239];
	fma.rn.f32 	%f374, %f372, %f373, %f371;
	ld.shared.f32 	%f375, [%r231+20];
	add.s32 	%r240, %r239, %r235;
	ld.shared.f32 	%f376, [%r240];
	fma.rn.f32 	%f377, %f375, %f376, %f374;
	ld.shared.f32 	%f378, [%r231+24];
	add.s32 	%r241, %r240, %r235;
	ld.shared.f32 	%f379, [%r241];
	fma.rn.f32 	%f380, %f378, %f379, %f377;
	ld.shared.f32 	%f381, [%r231+28];
	add.s32 	%r242, %r241, %r235;
	ld.shared.f32 	%f382, [%r242];
	fma.rn.f32 	%f439, %f381, %f382, %f380;
	add.s32 	%r295, %r295, 8;
	setp.ne.s32 	%p63, %r295, %r21;
	mov.u32 	%r297, %r21;
	@%p63 bra 	$L__BB0_73;
$L__BB0_74:
	setp.eq.s32 	%p64, %r14, 0;
	@%p64 bra 	$L__BB0_82;
	setp.lt.u32 	%p65, %r15, 3;
	@%p65 bra 	$L__BB0_77;
	add.s32 	%r243, %r297, %r8;
	shl.b32 	%r244, %r243, 2;
	add.s32 	%r245, %r4, %r244;
	ld.shared.f32 	%f384, [%r245];
	mad.lo.s32 	%r246, %r297, %r95, %r294;
	shl.b32 	%r247, %r246, 2;
	add.s32 	%r248, %r3, %r247;
	ld.shared.f32 	%f385, [%r248];
	fma.rn.f32 	%f386, %f384, %f385, %f439;
	ld.shared.f32 	%f387, [%r245+4];
	shl.b32 	%r249, %r95, 2;
	add.s32 	%r250, %r248, %r249;
	ld.shared.f32 	%f388, [%r250];
	fma.rn.f32 	%f389, %f387, %f388, %f386;
	ld.shared.f32 	%f390, [%r245+8];
	add.s32 	%r251, %r250, %r249;
	ld.shared.f32 	%f391, [%r251];
	fma.rn.f32 	%f392, %f390, %f391, %f389;
	ld.shared.f32 	%f393, [%r245+12];
	add.s32 	%r252, %r251, %r249;
	ld.shared.f32 	%f394, [%r252];
	fma.rn.f32 	%f439, %f393, %f394, %f392;
	add.s32 	%r297, %r297, 4;
$L__BB0_77:
	setp.eq.s32 	%p66, %r16, 0;
	@%p66 bra 	$L__BB0_82;
	setp.eq.s32 	%p67, %r17, 0;
	@%p67 bra 	$L__BB0_80;
	add.s32 	%r253, %r297, %r8;
	shl.b32 	%r254, %r253, 2;
	add.s32 	%r255, %r4, %r254;
	ld.shared.f32 	%f396, [%r255];
	mad.lo.s32 	%r256, %r297, %r95, %r294;
	shl.b32 	%r257, %r256, 2;
	add.s32 	%r258, %r3, %r257;
	ld.shared.f32 	%f397, [%r258];
	fma.rn.f32 	%f398, %f396, %f397, %f439;
	ld.shared.f32 	%f399, [%r255+4];
	shl.b32 	%r259, %r95, 2;
	add.s32 	%r260, %r258, %r259;
	ld.shared.f32 	%f400, [%r260];
	fma.rn.f32 	%f439, %f399, %f400, %f398;
	add.s32 	%r297, %r297, 2;
$L__BB0_80:
	setp.eq.s32 	%p68, %r22, 0;
	@%p68 bra 	$L__BB0_82;
	add.s32 	%r261, %r297, %r8;
	shl.b32 	%r262, %r261, 2;
	add.s32 	%r263, %r4, %r262;
	ld.shared.f32 	%f401, [%r263];
	mad.lo.s32 	%r264, %r297, %r95, %r294;
	shl.b32 	%r265, %r264, 2;
	add.s32 	%r266, %r3, %r265;
	ld.shared.f32 	%f402, [%r266];
	fma.rn.f32 	%f439, %f401, %f402, %f439;
$L__BB0_82:
	add.s32 	%r267, %r75, %r294;
	mul.wide.s32 	%rd44, %r267, 4;
	add.s64 	%rd45, %rd4, %rd44;
	ld.global.f32 	%f403, [%rd45];
	mul.f32 	%f404, %f43, %f403;
	fma.rn.f32 	%f405, %f44, %f439, %f404;
	mul.f32 	%f406, %f46, %f405;
	st.global.f32 	[%rd45], %f406;
	add.s32 	%r294, %r294, 1;
	setp.eq.s32 	%p69, %r294, %r95;
	@%p69 bra 	$L__BB0_96;
	bra.uni 	$L__BB0_71;
$L__BB0_83:
	setp.lt.u32 	%p53, %r9, 15;
	mov.b32 	%r301, 0;
	@%p53 bra 	$L__BB0_86;
	mov.b32 	%r299, 0;
$L__BB0_85:
	.pragma "nounroll";
	add.s32 	%r221, %r75, %r299;
	mul.wide.s32 	%rd37, %r221, 4;
	add.s64 	%rd38, %rd4, %rd37;
	ld.global.f32 	%f258, [%rd38];
	mul.f32 	%f259, %f44, 0f00000000;
	fma.rn.f32 	%f260, %f43, %f258, %f259;
	mul.f32 	%f261, %f46, %f260;
	st.global.f32 	[%rd38], %f261;
	ld.global.f32 	%f262, [%rd38+4];
	fma.rn.f32 	%f263, %f43, %f262, %f259;
	mul.f32 	%f264, %f46, %f263;
	st.global.f32 	[%rd38+4], %f264;
	ld.global.f32 	%f265, [%rd38+8];
	fma.rn.f32 	%f266, %f43, %f265, %f259;
	mul.f32 	%f267, %f46, %f266;
	st.global.f32 	[%rd38+8], %f267;
	ld.global.f32 	%f268, [%rd38+12];
	fma.rn.f32 	%f269, %f43, %f268, %f259;
	mul.f32 	%f270, %f46, %f269;
	st.global.f32 	[%rd38+12], %f270;
	ld.global.f32 	%f271, [%rd38+16];
	fma.rn.f32 	%f272, %f43, %f271, %f259;
	mul.f32 	%f273, %f46, %f272;
	st.global.f32 	[%rd38+16], %f273;
	ld.global.f32 	%f274, [%rd38+20];
	fma.rn.f32 	%f275, %f43, %f274, %f259;
	mul.f32 	%f276, %f46, %f275;
	st.global.f32 	[%rd38+20], %f276;
	ld.global.f32 	%f277, [%rd38+24];
	fma.rn.f32 	%f278, %f43, %f277, %f259;
	mul.f32 	%f279, %f46, %f278;
	st.global.f32 	[%rd38+24], %f279;
	ld.global.f32 	%f280, [%rd38+28];
	fma.rn.f32 	%f281, %f43, %f280, %f259;
	mul.f32 	%f282, %f46, %f281;
	st.global.f32 	[%rd38+28], %f282;
	ld.global.f32 	%f283, [%rd38+32];
	fma.rn.f32 	%f284, %f43, %f283, %f259;
	mul.f32 	%f285, %f46, %f284;
	st.global.f32 	[%rd38+32], %f285;
	ld.global.f32 	%f286, [%rd38+36];
	fma.rn.f32 	%f287, %f43, %f286, %f259;
	mul.f32 	%f288, %f46, %f287;
	st.global.f32 	[%rd38+36], %f288;
	ld.global.f32 	%f289, [%rd38+40];
	fma.rn.f32 	%f290, %f43, %f289, %f259;
	mul.f32 	%f291, %f46, %f290;
	st.global.f32 	[%rd38+40], %f291;
	ld.global.f32 	%f292, [%rd38+44];
	fma.rn.f32 	%f293, %f43, %f292, %f259;
	mul.f32 	%f294, %f46, %f293;
	st.global.f32 	[%rd38+44], %f294;
	ld.global.f32 	%f295, [%rd38+48];
	fma.rn.f32 	%f296, %f43, %f295, %f259;
	mul.f32 	%f297, %f46, %f296;
	st.global.f32 	[%rd38+48], %f297;
	ld.global.f32 	%f298, [%rd38+52];
	fma.rn.f32 	%f299, %f43, %f298, %f259;
	mul.f32 	%f300, %f46, %f299;
	st.global.f32 	[%rd38+52], %f300;
	ld.global.f32 	%f301, [%rd38+56];
	fma.rn.f32 	%f302, %f43, %f301, %f259;
	mul.f32 	%f303, %f46, %f302;
	st.global.f32 	[%rd38+56], %f303;
	ld.global.f32 	%f304, [%rd38+60];
	fma.rn.f32 	%f305, %f43, %f304, %f259;
	mul.f32 	%f306, %f46, %f305;
	st.global.f32 	[%rd38+60], %f306;
	add.s32 	%r299, %r299, 16;
	setp.ne.s32 	%p54, %r299, %r20;
	mov.u32 	%r301, %r20;
	@%p54 bra 	$L__BB0_85;
$L__BB0_86:
	setp.eq.s32 	%p55, %r13, 0;
	@%p55 bra 	$L__BB0_96;
	add.s32 	%r222, %r13, -1;
	setp.lt.u32 	%p56, %r222, 7;
	@%p56 bra 	$L__BB0_89;
	add.s32 	%r223, %r75, %r301;
	mul.wide.s32 	%rd39, %r223, 4;
	add.s64 	%rd40, %rd4, %rd39;
	ld.global.f32 	%f307, [%rd40];
	mul.f32 	%f308, %f44, 0f00000000;
	fma.rn.f32 	%f309, %f43, %f307, %f308;
	mul.f32 	%f310, %f46, %f309;
	st.global.f32 	[%rd40], %f310;
	ld.global.f32 	%f311, [%rd40+4];
	fma.rn.f32 	%f312, %f43, %f311, %f308;
	mul.f32 	%f313, %f46, %f312;
	st.global.f32 	[%rd40+4], %f313;
	ld.global.f32 	%f314, [%rd40+8];
	fma.rn.f32 	%f315, %f43, %f314, %f308;
	mul.f32 	%f316, %f46, %f315;
	st.global.f32 	[%rd40+8], %f316;
	ld.global.f32 	%f317, [%rd40+12];
	fma.rn.f32 	%f318, %f43, %f317, %f308;
	mul.f32 	%f319, %f46, %f318;
	st.global.f32 	[%rd40+12], %f319;
	ld.global.f32 	%f320, [%rd40+16];
	fma.rn.f32 	%f321, %f43, %f320, %f308;
	mul.f32 	%f322, %f46, %f321;
	st.global.f32 	[%rd40+16], %f322;
	ld.global.f32 	%f323, [%rd40+20];
	fma.rn.f32 	%f324, %f43, %f323, %f308;
	mul.f32 	%f325, %f46, %f324;
	st.global.f32 	[%rd40+20], %f325;
	ld.global.f32 	%f326, [%rd40+24];
	fma.rn.f32 	%f327, %f43, %f326, %f308;
	mul.f32 	%f328, %f46, %f327;
	st.global.f32 	[%rd40+24], %f328;
	ld.global.f32 	%f329, [%rd40+28];
	fma.rn.f32 	%f330, %f43, %f329, %f308;
	mul.f32 	%f331, %f46, %f330;
	st.global.f32 	[%rd40+28], %f331;
	add.s32 	%r301, %r301, 8;
$L__BB0_89:
	setp.eq.s32 	%p57, %r10, 0;
	@%p57 bra 	$L__BB0_96;
	setp.lt.u32 	%p58, %r11, 3;
	@%p58 bra 	$L__BB0_92;
	add.s32 	%r224, %r75, %r301;
	mul.wide.s32 	%rd41, %r224, 4;
	add.s64 	%rd42, %rd4, %rd41;
	ld.global.f32 	%f332, [%rd42];
	mul.f32 	%f333, %f43, %f332;
	fma.rn.f32 	%f334, %f44, 0f00000000, %f333;
	mul.f32 	%f335, %f46, %f334;
	st.global.f32 	[%rd42], %f335;
	ld.global.f32 	%f336, [%rd42+4];
	mul.f32 	%f337, %f43, %f336;
	fma.rn.f32 	%f338, %f44, 0f00000000, %f337;
	mul.f32 	%f339, %f46, %f338;
	st.global.f32 	[%rd42+4], %f339;
	ld.global.f32 	%f340, [%rd42+8];
	mul.f32 	%f341, %f43, %f340;
	fma.rn.f32 	%f342, %f44, 0f00000000, %f341;
	mul.f32 	%f343, %f46, %f342;
	st.global.f32 	[%rd42+8], %f343;
	ld.global.f32 	%f344, [%rd42+12];
	mul.f32 	%f345, %f43, %f344;
	fma.rn.f32 	%f346, %f44, 0f00000000, %f345;
	mul.f32 	%f347, %f46, %f346;
	st.global.f32 	[%rd42+12], %f347;
	add.s32 	%r301, %r301, 4;
$L__BB0_92:
	setp.eq.s32 	%p59, %r12, 0;
	@%p59 bra 	$L__BB0_96;
	setp.eq.s32 	%p60, %r12, 1;
	add.s32 	%r225, %r75, %r301;
	mul.wide.s32 	%rd43, %r225, 4;
	add.s64 	%rd10, %rd4, %rd43;
	ld.global.f32 	%f348, [%rd10];
	mul.f32 	%f59, %f44, 0f00000000;
	fma.rn.f32 	%f349, %f43, %f348, %f59;
	mul.f32 	%f350, %f46, %f349;
	st.global.f32 	[%rd10], %f350;
	@%p60 bra 	$L__BB0_96;
	setp.eq.s32 	%p61, %r12, 2;
	ld.global.f32 	%f351, [%rd10+4];
	fma.rn.f32 	%f352, %f43, %f351, %f59;
	mul.f32 	%f353, %f46, %f352;
	st.global.f32 	[%rd10+4], %f353;
	@%p61 bra 	$L__BB0_96;
	ld.global.f32 	%f354, [%rd10+8];
	fma.rn.f32 	%f355, %f43, %f354, %f59;
	mul.f32 	%f356, %f46, %f355;
	st.global.f32 	[%rd10+8], %f356;
$L__BB0_96:
	st.global.f32 	[%rd8], %f42;
	st.global.f32 	[%rd9], %f45;
	add.s32 	%r276, %r276, 1;
	setp.ne.s32 	%p70, %r276, %r97;
	@%p70 bra 	$L__BB0_16;
$L__BB0_97:
	bar.sync 	0;
	add.s32 	%r268, %r268, 1;
	setp.ne.s32 	%p71, %r268, %r96;
	@%p71 bra 	$L__BB0_2;
$L__BB0_98:
	ret;

}
	// .globl	_Z27flash_attn_2_fwd_f32_kernelPKfS0_S0_iiiiiifPfS1_S1_
.visible .entry _Z27flash_attn_2_fwd_f32_kernelPKfS0_S0_iiiiiifPfS1_S1_(
	.param .u64 .ptr .align 1 _Z27flash_attn_2_fwd_f32_kernelPKfS0_S0_iiiiiifPfS1_S1__param_0,
	.param .u64 .ptr .align 1 _Z27flash_attn_2_fwd_f32_kernelPKfS0_S0_iiiiiifPfS1_S1__param_1,
	.param .u64 .ptr .align 1 _Z27flash_attn_2_fwd_f32_kernelPKfS0_S0_iiiiiifPfS1_S1__param_2,
	.param .u32 _Z27flash_attn_2_fwd_f32_kernelPKfS0_S0_iiiiiifPfS1_S1__param_3,
	.param .u32 _Z27flash_attn_2_fwd_f32_kernelPKfS0_S0_iiiiiifPfS1_S1__param_4,
	.param .u32 _Z27flash_attn_2_fwd_f32_kernelPKfS0_S0_iiiiiifPfS1_S1__param_5,
	.param .u32 _Z27flash_attn_2_fwd_f32_kernelPKfS0_S0_iiiiiifPfS1_S1__param_6,
	.param .u32 _Z27flash_attn_2_fwd_f32_kernelPKfS0_S0_iiiiiifPfS1_S1__param_7,
	.param .u32 _Z27flash_attn_2_fwd_f32_kernelPKfS0_S0_iiiiiifPfS1_S1__param_8,
	.param .f32 _Z27flash_attn_2_fwd_f32_kernelPKfS0_S0_iiiiiifPfS1_S1__param_9,
	.param .u64 .ptr .align 1 _Z27flash_attn_2_fwd_f32_kernelPKfS0_S0_iiiiiifPfS1_S1__param_10,
	.param .u64 .ptr .align 1 _Z27flash_attn_2_fwd_f32_kernelPKfS0_S0_iiiiiifPfS1_S1__param_11,
	.param .u64 .ptr .align 1 _Z27flash_attn_2_fwd_f32_kernelPKfS0_S0_iiiiiifPfS1_S1__param_12
)
{
	.reg .pred 	%p<80>;
	.reg .b32 	%r<314>;
	.reg .b32 	%f<460>;
	.reg .b64 	%rd<59>;

	ld.param.u64 	%rd12, [_Z27flash_attn_2_fwd_f32_kernelPKfS0_S0_iiiiiifPfS1_S1__param_0];
	ld.param.u64 	%rd13, [_Z27flash_attn_2_fwd_f32_kernelPKfS0_S0_iiiiiifPfS1_S1__param_1];
	ld.param.u64 	%rd14, [_Z27flash_attn_2_fwd_f32_kernelPKfS0_S0_iiiiiifPfS1_S1__param_2];
	ld.param.u32 	%r101, [_Z27flash_attn_2_fwd_f32_kernelPKfS0_S0_iiiiiifPfS1_S1__param_3];
	ld.param.u32 	%r102, [_Z27flash_attn_2_fwd_f32_kernelPKfS0_S0_iiiiiifPfS1_S1__param_4];
	ld.param.u32 	%r103, [_Z27flash_attn_2_fwd_f32_kernelPKfS0_S0_iiiiiifPfS1_S1__param_5];
	ld.param.u32 	%r104, [_Z27flash_attn_2_fwd_f32_kernelPKfS0_S0_iiiiiifPfS1_S1__param_6];
	ld.param.u32 	%r105, [_Z27flash_attn_2_fwd_f32_kernelPKfS0_S0_iiiiiifPfS1_S1__param_7];
	ld.param.u32 	%r106, [_Z27flash_attn_2_fwd_f32_kernelPKfS0_S0_iiiiiifPfS1_S1__param_8];
	ld.param.f32 	%f56, [_Z27flash_attn_2_fwd_f32_kernelPKfS0_S0_iiiiiifPfS1_S1__param_9];
	ld.param.u64 	%rd15, [_Z27flash_attn_2_fwd_f32_kernelPKfS0_S0_iiiiiifPfS1_S1__param_10];
	ld.param.u64 	%rd16, [_Z27flash_attn_2_fwd_f32_kernelPKfS0_S0_iiiiiifPfS1_S1__param_11];
	ld.param.u64 	%rd17, [_Z27flash_attn_2_fwd_f32_kernelPKfS0_S0_iiiiiifPfS1_S1__param_12];
	cvta.to.global.u64 	%rd1, %rd12;
	cvta.to.global.u64 	%rd2, %rd14;
	cvta.to.global.u64 	%rd3, %rd13;
	cvta.to.global.u64 	%rd4, %rd17;
	cvta.to.global.u64 	%rd5, %rd15;
	cvta.to.global.u64 	%rd6, %rd16;
	mul.lo.s32 	%r1, %r105, %r102;
	setp.lt.s32 	%p1, %r104, 1;
	@%p1 bra 	$L__BB1_110;
	mov.u32 	%r108, %ctaid.y;
	mul.lo.s32 	%r109, %r101, %r108;
	mov.u32 	%r110, %nctaid.y;
	mov.u32 	%r111, %ctaid.x;
	mul.lo.s32 	%r112, %r111, %r110;
	mad.lo.s32 	%r113, %r112, %r101, %r109;
	shl.b32 	%r114, %r1, 2;
	mov.u32 	%r115, sram;
	add.s32 	%r2, %r115, %r114;
	add.s32 	%r3, %r2, %r114;
	add.s32 	%r4, %r3, %r114;
	mov.u32 	%r116, %tid.x;
	mul.lo.s32 	%r5, %r102, %r116;
	mad.lo.s32 	%r6, %r113, %r102, %r5;
	add.s32 	%r7, %r113, %r116;
	mul.lo.s32 	%r8, %r105, %r116;
	add.s32 	%r9, %r102, -1;
	and.b32  	%r10, %r102, 15;
	add.s32 	%r11, %r10, -1;
	and.b32  	%r12, %r102, 7;
	add.s32 	%r13, %r12, -1;
	and.b32  	%r14, %r102, 3;
	add.s32 	%r15, %r14, -1;
	and.b32  	%r16, %r105, 7;
	add.s32 	%r17, %r16, -1;
	and.b32  	%r18, %r105, 3;
	add.s32 	%r19, %r18, -1;
	and.b32  	%r20, %r102, 2147483632;
	and.b32  	%r21, %r102, 2147483640;
	and.b32  	%r22, %r102, 1;
	mul.f32 	%f1, %f56, 0f00000000;
	and.b32  	%r23, %r105, 2147483640;
	and.b32  	%r24, %r105, 1;
	neg.s32 	%r25, %r20;
	shl.b32 	%r117, %r5, 2;
	add.s32 	%r118, %r117, %r115;
	add.s32 	%r26, %r118, 32;
	mov.b32 	%r276, 0;
$L__BB1_2:
	setp.lt.s32 	%p2, %r102, 1;
	@%p2 bra 	$L__BB1_16;
	setp.lt.u32 	%p3, %r9, 15;
	mad.lo.s32 	%r28, %r276, %r1, %r6;
	mov.b32 	%r281, 0;
	@%p3 bra 	$L__BB1_6;
	mov.u32 	%r277, %r26;
	mov.u32 	%r278, %r28;
	mov.u32 	%r279, %r25;
$L__BB1_5:
	.pragma "nounroll";
	mul.wide.s32 	%rd18, %r278, 4;
	add.s64 	%rd19, %rd1, %rd18;
	ld.global.f32 	%f57, [%rd19];
	st.shared.f32 	[%r277+-32], %f57;
	ld.global.f32 	%f58, [%rd19+4];
	st.shared.f32 	[%r277+-28], %f58;
	ld.global.f32 	%f59, [%rd19+8];
	st.shared.f32 	[%r277+-24], %f59;
	ld.global.f32 	%f60, [%rd19+12];
	st.shared.f32 	[%r277+-20], %f60;
	ld.global.f32 	%f61, [%rd19+16];
	st.shared.f32 	[%r277+-16], %f61;
	ld.global.f32 	%f62, [%rd19+20];
	st.shared.f32 	[%r277+-12], %f62;
	ld.global.f32 	%f63, [%rd19+24];
	st.shared.f32 	[%r277+-8], %f63;
	ld.global.f32 	%f64, [%rd19+28];
	st.shared.f32 	[%r277+-4], %f64;
	ld.global.f32 	%f65, [%rd19+32];
	st.shared.f32 	[%r277], %f65;
	ld.global.f32 	%f66, [%rd19+36];
	st.shared.f32 	[%r277+4], %f66;
	ld.global.f32 	%f67, [%rd19+40];
	st.shared.f32 	[%r277+8], %f67;
	ld.global.f32 	%f68, [%rd19+44];
	st.shared.f32 	[%r277+12], %f68;
	ld.global.f32 	%f69, [%rd19+48];
	st.shared.f32 	[%r277+16], %f69;
	ld.global.f32 	%f70, [%rd19+52];
	st.shared.f32 	[%r277+20], %f70;
	ld.global.f32 	%f71, [%rd19+56];
	st.shared.f32 	[%r277+24], %f71;
	ld.global.f32 	%f72, [%rd19+60];
	st.shared.f32 	[%r277+28], %f72;
	add.s32 	%r279, %r279, 16;
	add.s32 	%r278, %r278, 16;
	add.s32 	%r277, %r277, 64;
	setp.ne.s32 	%p4, %r279, 0;
	mov.u32 	%r281, %r20;
	@%p4 bra 	$L__BB1_5;
$L__BB1_6:
	setp.eq.s32 	%p5, %r10, 0;
	@%p5 bra 	$L__BB1_16;
	setp.lt.u32 	%p6, %r11, 7;
	@%p6 bra 	$L__BB1_9;
	add.s32 	%r120, %r28, %r281;
	mul.wide.s32 	%rd20, %r120, 4;
	add.s64 	%rd21, %rd1, %rd20;
	ld.global.f32 	%f73, [%rd21];
	add.s32 	%r121, %r281, %r5;
	shl.b32 	%r122, %r121, 2;
	mov.u32 	%r123, sram;
	add.s32 	%r124, %r123, %r122;
	st.shared.f32 	[%r124], %f73;
	ld.global.f32 	%f74, [%rd21+4];
	st.shared.f32 	[%r124+4], %f74;
	ld.global.f32 	%f75, [%rd21+8];
	st.shared.f32 	[%r124+8], %f75;
	ld.global.f32 	%f76, [%rd21+12];
	st.shared.f32 	[%r124+12], %f76;
	ld.global.f32 	%f77, [%rd21+16];
	st.shared.f32 	[%r124+16], %f77;
	ld.global.f32 	%f78, [%rd21+20];
	st.shared.f32 	[%r124+20], %f78;
	ld.global.f32 	%f79, [%rd21+24];
	st.shared.f32 	[%r124+24], %f79;
	ld.global.f32 	%f80, [%rd21+28];
	st.shared.f32 	[%r124+28], %f80;
	add.s32 	%r281, %r281, 8;
$L__BB1_9:
	setp.eq.s32 	%p7, %r12, 0;
	@%p7 bra 	$L__BB1_16;
	setp.lt.u32 	%p8, %r13, 3;
	@%p8 bra 	$L__BB1_12;
	add.s32 	%r125, %r28, %r281;
	mul.wide.s32 	%rd22, %r125, 4;
	add.s64 	%rd23, %rd1, %rd22;
	ld.global.f32 	%f81, [%rd23];
	add.s32 	%r126, %r281, %r5;
	shl.b32 	%r127, %r126, 2;
	mov.u32 	%r128, sram;
	add.s32 	%r129, %r128, %r127;
	st.shared.f32 	[%r129], %f81;
	ld.global.f32 	%f82, [%rd23+4];
	st.shared.f32 	[%r129+4], %f82;
	ld.global.f32 	%f83, [%rd23+8];
	st.shared.f32 	[%r129+8], %f83;
	ld.global.f32 	%f84, [%rd23+12];
	st.shared.f32 	[%r129+12], %f84;
	add.s32 	%r281, %r281, 4;
$L__BB1_12:
	setp.eq.s32 	%p9, %r14, 0;
	@%p9 bra 	$L__BB1_16;
	setp.eq.s32 	%p10, %r14, 1;
	add.s32 	%r130, %r28, %r281;
	mul.wide.s32 	%rd24, %r130, 4;
	add.s64 	%rd7, %rd1, %rd24;
	ld.global.f32 	%f85, [%rd7];
	add.s32 	%r131, %r281, %r5;
	shl.b32 	%r132, %r131, 2;
	mov.u32 	%r133, sram;
	add.s32 	%r40, %r133, %r132;
	st.shared.f32 	[%r40], %f85;
	@%p10 bra 	$L__BB1_16;
	setp.eq.s32 	%p11, %r14, 2;
	ld.global.f32 	%f86, [%rd7+4];
	st.shared.f32 	[%r40+4], %f86;
	@%p11 bra 	$L__BB1_16;
	ld.global.f32 	%f87, [%rd7+8];
	st.shared.f32 	[%r40+8], %f87;
$L__BB1_16:
	setp.lt.s32 	%p12, %r103, 1;
	bar.sync 	0;
	@%p12 bra 	$L__BB1_97;
	mad.lo.s32 	%r135, %r276, %r106, %r7;
	mul.wide.s32 	%rd25, %r135, 4;
	add.s64 	%rd8, %rd6, %rd25;
	add.s64 	%rd9, %rd5, %rd25;
	mad.lo.s32 	%r41, %r276, %r1, %r6;
	mov.b32 	%r283, 0;
$L__BB1_18:
	@%p2 bra 	$L__BB1_30;
	setp.lt.u32 	%p14, %r9, 7;
	mad.lo.s32 	%r43, %r283, %r1, %r6;
	mov.b32 	%r286, 0;
	@%p14 bra 	$L__BB1_22;
	mov.b32 	%r284, 0;
$L__BB1_21:
	.pragma "nounroll";
	add.s32 	%r138, %r43, %r284;
	mul.wide.s32 	%rd26, %r138, 4;
	add.s64 	%rd27, %rd3, %rd26;
	ld.global.f32 	%f88, [%rd27];
	add.s32 	%r139, %r284, %r5;
	shl.b32 	%r140, %r139, 2;
	add.s32 	%r141, %r2, %r140;
	st.shared.f32 	[%r141], %f88;
	add.s64 	%rd28, %rd2, %rd26;
	ld.global.f32 	%f89, [%rd28];
	add.s32 	%r142, %r3, %r140;
	st.shared.f32 	[%r142], %f89;
	ld.global.f32 	%f90, [%rd27+4];
	st.shared.f32 	[%r141+4], %f90;
	ld.global.f32 	%f91, [%rd28+4];
	st.shared.f32 	[%r142+4], %f91;
	ld.global.f32 	%f92, [%rd27+8];
	st.shared.f32 	[%r141+8], %f92;
	ld.global.f32 	%f93, [%rd28+8];
	st.shared.f32 	[%r142+8], %f93;
	ld.global.f32 	%f94, [%rd27+12];
	st.shared.f32 	[%r141+12], %f94;
	ld.global.f32 	%f95, [%rd28+12];
	st.shared.f32 	[%r142+12], %f95;
	ld.global.f32 	%f96, [%rd27+16];
	st.shared.f32 	[%r141+16], %f96;
	ld.global.f32 	%f97, [%rd28+16];
	st.shared.f32 	[%r142+16], %f97;
	ld.global.f32 	%f98, [%rd27+20];
	st.shared.f32 	[%r141+20], %f98;
	ld.global.f32 	%f99, [%rd28+20];
	st.shared.f32 	[%r142+20], %f99;
	ld.global.f32 	%f100, [%rd27+24];
	st.shared.f32 	[%r141+24], %f100;
	ld.global.f32 	%f101, [%rd28+24];
	st.shared.f32 	[%r142+24], %f101;
	ld.global.f32 	%f102, [%rd27+28];
	st.shared.f32 	[%r141+28], %f102;
	ld.global.f32 	%f103, [%rd28+28];
	st.shared.f32 	[%r142+28], %f103;
	add.s32 	%r284, %r284, 8;
	setp.ne.s32 	%p15, %r284, %r21;
	mov.u32 	%r286, %r21;
	@%p15 bra 	$L__BB1_21;
$L__BB1_22:
	setp.eq.s32 	%p16, %r12, 0;
	@%p16 bra 	$L__BB1_30;
	setp.lt.u32 	%p17, %r13, 3;
	@%p17 bra 	$L__BB1_25;
	add.s32 	%r143, %r43, %r286;
	mul.wide.s32 	%rd29, %r143, 4;
	add.s64 	%rd30, %rd3, %rd29;
	ld.global.f32 	%f104, [%rd30];
	add.s32 	%r144, %r286, %r5;
	shl.b32 	%r145, %r144, 2;
	add.s32 	%r146, %r2, %r145;
	st.shared.f32 	[%r146], %f104;
	add.s64 	%rd31, %rd2, %rd29;
	ld.global.f32 	%f105, [%rd31];
	add.s32 	%r147, %r3, %r145;
	st.shared.f32 	[%r147], %f105;
	ld.global.f32 	%f106, [%rd30+4];
	st.shared.f32 	[%r146+4], %f106;
	ld.global.f32 	%f107, [%rd31+4];
	st.shared.f32 	[%r147+4], %f107;
	ld.global.f32 	%f108, [%rd30+8];
	st.shared.f32 	[%r146+8], %f108;
	ld.global.f32 	%f109, [%rd31+8];
	st.shared.f32 	[%r147+8], %f109;
	ld.global.f32 	%f110, [%rd30+12];
	st.shared.f32 	[%r146+12], %f110;
	ld.global.f32 	%f111, [%rd31+12];
	st.shared.f32 	[%r147+12], %f111;
	add.s32 	%r286, %r286, 4;
$L__BB1_25:
	setp.eq.s32 	%p18, %r14, 0;
	@%p18 bra 	$L__BB1_30;
	setp.eq.s32 	%p19, %r15, 0;
	@%p19 bra 	$L__BB1_28;
	add.s32 	%r148, %r43, %r286;
	mul.wide.s32 	%rd32, %r148, 4;
	add.s64 	%rd33, %rd3, %rd32;
	ld.global.f32 	%f112, [%rd33];
	add.s32 	%r149, %r286, %r5;
	shl.b32 	%r150, %r149, 2;
	add.s32 	%r151, %r2, %r150;
	st.shared.f32 	[%r151], %f112;
	add.s64 	%rd34, %rd2, %rd32;
	ld.global.f32 	%f113, [%rd34];
	add.s32 	%r152, %r3, %r150;
	st.shared.f32 	[%r152], %f113;
	ld.global.f32 	%f114, [%rd33+4];
	st.shared.f32 	[%r151+4], %f114;
	ld.global.f32 	%f115, [%rd34+4];
	st.shared.f32 	[%r152+4], %f115;
	add.s32 	%r286, %r286, 2;
$L__BB1_28:
	setp.eq.s32 	%p20, %r22, 0;
	@%p20 bra 	$L__BB1_30;
	add.s32 	%r153, %r43, %r286;
	mul.wide.s32 	%rd35, %r153, 4;
	add.s64 	%rd36, %rd3, %rd35;
	ld.global.f32 	%f116, [%rd36];
	add.s32 	%r154, %r286, %r5;
	shl.b32 	%r155, %r154, 2;
	add.s32 	%r156, %r2, %r155;
	st.shared.f32 	[%r156], %f116;
	add.s64 	%rd37, %rd2, %rd35;
	ld.global.f32 	%f117, [%rd37];
	add.s32 	%r157, %r3, %r155;
	st.shared.f32 	[%r157], %f117;
$L__BB1_30:
	setp.lt.s32 	%p21, %r105, 1;
	bar.sync 	0;
	ld.global.f32 	%f2, [%rd8];
	ld.global.f32 	%f3, [%rd9];
	mov.f32 	%f442, 0fFF800000;
	@%p21 bra 	$L__BB1_56;
	@%p2 bra 	$L__BB1_45;
	mov.f32 	%f442, 0fFF800000;
	mov.b32 	%r288, 0;
$L__BB1_33:
	setp.lt.u32 	%p34, %r9, 7;
	mul.lo.s32 	%r52, %r288, %r102;
	mov.f32 	%f435, 0f00000000;
	mov.b32 	%r291, 0;
	@%p34 bra 	$L__BB1_36;
	mov.f32 	%f435, 0f00000000;
	mov.b32 	%r289, 0;
$L__BB1_35:
	.pragma "nounroll";
	add.s32 	%r175, %r289, %r5;
	shl.b32 	%r176, %r175, 2;
	mov.u32 	%r177, sram;
	add.s32 	%r178, %r177, %r176;
	ld.shared.f32 	%f128, [%r178];
	add.s32 	%r179, %r289, %r52;
	shl.b32 	%r180, %r179, 2;
	add.s32 	%r181, %r2, %r180;
	ld.shared.f32 	%f129, [%r181];
	fma.rn.f32 	%f130, %f128, %f129, %f435;
	ld.shared.f32 	%f131, [%r178+4];
	ld.shared.f32 	%f132, [%r181+4];
	fma.rn.f32 	%f133, %f131, %f132, %f130;
	ld.shared.f32 	%f134, [%r178+8];
	ld.shared.f32 	%f135, [%r181+8];
	fma.rn.f32 	%f136, %f134, %f135, %f133;
	ld.shared.f32 	%f137, [%r178+12];
	ld.shared.f32 	%f138, [%r181+12];
	fma.rn.f32 	%f139, %f137, %f138, %f136;
	ld.shared.f32 	%f140, [%r178+16];
	ld.shared.f32 	%f141, [%r181+16];
	fma.rn.f32 	%f142, %f140, %f141, %f139;
	ld.shared.f32 	%f143, [%r178+20];
	ld.shared.f32 	%f144, [%r181+20];
	fma.rn.f32 	%f145, %f143, %f144, %f142;
	ld.shared.f32 	%f146, [%r178+24];
	ld.shared.f32 	%f147, [%r181+24];
	fma.rn.f32 	%f148, %f146, %f147, %f145;
	ld.shared.f32 	%f149, [%r178+28];
	ld.shared.f32 	%f150, [%r181+28];
	fma.rn.f32 	%f435, %f149, %f150, %f148;
	add.s32 	%r289, %r289, 8;
	setp.ne.s32 	%p35, %r289, %r21;
	mov.u32 	%r291, %r21;
	@%p35 bra 	$L__BB1_35;
$L__BB1_36:
	setp.eq.s32 	%p36, %r12, 0;
	@%p36 bra 	$L__BB1_44;
	setp.lt.u32 	%p37, %r13, 3;
	@%p37 bra 	$L__BB1_39;
	add.s32 	%r182, %r291, %r5;
	shl.b32 	%r183, %r182, 2;
	mov.u32 	%r184, sram;
	add.s32 	%r185, %r184, %r183;
	ld.shared.f32 	%f152, [%r185];
	add.s32 	%r186, %r291, %r52;
	shl.b32 	%r187, %r186, 2;
	add.s32 	%r188, %r2, %r187;
	ld.shared.f32 	%f153, [%r188];
	fma.rn.f32 	%f154, %f152, %f153, %f435;
	ld.shared.f32 	%f155, [%r185+4];
	ld.shared.f32 	%f156, [%r188+4];
	fma.rn.f32 	%f157, %f155, %f156, %f154;
	ld.shared.f32 	%f158, [%r185+8];
	ld.shared.f32 	%f159, [%r188+8];
	fma.rn.f32 	%f160, %f158, %f159, %f157;
	ld.shared.f32 	%f161, [%r185+12];
	ld.shared.f32 	%f162, [%r188+12];
	fma.rn.f32 	%f435, %f161, %f162, %f160;
	add.s32 	%r291, %r291, 4;
$L__BB1_39:
	setp.eq.s32 	%p38, %r14, 0;
	@%p38 bra 	$L__BB1_44;
	setp.eq.s32 	%p39, %r15, 0;
	@%p39 bra 	$L__BB1_42;
	add.s32 	%r189, %r291, %r5;
	shl.b32 	%r190, %r189, 2;
	mov.u32 	%r191, sram;
	add.s32 	%r192, %r191, %r190;
	ld.shared.f32 	%f164, [%r192];
	add.s32 	%r193, %r291, %r52;
	shl.b32 	%r194, %r193, 2;
	add.s32 	%r195, %r2, %r194;
	ld.shared.f32 	%f165, [%r195];
	fma.rn.f32 	%f166, %f164, %f165, %f435;
	ld.shared.f32 	%f167, [%r192+4];
	ld.shared.f32 	%f168, [%r195+4];
	fma.rn.f32 	%f435, %f167, %f168, %f166;
	add.s32 	%r291, %r291, 2;
$L__BB1_42:
	setp.eq.s32 	%p40, %r22, 0;
	@%p40 bra 	$L__BB1_44;
	add.s32 	%r196, %r291, %r5;
	shl.b32 	%r197, %r196, 2;
	mov.u32 	%r198, sram;
	add.s32 	%r199, %r198, %r197;
	ld.shared.f32 	%f169, [%r199];
	add.s32 	%r200, %r291, %r52;
	shl.b32 	%r201, %r200, 2;
	add.s32 	%r202, %r2, %r201;
	ld.shared.f32 	%f170, [%r202];
	fma.rn.f32 	%f435, %f169, %f170, %f435;
$L__BB1_44:
	mul.f32 	%f171, %f56, %f435;
	add.s32 	%r203, %r288, %r8;
	shl.b32 	%r204, %r203, 2;
	add.s32 	%r205, %r4, %r204;
	st.shared.f32 	[%r205], %f171;
	setp.gt.f32 	%p41, %f171, %f442;
	selp.f32 	%f442, %f171, %f442, %p41;
	add.s32 	%r288, %r288, 1;
	setp.eq.s32 	%p42, %r288, %r105;
	@%p42 bra 	$L__BB1_56;
	bra.uni 	$L__BB1_33;
$L__BB1_45:
	setp.lt.u32 	%p23, %r105, 8;
	mov.f32 	%f442, 0fFF800000;
	mov.b32 	%r294, 0;
	@%p23 bra 	$L__BB1_48;
	mov.f32 	%f442, 0fFF800000;
	mov.b32 	%r296, 0;
$L__BB1_47:
	.pragma "nounroll";
	add.s32 	%r160, %r296, %r8;
	shl.b32 	%r161, %r160, 2;
	add.s32 	%r162, %r4, %r161;
	st.shared.f32 	[%r162], %f1;
	setp.gt.f32 	%p24, %f1, %f442;
	selp.f32 	%f442, %f1, %f442, %p24;
	st.shared.f32 	[%r162+4], %f1;
	st.shared.f32 	[%r162+8], %f1;
	st.shared.f32 	[%r162+12], %f1;
	st.shared.f32 	[%r162+16], %f1;
	st.shared.f32 	[%r162+20], %f1;
	st.shared.f32 	[%r162+24], %f1;
	st.shared.f32 	[%r162+28], %f1;
	add.s32 	%r296, %r296, 8;
	setp.eq.s32 	%p25, %r296, %r23;
	mov.u32 	%r294, %r23;
	@%p25 bra 	$L__BB1_48;
	bra.uni 	$L__BB1_47;
$L__BB1_48:
	setp.eq.s32 	%p26, %r16, 0;
	@%p26 bra 	$L__BB1_56;
	setp.lt.u32 	%p27, %r17, 3;
	@%p27 bra 	$L__BB1_51;
	add.s32 	%r163, %r294, %r8;
	shl.b32 	%r164, %r163, 2;
	add.s32 	%r165, %r4, %r164;
	st.shared.f32 	[%r165], %f1;
	setp.gt.f32 	%p28, %f1, %f442;
	selp.f32 	%f442, %f1, %f442, %p28;
	st.shared.f32 	[%r165+4], %f1;
	st.shared.f32 	[%r165+8], %f1;
	st.shared.f32 	[%r165+12], %f1;
	add.s32 	%r294, %r294, 4;
$L__BB1_51:
	setp.eq.s32 	%p29, %r18, 0;
	@%p29 bra 	$L__BB1_56;
	setp.eq.s32 	%p30, %r19, 0;
	@%p30 bra 	$L__BB1_54;
	add.s32 	%r166, %r294, %r8;
	shl.b32 	%r167, %r166, 2;
	add.s32 	%r168, %r4, %r167;
	st.shared.f32 	[%r168], %f1;
	setp.gt.f32 	%p31, %f1, %f442;
	selp.f32 	%f442, %f1, %f442, %p31;
	st.shared.f32 	[%r168+4], %f1;
	add.s32 	%r294, %r294, 2;
$L__BB1_54:
	setp.eq.s32 	%p32, %r24, 0;
	@%p32 bra 	$L__BB1_56;
	add.s32 	%r169, %r294, %r8;
	shl.b32 	%r170, %r169, 2;
	add.s32 	%r171, %r4, %r170;
	st.shared.f32 	[%r171], %f1;
	setp.gt.f32 	%p33, %f1, %f442;
	selp.f32 	%f442, %f1, %f442, %p33;
$L__BB1_56:
	mov.f32 	%f451, 0f00000000;
	@%p21 bra 	$L__BB1_68;
	setp.lt.u32 	%p44, %r105, 8;
	mov.f32 	%f451, 0f00000000;
	mov.b32 	%r299, 0;
	@%p44 bra 	$L__BB1_60;
	mov.f32 	%f451, 0f00000000;
	mov.b32 	%r297, 0;
$L__BB1_59:
	.pragma "nounroll";
	add.s32 	%r208, %r297, %r8;
	shl.b32 	%r209, %r208, 2;
	add.s32 	%r210, %r4, %r209;
	ld.shared.f32 	%f176, [%r210];
	sub.f32 	%f177, %f176, %f442;
	mul.f32 	%f178, %f177, 0f3FB8AA3B;
	ex2.approx.f32 	%f179, %f178;
	st.shared.f32 	[%r210], %f179;
	add.f32 	%f180, %f451, %f179;
	ld.shared.f32 	%f181, [%r210+4];
	sub.f32 	%f182, %f181, %f442;
	mul.f32 	%f183, %f182, 0f3FB8AA3B;
	ex2.approx.f32 	%f184, %f183;
	st.shared.f32 	[%r210+4], %f184;
	add.f32 	%f185, %f180, %f184;
	ld.shared.f32 	%f186, [%r210+8];
	sub.f32 	%f187, %f186, %f442;
	mul.f32 	%f188, %f187, 0f3FB8AA3B;
	ex2.approx.f32 	%f189, %f188;
	st.shared.f32 	[%r210+8], %f189;
	add.f32 	%f190, %f185, %f189;
	ld.shared.f32 	%f191, [%r210+12];
	sub.f32 	%f192, %f191, %f442;
	mul.f32 	%f193, %f192, 0f3FB8AA3B;
	ex2.approx.f32 	%f194, %f193;
	st.shared.f32 	[%r210+12], %f194;
	add.f32 	%f195, %f190, %f194;
	ld.shared.f32 	%f196, [%r210+16];
	sub.f32 	%f197, %f196, %f442;
	mul.f32 	%f198, %f197, 0f3FB8AA3B;
	ex2.approx.f32 	%f199, %f198;
	st.shared.f32 	[%r210+16], %f199;
	add.f32 	%f200, %f195, %f199;
	ld.shared.f32 	%f201, [%r210+20];
	sub.f32 	%f202, %f201, %f442;
	mul.f32 	%f203, %f202, 0f3FB8AA3B;
	ex2.approx.f32 	%f204, %f203;
	st.shared.f32 	[%r210+20], %f204;
	add.f32 	%f205, %f200, %f204;
	ld.shared.f32 	%f206, [%r210+24];
	sub.f32 	%f207, %f206, %f442;
	mul.f32 	%f208, %f207, 0f3FB8AA3B;
	ex2.approx.f32 	%f209, %f208;
	st.shared.f32 	[%r210+24], %f209;
	add.f32 	%f210, %f205, %f209;
	ld.shared.f32 	%f211, [%r210+28];
	sub.f32 	%f212, %f211, %f442;
	mul.f32 	%f213, %f212, 0f3FB8AA3B;
	ex2.approx.f32 	%f214, %f213;
	st.shared.f32 	[%r210+28], %f214;
	add.f32 	%f451, %f210, %f214;
	add.s32 	%r297, %r297, 8;
	setp.ne.s32 	%p45, %r297, %r23;
	mov.u32 	%r299, %r23;
	@%p45 bra 	$L__BB1_59;
$L__BB1_60:
	setp.eq.s32 	%p46, %r16, 0;
	@%p46 bra 	$L__BB1_68;
	setp.lt.u32 	%p47, %r17, 3;
	@%p47 bra 	$L__BB1_63;
	add.s32 	%r211, %r299, %r8;
	shl.b32 	%r212, %r211, 2;
	add.s32 	%r213, %r4, %r212;
	ld.shared.f32 	%f216, [%r213];
	sub.f32 	%f217, %f216, %f442;
	mul.f32 	%f218, %f217, 0f3FB8AA3B;
	ex2.approx.f32 	%f219, %f218;
	st.shared.f32 	[%r213], %f219;
	add.f32 	%f220, %f451, %f219;
	ld.shared.f32 	%f221, [%r213+4];
	sub.f32 	%f222, %f221, %f442;
	mul.f32 	%f223, %f222, 0f3FB8AA3B;
	ex2.approx.f32 	%f224, %f223;
	st.shared.f32 	[%r213+4], %f224;
	add.f32 	%f225, %f220, %f224;
	ld.shared.f32 	%f226, [%r213+8];
	sub.f32 	%f227, %f226, %f442;
	mul.f32 	%f228, %f227, 0f3FB8AA3B;
	ex2.approx.f32 	%f229, %f228;
	st.shared.f32 	[%r213+8], %f229;
	add.f32 	%f230, %f225, %f229;
	ld.shared.f32 	%f231, [%r213+12];
	sub.f32 	%f232, %f231, %f442;
	mul.f32 	%f233, %f232, 0f3FB8AA3B;
	ex2.approx.f32 	%f234, %f233;
	st.shared.f32 	[%r213+12], %f234;
	add.f32 	%f451, %f230, %f234;
	add.s32 	%r299, %r299, 4;
$L__BB1_63:
	setp.eq.s32 	%p48, %r18, 0;
	@%p48 bra 	$L__BB1_68;
	setp.eq.s32 	%p49, %r19, 0;
	@%p49 bra 	$L__BB1_66;
	add.s32 	%r214, %r299, %r8;
	shl.b32 	%r215, %r214, 2;
	add.s32 	%r216, %r4, %r215;
	ld.shared.f32 	%f236, [%r216];
	sub.f32 	%f237, %f236, %f442;
	mul.f32 	%f238, %f237, 0f3FB8AA3B;
	ex2.approx.f32 	%f239, %f238;
	st.shared.f32 	[%r216], %f239;
	add.f32 	%f240, %f451, %f239;
	ld.shared.f32 	%f241, [%r216+4];
	sub.f32 	%f242, %f241, %f442;
	mul.f32 	%f243, %f242, 0f3FB8AA3B;
	ex2.approx.f32 	%f244, %f243;
	st.shared.f32 	[%r216+4], %f244;
	add.f32 	%f451, %f240, %f244;
	add.s32 	%r299, %r299, 2;
$L__BB1_66:
	setp.eq.s32 	%p50, %r24, 0;
	@%p50 bra 	$L__BB1_68;
	add.s32 	%r217, %r299, %r8;
	shl.b32 	%r218, %r217, 2;
	add.s32 	%r219, %r4, %r218;
	ld.shared.f32 	%f245, [%r219];
	sub.f32 	%f246, %f245, %f442;
	mul.f32 	%f247, %f246, 0f3FB8AA3B;
	ex2.approx.f32 	%f248, %f247;
	st.shared.f32 	[%r219], %f248;
	add.f32 	%f451, %f451, %f248;
$L__BB1_68:
	max.f32 	%f249, %f2, %f442;
	sub.f32 	%f250, %f2, %f249;
	mul.f32 	%f251, %f250, 0f3FB8AA3B;
	ex2.approx.f32 	%f42, %f251;
	fma.rn.f32 	%f252, %f3, %f42, %f451;
	st.global.f32 	[%rd8], %f249;
	st.global.f32 	[%rd9], %f252;
	@%p2 bra 	$L__BB1_96;
	rcp.rn.f32 	%f43, %f42;
	@%p21 bra 	$L__BB1_83;
	mov.b32 	%r301, 0;
$L__BB1_71:
	setp.lt.u32 	%p62, %r105, 8;
	mov.f32 	%f459, 0f00000000;
	mov.b32 	%r304, 0;
	@%p62 bra 	$L__BB1_74;
	mov.f32 	%f459, 0f00000000;
	mov.b32 	%r302, 0;
$L__BB1_73:
	.pragma "nounroll";
	add.s32 	%r229, %r302, %r8;
	shl.b32 	%r230, %r229, 2;
	add.s32 	%r231, %r4, %r230;
	ld.shared.f32 	%f318, [%r231];
	mad.lo.s32 	%r232, %r302, %r102, %r301;
	shl.b32 	%r233, %r232, 2;
	add.s32 	%r234, %r3, %r233;
	ld.shared.f32 	%f319, [%r234];
	fma.rn.f32 	%f320, %f318, %f319, %f459;
	ld.shared.f32 	%f321, [%r231+4];
	shl.b32 	%r235, %r102, 2;
	add.s32 	%r236, %r234, %r235;
	ld.shared.f32 	%f322, [%r236];
	fma.rn.f32 	%f323, %f321, %f322, %f320;
	ld.shared.f32 	%f324, [%r231+8];
	add.s32 	%r237, %r236, %r235;
	ld.shared.f32 	%f325, [%r237];
	fma.rn.f32 	%f326, %f324, %f325, %f323;
	ld.shared.f32 	%f327, [%r231+12];
	add.s32 	%r238, %r237, %r235;
	ld.shared.f32 	%f328, [%r238];
	fma.rn.f32 	%f329, %f327, %f328, %f326;
	ld.shared.f32 	%f330, [%r231+16];
	add.s32 	%r239, %r238, %r235;
	ld.shared.f32 	%f331, [%r239];
	fma.rn.f32 	%f332, %f330, %f331, %f329;
	ld.shared.f32 	%f333, [%r231+20];
	add.s32 	%r240, %r239, %r235;
	ld.shared.f32 	%f334, [%r240];
	fma.rn.f32 	%f335, %f333, %f334, %f332;
	ld.shared.f32 	%f336, [%r231+24];
	add.s32 	%r241, %r240, %r235;
	ld.shared.f32 	%f337, [%r241];
	fma.rn.f32 	%f338, %f336, %f337, %f335;
	ld.shared.f32 	%f339, [%r231+28];
	add.s32 	%r242, %r241, %r235;
	ld.shared.f32 	%f340, [%r242];
	fma.rn.f32 	%f459, %f339, %f340, %f338;
	add.s32 	%r302, %r302, 8;
	setp.ne.s32 	%p63, %r302, %r23;
	mov.u32 	%r304, %r23;
	@%p63 bra 	$L__BB1_73;
$L__BB1_74:
	setp.eq.s32 	%p64, %r16, 0;
	@%p64 bra 	$L__BB1_82;
	setp.lt.u32 	%p65, %r17, 3;
	@%p65 bra 	$L__BB1_77;
	add.s32 	%r243, %r304, %r8;
	shl.b32 	%r244, %r243, 2;
	add.s32 	%r245, %r4, %r244;
	ld.shared.f32 	%f342, [%r245];
	mad.lo.s32 	%r246, %r304, %r102, %r301;
	shl.b32 	%r247, %r246, 2;
	add.s32 	%r248, %r3, %r247;
	ld.shared.f32 	%f343, [%r248];
	fma.rn.f32 	%f344, %f342, %f343, %f459;
	ld.shared.f32 	%f345, [%r245+4];
	shl.b32 	%r249, %r102, 2;
	add.s32 	%r250, %r248, %r249;
	ld.shared.f32 	%f346, [%r250];
	fma.rn.f32 	%f347, %f345, %f346, %f344;
	ld.shared.f32 	%f348, [%r245+8];
	add.s32 	%r251, %r250, %r249;
	ld.shared.f32 	%f349, [%r251];
	fma.rn.f32 	%f350, %f348, %f349, %f347;
	ld.shared.f32 	%f351, [%r245+12];
	add.s32 	%r252, %r251, %r249;
	ld.shared.f32 	%f352, [%r252];
	fma.rn.f32 	%f459, %f351, %f352, %f350;
	add.s32 	%r304, %r304, 4;
$L__BB1_77:
	setp.eq.s32 	%p66, %r18, 0;
	@%p66 bra 	$L__BB1_82;
	setp.eq.s32 	%p67, %r19, 0;
	@%p67 bra 	$L__BB1_80;
	add.s32 	%r253, %r304, %r8;
	shl.b32 	%r254, %r253, 2;
	add.s32 	%r255, %r4, %r254;
	ld.shared.f32 	%f354, [%r255];
	mad.lo.s32 	%r256, %r304, %r102, %r301;
	shl.b32 	%r257, %r256, 2;
	add.s32 	%r258, %r3, %r257;
	ld.shared.f32 	%f355, [%r258];
	fma.rn.f32 	%f356, %f354, %f355, %f459;
	ld.shared.f32 	%f357, [%r255+4];
	shl.b32 	%r259, %r102, 2;
	add.s32 	%r260, %r258, %r259;
	ld.shared.f32 	%f358, [%r260];
	fma.rn.f32 	%f459, %f357, %f358, %f356;
	add.s32 	%r304, %r304, 2;
$L__BB1_80:
	setp.eq.s32 	%p68, %r24, 0;
	@%p68 bra 	$L__BB1_82;
	add.s32 	%r261, %r304, %r8;
	shl.b32 	%r262, %r261, 2;
	add.s32 	%r263, %r4, %r262;
	ld.shared.f32 	%f359, [%r263];
	mad.lo.s32 	%r264, %r304, %r102, %r301;
	shl.b32 	%r265, %r264, 2;
	add.s32 	%r266, %r3, %r265;
	ld.shared.f32 	%f360, [%r266];
	fma.rn.f32 	%f459, %f359, %f360, %f459;
$L__BB1_82:
	add.s32 	%r267, %r41, %r301;
	mul.wide.s32 	%rd45, %r267, 4;
	add.s64 	%rd46, %rd4, %rd45;
	ld.global.f32 	%f361, [%rd46];
	fma.rn.f32 	%f362, %f43, %f361, %f459;
	st.global.f32 	[%rd46], %f362;
	add.s32 	%r301, %r301, 1;
	setp.eq.s32 	%p69, %r301, %r102;
	@%p69 bra 	$L__BB1_96;
	bra.uni 	$L__BB1_71;
$L__BB1_83:
	setp.lt.u32 	%p53, %r9, 15;
	mov.b32 	%r308, 0;
	@%p53 bra 	$L__BB1_86;
	mov.b32 	%r306, 0;
$L__BB1_85:
	.pragma "nounroll";
	add.s32 	%r222, %r41, %r306;
	mul.wide.s32 	%rd38, %r222, 4;
	add.s64 	%rd39, %rd4, %rd38;
	ld.global.f32 	%f253, [%rd39];
	fma.rn.f32 	%f254, %f43, %f253, 0f00000000;
	st.global.f32 	[%rd39], %f254;
	ld.global.f32 	%f255, [%rd39+4];
	fma.rn.f32 	%f256, %f43, %f255, 0f00000000;
	st.global.f32 	[%rd39+4], %f256;
	ld.global.f32 	%f257, [%rd39+8];
	fma.rn.f32 	%f258, %f43, %f257, 0f00000000;
	st.global.f32 	[%rd39+8], %f258;
	ld.global.f32 	%f259, [%rd39+12];
	fma.rn.f32 	%f260, %f43, %f259, 0f00000000;
	st.global.f32 	[%rd39+12], %f260;
	ld.global.f32 	%f261, [%rd39+16];
	fma.rn.f32 	%f262, %f43, %f261, 0f00000000;
	st.global.f32 	[%rd39+16], %f262;
	ld.global.f32 	%f263, [%rd39+20];
	fma.rn.f32 	%f264, %f43, %f263, 0f00000000;
	st.global.f32 	[%rd39+20], %f264;
	ld.global.f32 	%f265, [%rd39+24];
	fma.rn.f32 	%f266, %f43, %f265, 0f00000000;
	st.global.f32 	[%rd39+24], %f266;
	ld.global.f32 	%f267, [%rd39+28];
	fma.rn.f32 	%f268, %f43, %f267, 0f00000000;
	st.global.f32 	[%rd39+28], %f268;
	ld.global.f32 	%f269, [%rd39+32];
	fma.rn.f32 	%f270, %f43, %f269, 0f00000000;
	st.global.f32 	[%rd39+32], %f270;
	ld.global.f32 	%f271, [%rd39+36];
	fma.rn.f32 	%f272, %f43, %f271, 0f00000000;
	st.global.f32 	[%rd39+36], %f272;
	ld.global.f32 	%f273, [%rd39+40];
	fma.rn.f32 	%f274, %f43, %f273, 0f00000000;
	st.global.f32 	[%rd39+40], %f274;
	ld.global.f32 	%f275, [%rd39+44];
	fma.rn.f32 	%f276, %f43, %f275, 0f00000000;
	st.global.f32 	[%rd39+44], %f276;
	ld.global.f32 	%f277, [%rd39+48];
	fma.rn.f32 	%f278, %f43, %f277, 0f00000000;
	st.global.f32 	[%rd39+48], %f278;
	ld.global.f32 	%f279, [%rd39+52];
	fma.rn.f32 	%f280, %f43, %f279, 0f00000000;
	st.global.f32 	[%rd39+52], %f280;
	ld.global.f32 	%f281, [%rd39+56];
	fma.rn.f32 	%f282, %f43, %f281, 0f00000000;
	st.global.f32 	[%rd39+56], %f282;
	ld.global.f32 	%f283, [%rd39+60];
	fma.rn.f32 	%f284, %f43, %f283, 0f00000000;
	st.global.f32 	[%rd39+60], %f284;
	add.s32 	%r306, %r306, 16;
	setp.ne.s32 	%p54, %r306, %r20;
	mov.u32 	%r308, %r20;
	@%p54 bra 	$L__BB1_85;
$L__BB1_86:
	setp.eq.s32 	%p55, %r10, 0;
	@%p55 bra 	$L__BB1_96;
	setp.lt.u32 	%p56, %r11, 7;
	@%p56 bra 	$L__BB1_89;
	add.s32 	%r223, %r41, %r308;
	mul.wide.s32 	%rd40, %r223, 4;
	add.s64 	%rd41, %rd4, %rd40;
	ld.global.f32 	%f285, [%rd41];
	fma.rn.f32 	%f286, %f43, %f285, 0f00000000;
	st.global.f32 	[%rd41], %f286;
	ld.global.f32 	%f287, [%rd41+4];
	fma.rn.f32 	%f288, %f43, %f287, 0f00000000;
	st.global.f32 	[%rd41+4], %f288;
	ld.global.f32 	%f289, [%rd41+8];
	fma.rn.f32 	%f290, %f43, %f289, 0f00000000;
	st.global.f32 	[%rd41+8], %f290;
	ld.global.f32 	%f291, [%rd41+12];
	fma.rn.f32 	%f292, %f43, %f291, 0f00000000;
	st.global.f32 	[%rd41+12], %f292;
	ld.global.f32 	%f293, [%rd41+16];
	fma.rn.f32 	%f294, %f43, %f293, 0f00000000;
	st.global.f32 	[%rd41+16], %f294;
	ld.global.f32 	%f295, [%rd41+20];
	fma.rn.f32 	%f296, %f43, %f295, 0f00000000;
	st.global.f32 	[%rd41+20], %f296;
	ld.global.f32 	%f297, [%rd41+24];
	fma.rn.f32 	%f298, %f43, %f297, 0f00000000;
	st.global.f32 	[%rd41+24], %f298;
	ld.global.f32 	%f299, [%rd41+28];
	fma.rn.f32 	%f300, %f43, %f299, 0f00000000;
	st.global.f32 	[%rd41+28], %f300;
	add.s32 	%r308, %r308, 8;
$L__BB1_89:
	setp.eq.s32 	%p57, %r12, 0;
	@%p57 bra 	$L__BB1_96;
	setp.lt.u32 	%p58, %r13, 3;
	@%p58 bra 	$L__BB1_92;
	add.s32 	%r224, %r41, %r308;
	mul.wide.s32 	%rd42, %r224, 4;
	add.s64 	%rd43, %rd4, %rd42;
	ld.global.f32 	%f301, [%rd43];
	fma.rn.f32 	%f302, %f43, %f301, 0f00000000;
	st.global.f32 	[%rd43], %f302;
	ld.global.f32 	%f303, [%rd43+4];
	fma.rn.f32 	%f304, %f43, %f303, 0f00000000;
	st.global.f32 	[%rd43+4], %f304;
	ld.global.f32 	%f305, [%rd43+8];
	fma.rn.f32 	%f306, %f43, %f305, 0f00000000;
	st.global.f32 	[%rd43+8], %f306;
	ld.global.f32 	%f307, [%rd43+12];
	fma.rn.f32 	%f308, %f43, %f307, 0f00000000;
	st.global.f32 	[%rd43+12], %f308;
	add.s32 	%r308, %r308, 4;
$L__BB1_92:
	setp.eq.s32 	%p59, %r14, 0;
	@%p59 bra 	$L__BB1_96;
	setp.eq.s32 	%p60, %r14, 1;
	add.s32 	%r225, %r41, %r308;
	mul.wide.s32 	%rd44, %r225, 4;
	add.s64 	%rd10, %rd4, %rd44;
	ld.global.f32 	%f309, [%rd10];
	fma.rn.f32 	%f310, %f43, %f309, 0f00000000;
	st.global.f32 	[%rd10], %f310;
	@%p60 bra 	$L__BB1_96;
	setp.eq.s32 	%p61, %r14, 2;
	ld.global.f32 	%f311, [%rd10+4];
	fma.rn.f32 	%f312, %f43, %f311, 0f00000000;
	st.global.f32 	[%rd10+4], %f312;
	@%p61 bra 	$L__BB1_96;
	ld.global.f32 	%f313, [%rd10+8];
	fma.rn.f32 	%f314, %f43, %f313, 0f00000000;
	st.global.f32 	[%rd10+8], %f314;
$L__BB1_96:
	add.s32 	%r283, %r283, 1;
	setp.ne.s32 	%p70, %r283, %r103;
	@%p70 bra 	$L__BB1_18;
$L__BB1_97:
	bar.sync 	0;
	@%p2 bra 	$L__BB1_109;
	setp.lt.u32 	%p72, %r9, 7;
	mad.lo.s32 	%r269, %r276, %r106, %r7;
	mul.wide.s32 	%rd47, %r269, 4;
	add.s64 	%rd11, %rd5, %rd47;
	mad.lo.s32 	%r92, %r276, %r1, %r6;
	mov.b32 	%r312, 0;
	@%p72 bra 	$L__BB1_101;
	mov.b32 	%r310, 0;
$L__BB1_100:
	.pragma "nounroll";
	ld.global.f32 	%f363, [%rd11];
	rcp.rn.f32 	%f364, %f363;
	add.s32 	%r271, %r92, %r310;
	mul.wide.s32 	%rd48, %r271, 4;
	add.s64 	%rd49, %rd4, %rd48;
	ld.global.f32 	%f365, [%rd49];
	mul.f32 	%f366, %f364, %f365;
	st.global.f32 	[%rd49], %f366;
	ld.global.f32 	%f367, [%rd11];
	rcp.rn.f32 	%f368, %f367;
	ld.global.f32 	%f369, [%rd49+4];
	mul.f32 	%f370, %f368, %f369;
	st.global.f32 	[%rd49+4], %f370;
	ld.global.f32 	%f371, [%rd11];
	rcp.rn.f32 	%f372, %f371;
	ld.global.f32 	%f373, [%rd49+8];
	mul.f32 	%f374, %f372, %f373;
	st.global.f32 	[%rd49+8], %f374;
	ld.global.f32 	%f375, [%rd11];
	rcp.rn.f32 	%f376, %f375;
	ld.global.f32 	%f377, [%rd49+12];
	mul.f32 	%f378, %f376, %f377;
	st.global.f32 	[%rd49+12], %f378;
	ld.global.f32 	%f379, [%rd11];
	rcp.rn.f32 	%f380, %f379;
	ld.global.f32 	%f381, [%rd49+16];
	mul.f32 	%f382, %f380, %f381;
	st.global.f32 	[%rd49+16], %f382;
	ld.global.f32 	%f383, [%rd11];
	rcp.rn.f32 	%f384, %f383;
	ld.global.f32 	%f385, [%rd49+20];
	mul.f32 	%f386, %f384, %f385;
	st.global.f32 	[%rd49+20], %f386;
	ld.global.f32 	%f387, [%rd11];
	rcp.rn.f32 	%f388, %f387;
	ld.global.f32 	%f389, [%rd49+24];
	mul.f32 	%f390, %f388, %f389;
	st.global.f32 	[%rd49+24], %f390;
	ld.global.f32 	%f391, [%rd11];
	rcp.rn.f32 	%f392, %f391;
	ld.global.f32 	%f393, [%rd49+28];
	mul.f32 	%f394, %f392, %f393;
	st.global.f32 	[%rd49+28], %f394;
	add.s32 	%r310, %r310, 8;
	setp.ne.s32 	%p73, %r310, %r21;
	mov.u32 	%r312, %r21;
	@%p73 bra 	$L__BB1_100;
$L__BB1_101:
	setp.eq.s32 	%p74, %r12, 0;
	@%p74 bra 	$L__BB1_109;
	setp.lt.u32 	%p75, %r13, 3;
	@%p75 bra 	$L__BB1_104;
	ld.global.f32 	%f395, [%rd11];
	rcp.rn.f32 	%f396, %f395;
	add.s32 	%r272, %r92, %r312;
	mul.wide.s32 	%rd50, %r272, 4;
	add.s64 	%rd51, %rd4, %rd50;
	ld.global.f32 	%f397, [%rd51];
	mul.f32 	%f398, %f396, %f397;
	st.global.f32 	[%rd51], %f398;
	ld.global.f32 	%f399, [%rd11];
	rcp.rn.f32 	%f400, %f399;
	ld.global.f32 	%f401, [%rd51+4];
	mul.f32 	%f402, %f400, %f401;
	st.global.f32 	[%rd51+4], %f402;
	ld.global.f32 	%f403, [%rd11];
	rcp.rn.f32 	%f404, %f403;
	ld.global.f32 	%f405, [%rd51+8];
	mul.f32 	%f406, %f404, %f405;
	st.global.f32 	[%rd51+8], %f406;
	ld.global.f32 	%f407, [%rd11];
	rcp.rn.f32 	%f408, %f407;
	ld.global.f32 	%f409, [%rd51+12];
	mul.f32 	%f410, %f408, %f409;
	st.global.f32 	[%rd51+12], %f410;
	add.s32 	%r312, %r312, 4;
$L__BB1_104:
	setp.eq.s32 	%p76, %r14, 0;
	@%p76 bra 	$L__BB1_109;
	setp.eq.s32 	%p77, %r15, 0;
	@%p77 bra 	$L__BB1_107;
	ld.global.f32 	%f411, [%rd11];
	rcp.rn.f32 	%f412, %f411;
	add.s32 	%r273, %r92, %r312;
	mul.wide.s32 	%rd52, %r273, 4;
	add.s64 	%rd53, %rd4, %rd52;
	ld.global.f32 	%f413, [%rd53];
	mul.f32 	%f414, %f412, %f413;
	st.global.f32 	[%rd53], %f414;
	ld.global.f32 	%f415, [%rd11];
	rcp.rn.f32 	%f416, %f415;
	ld.global.f32 	%f417, [%rd53+4];
	mul.f32 	%f418, %f416, %f417;
	st.global.f32 	[%rd53+4], %f418;
	add.s32 	%r312, %r312, 2;
$L__BB1_107:
	setp.eq.s32 	%p78, %r22, 0;
	@%p78 bra 	$L__BB1_109;
	ld.global.f32 	%f419, [%rd11];
	rcp.rn.f32 	%f420, %f419;
	add.s32 	%r274, %r92, %r312;
	mul.wide.s32 	%rd54, %r274, 4;
	add.s64 	%rd55, %rd4, %rd54;
	ld.global.f32 	%f421, [%rd55];
	mul.f32 	%f422, %f420, %f421;
	st.global.f32 	[%rd55], %f422;
$L__BB1_109:
	mad.lo.s32 	%r275, %r276, %r106, %r7;
	mul.wide.s32 	%rd56, %r275, 4;
	add.s64 	%rd57, %rd6, %rd56;
	ld.global.f32 	%f423, [%rd57];
	add.s64 	%rd58, %rd5, %rd56;
	ld.global.f32 	%f424, [%rd58];
	lg2.approx.f32 	%f425, %f424;
	fma.rn.f32 	%f426, %f425, 0f3F317218, %f423;
	st.global.f32 	[%rd58], %f426;
	add.s32 	%r276, %r276, 1;
	setp.ne.s32 	%p79, %r276, %r104;
	@%p79 bra 	$L__BB1_2;
$L__BB1_110:
	ret;

}
	// .globl	_Z27flash_attn_1_bwd_f32_kernelPKfS0_S0_S0_S0_S0_S0_iiiiiifPfS1_S1_
.visible .entry _Z27flash_attn_1_bwd_f32_kernelPKfS0_S0_S0_S0_S0_S0_iiiiiifPfS1_S1_(
	.param .u64 .ptr .align 1 _Z27flash_attn_1_bwd_f32_kernelPKfS0_S0_S0_S0_S0_S0_iiiiiifPfS1_S1__param_0,
	.param .u64 .ptr .align 1 _Z27flash_attn_1_bwd_f32_kernelPKfS0_S0_S0_S0_S0_S0_iiiiiifPfS1_S1__param_1,
	.param .u64 .ptr .align 1 _Z27flash_attn_1_bwd_f32_kernelPKfS0_S0_S0_S0_S0_S0_iiiiiifPfS1_S1__param_2,
	.param .u64 .ptr .align 1 _Z27flash_attn_1_bwd_f32_kernelPKfS0_S0_S0_S0_S0_S0_iiiiiifPfS1_S1__param_3,
	.param .u64 .ptr .align 1 _Z27flash_attn_1_bwd_f32_kernelPKfS0_S0_S0_S0_S0_S0_iiiiiifPfS1_S1__param_4,
	.param .u64 .ptr .align 1 _Z27flash_attn_1_bwd_f32_kernelPKfS0_S0_S0_S0_S0_S0_iiiiiifPfS1_S1__param_5,
	.param .u64 .ptr .align 1 _Z27flash_attn_1_bwd_f32_kernelPKfS0_S0_S0_S0_S0_S0_iiiiiifPfS1_S1__param_6,
	.param .u32 _Z27flash_attn_1_bwd_f32_kernelPKfS0_S0_S0_S0_S0_S0_iiiiiifPfS1_S1__param_7,
	.param .u32 _Z27flash_attn_1_bwd_f32_kernelPKfS0_S0_S0_S0_S0_S0_iiiiiifPfS1_S1__param_8,
	.param .u32 _Z27flash_attn_1_bwd_f32_kernelPKfS0_S0_S0_S0_S0_S0_iiiiiifPfS1_S1__param_9,
	.param .u32 _Z27flash_attn_1_bwd_f32_kernelPKfS0_S0_S0_S0_S0_S0_iiiiiifPfS1_S1__param_10,
	.param .u32 _Z27flash_attn_1_bwd_f32_kernelPKfS0_S0_S0_S0_S0_S0_iiiiiifPfS1_S1__param_11,
	.param .u32 _Z27flash_attn_1_bwd_f32_kernelPKfS0_S0_S0_S0_S0_S0_iiiiiifPfS1_S1__param_12,
	.param .f32 _Z27flash_attn_1_bwd_f32_kernelPKfS0_S0_S0_S0_S0_S0_iiiiiifPfS1_S1__param_13,
	.param .u64 .ptr .align 1 _Z27flash_attn_1_bwd_f32_kernelPKfS0_S0_S0_S0_S0_S0_iiiiiifPfS1_S1__param_14,
	.param .u64 .ptr .align 1 _Z27flash_attn_1_bwd_f32_kernelPKfS0_S0_S0_S0_S0_S0_iiiiiifPfS1_S1__param_15,
	.param .u64 .ptr .align 1 _Z27flash_attn_1_bwd_f32_kernelPKfS0_S0_S0_S0_S0_S0_iiiiiifPfS1_S1__param_16
)
{
	.reg .pred 	%p<137>;
	.reg .b32 	%r<660>;
	.reg .b32 	%f<656>;
	.reg .b64 	%rd<70>;

	ld.param.u64 	%rd14, [_Z27flash_attn_1_bwd_f32_kernelPKfS0_S0_S0_S0_S0_S0_iiiiiifPfS1_S1__param_0];
	ld.param.u64 	%rd15, [_Z27flash_attn_1_bwd_f32_kernelPKfS0_S0_S0_S0_S0_S0_iiiiiifPfS1_S1__param_1];
	ld.param.u64 	%rd16, [_Z27flash_attn_1_bwd_f32_kernelPKfS0_S0_S0_S0_S0_S0_iiiiiifPfS1_S1__param_2];
	ld.param.u64 	%rd17, [_Z27flash_attn_1_bwd_f32_kernelPKfS0_S0_S0_S0_S0_S0_iiiiiifPfS1_S1__param_3];
	ld.param.u64 	%rd18, [_Z27flash_attn_1_bwd_f32_kernelPKfS0_S0_S0_S0_S0_S0_iiiiiifPfS1_S1__param_4];
	ld.param.u64 	%rd12, [_Z27flash_attn_1_bwd_f32_kernelPKfS0_S0_S0_S0_S0_S0_iiiiiifPfS1_S1__param_5];
	ld.param.u64 	%rd13, [_Z27flash_attn_1_bwd_f32_kernelPKfS0_S0_S0_S0_S0_S0_iiiiiifPfS1_S1__param_6];
	ld.param.u32 	%r177, [_Z27flash_attn_1_bwd_f32_kernelPKfS0_S0_S0_S0_S0_S0_iiiiiifPfS1_S1__param_7];
	ld.param.u32 	%r178, [_Z27flash_attn_1_bwd_f32_kernelPKfS0_S0_S0_S0_S0_S0_iiiiiifPfS1_S1__param_8];
	ld.param.u32 	%r179, [_Z27flash_attn_1_bwd_f32_kernelPKfS0_S0_S0_S0_S0_S0_iiiiiifPfS1_S1__param_9];
	ld.param.u32 	%r180, [_Z27flash_attn_1_bwd_f32_kernelPKfS0_S0_S0_S0_S0_S0_iiiiiifPfS1_S1__param_10];
	ld.param.u32 	%r181, [_Z27flash_attn_1_bwd_f32_kernelPKfS0_S0_S0_S0_S0_S0_iiiiiifPfS1_S1__param_11];
	ld.param.u32 	%r182, [_Z27flash_attn_1_bwd_f32_kernelPKfS0_S0_S0_S0_S0_S0_iiiiiifPfS1_S1__param_12];
	ld.param.f32 	%f78, [_Z27flash_attn_1_bwd_f32_kernelPKfS0_S0_S0_S0_S0_S0_iiiiiifPfS1_S1__param_13];
	ld.param.u64 	%rd19, [_Z27flash_attn_1_bwd_f32_kernelPKfS0_S0_S0_S0_S0_S0_iiiiiifPfS1_S1__param_14];
	ld.param.u64 	%rd20, [_Z27flash_attn_1_bwd_f32_kernelPKfS0_S0_S0_S0_S0_S0_iiiiiifPfS1_S1__param_15];
	ld.param.u64 	%rd21, [_Z27flash_attn_1_bwd_f32_kernelPKfS0_S0_S0_S0_S0_S0_iiiiiifPfS1_S1__param_16];
	cvta.to.global.u64 	%rd1, %rd16;
	cvta.to.global.u64 	%rd2, %rd15;
	cvta.to.global.u64 	%rd3, %rd18;
	cvta.to.global.u64 	%rd4, %rd17;
	cvta.to.global.u64 	%rd5, %rd14;
	cvta.to.global.u64 	%rd6, %rd19;
	cvta.to.global.u64 	%rd7, %rd21;
	cvta.to.global.u64 	%rd8, %rd20;
	mov.u32 	%r1, %tid.x;
	mul.lo.s32 	%r2, %r181, %r178;
	mul.lo.s32 	%r3, %r182, %r178;
	setp.lt.s32 	%p1, %r179, 1;
	@%p1 bra 	$L__BB2_205;
	mov.u32 	%r184, %ctaid.y;
	mul.lo.s32 	%r185, %r177, %r184;
	mov.u32 	%r186, %nctaid.y;
	mov.u32 	%r187, %ctaid.x;
	mul.lo.s32 	%r188, %r187, %r186;
	mad.lo.s32 	%r189, %r188, %r177, %r185;
	shl.b32 	%r190, %r2, 2;
	mov.u32 	%r191, sram;
	add.s32 	%r4, %r191, %r190;
	add.s32 	%r5, %r4, %r190;
	add.s32 	%r6, %r5, %r190;
	add.s32 	%r7, %r6, %r190;
	shl.b32 	%r192, %r3, 2;
	add.s32 	%r8, %r7, %r192;
	add.s32 	%r9, %r8, %r192;
	add.s32 	%r10, %r9, %r192;
	mul.lo.s32 	%r193, %r182, %r181;
	shl.b32 	%r194, %r193, 2;
	add.s32 	%r11, %r10, %r194;
	mul.lo.s32 	%r12, %r178, %r1;
	mad.lo.s32 	%r13, %r189, %r178, %r12;
	add.s32 	%r14, %r189, %r1;
	mul.lo.s32 	%r15, %r181, %r1;
	add.s32 	%r16, %r178, -1;
	and.b32  	%r17, %r178, 7;
	add.s32 	%r18, %r17, -1;
	and.b32  	%r19, %r178, 3;
	add.s32 	%r20, %r19, -1;
	add.s32 	%r21, %r181, -1;
	and.b32  	%r22, %r181, 7;
	add.s32 	%r23, %r22, -1;
	and.b32  	%r24, %r181, 3;
	add.s32 	%r25, %r24, -1;
	and.b32  	%r26, %r182, 7;
	add.s32 	%r27, %r26, -1;
	and.b32  	%r28, %r182, 3;
	add.s32 	%r29, %r28, -1;
	and.b32  	%r30, %r178, 2147483640;
	and.b32  	%r31, %r178, 1;
	mul.f32 	%f1, %f78, 0f00000000;
	and.b32  	%r32, %r181, 2147483640;
	and.b32  	%r33, %r181, 1;
	and.b32  	%r34, %r178, 2147483644;
	and.b32  	%r35, %r182, 2147483640;
	and.b32  	%r36, %r182, 1;
	shl.b32 	%r37, %r181, 2;
	cvta.to.global.u64 	%rd9, %rd13;
	cvta.to.global.u64 	%rd10, %rd12;
	mov.b32 	%r588, 0;
$L__BB2_2:
	setp.lt.s32 	%p2, %r178, 1;
	@%p2 bra 	$L__BB2_25;
	setp.lt.u32 	%p3, %r16, 7;
	mad.lo.s32 	%r39, %r588, %r2, %r13;
	mov.b32 	%r590, 0;
	@%p3 bra 	$L__BB2_6;
	shl.b32 	%r196, %r1, 2;
	add.s32 	%r197, %r196, %r37;
	mov.u32 	%r198, sram;
	mad.lo.s32 	%r199, %r178, %r197, %r198;
	add.s32 	%r592, %r199, 16;
	and.b32  	%r200, %r178, 2147483640;
	neg.s32 	%r595, %r200;
	shl.b32 	%r201, %r12, 2;
	add.s32 	%r202, %r201, %r198;
	add.s32 	%r593, %r202, 16;
	mov.u32 	%r594, %r39;
$L__BB2_5:
	.pragma "nounroll";
	mul.wide.s32 	%rd22, %r594, 4;
	add.s64 	%rd23, %rd2, %rd22;
	add.s64 	%rd24, %rd1, %rd22;
	ld.global.f32 	%f79, [%rd23];
	st.shared.f32 	[%r593+-16], %f79;
	ld.global.f32 	%f80, [%rd24];
	st.shared.f32 	[%r592+-16], %f80;
	ld.global.f32 	%f81, [%rd23+4];
	st.shared.f32 	[%r593+-12], %f81;
	ld.global.f32 	%f82, [%rd24+4];
	st.shared.f32 	[%r592+-12], %f82;
	ld.global.f32 	%f83, [%rd23+8];
	st.shared.f32 	[%r593+-8], %f83;
	ld.global.f32 	%f84, [%rd24+8];
	st.shared.f32 	[%r592+-8], %f84;
	ld.global.f32 	%f85, [%rd23+12];
	st.shared.f32 	[%r593+-4], %f85;
	ld.global.f32 	%f86, [%rd24+12];
	st.shared.f32 	[%r592+-4], %f86;
	ld.global.f32 	%f87, [%rd23+16];
	st.shared.f32 	[%r593], %f87;
	ld.global.f32 	%f88, [%rd24+16];
	st.shared.f32 	[%r592], %f88;
	ld.global.f32 	%f89, [%rd23+20];
	st.shared.f32 	[%r593+4], %f89;
	ld.global.f32 	%f90, [%rd24+20];
	st.shared.f32 	[%r592+4], %f90;
	ld.global.f32 	%f91, [%rd23+24];
	st.shared.f32 	[%r593+8], %f91;
	ld.global.f32 	%f92, [%rd24+24];
	st.shared.f32 	[%r592+8], %f92;
	ld.global.f32 	%f93, [%rd23+28];
	st.shared.f32 	[%r593+12], %f93;
	ld.global.f32 	%f94, [%rd24+28];
	st.shared.f32 	[%r592+12], %f94;
	add.s32 	%r595, %r595, 8;
	add.s32 	%r594, %r594, 8;
	add.s32 	%r593, %r593, 32;
	add.s32 	%r592, %r592, 32;
	setp.eq.s32 	%p4, %r595, 0;
	mov.u32 	%r590, %r30;
	@%p4 bra 	$L__BB2_6;
	bra.uni 	$L__BB2_5;
$L__BB2_6:
	setp.eq.s32 	%p5, %r17, 0;
	@%p5 bra 	$L__BB2_14;
	setp.lt.u32 	%p6, %r18, 3;
	@%p6 bra 	$L__BB2_9;
	add.s32 	%r203, %r39, %r590;
	mul.wide.s32 	%rd25, %r203, 4;
	add.s64 	%rd26, %rd2, %rd25;
	ld.global.f32 	%f95, [%rd26];
	add.s32 	%r204, %r590, %r12;
	shl.b32 	%r205, %r204, 2;
	mov.u32 	%r206, sram;
	add.s32 	%r207, %r206, %r205;
	st.shared.f32 	[%r207], %f95;
	add.s64 	%rd27, %rd1, %rd25;
	ld.global.f32 	%f96, [%rd27];
	add.s32 	%r208, %r4, %r205;
	st.shared.f32 	[%r208], %f96;
	ld.global.f32 	%f97, [%rd26+4];
	st.shared.f32 	[%r207+4], %f97;
	ld.global.f32 	%f98, [%rd27+4];
	st.shared.f32 	[%r208+4], %f98;
	ld.global.f32 	%f99, [%rd26+8];
	st.shared.f32 	[%r207+8], %f99;
	ld.global.f32 	%f100, [%rd27+8];
	st.shared.f32 	[%r208+8], %f100;
	ld.global.f32 	%f101, [%rd26+12];
	st.shared.f32 	[%r207+12], %f101;
	ld.global.f32 	%f102, [%rd27+12];
	st.shared.f32 	[%r208+12], %f102;
	add.s32 	%r590, %r590, 4;
$L__BB2_9:
	setp.eq.s32 	%p7, %r19, 0;
	@%p7 bra 	$L__BB2_14;
	setp.eq.s32 	%p8, %r20, 0;
	@%p8 bra 	$L__BB2_12;
	add.s32 	%r209, %r39, %r590;
	mul.wide.s32 	%rd28, %r209, 4;
	add.s64 	%rd29, %rd2, %rd28;
	ld.global.f32 	%f103, [%rd29];
	add.s32 	%r210, %r590, %r12;
	shl.b32 	%r211, %r210, 2;
	mov.u32 	%r212, sram;
	add.s32 	%r213, %r212, %r211;
	st.shared.f32 	[%r213], %f103;
	add.s64 	%rd30, %rd1, %rd28;
	ld.global.f32 	%f104, [%rd30];
	add.s32 	%r214, %r4, %r211;
	st.shared.f32 	[%r214], %f104;
	ld.global.f32 	%f105, [%rd29+4];
	st.shared.f32 	[%r213+4], %f105;
	ld.global.f32 	%f106, [%rd30+4];
	st.shared.f32 	[%r214+4], %f106;
	add.s32 	%r590, %r590, 2;
$L__BB2_12:
	setp.eq.s32 	%p9, %r31, 0;
	@%p9 bra 	$L__BB2_14;
	add.s32 	%r215, %r39, %r590;
	mul.wide.s32 	%rd31, %r215, 4;
	add.s64 	%rd32, %rd2, %rd31;
	ld.global.f32 	%f107, [%rd32];
	add.s32 	%r216, %r590, %r12;
	shl.b32 	%r217, %r216, 2;
	mov.u32 	%r218, sram;
	add.s32 	%r219, %r218, %r217;
	st.shared.f32 	[%r219], %f107;
	add.s64 	%rd33, %rd1, %rd31;
	ld.global.f32 	%f108, [%rd33];
	add.s32 	%r220, %r4, %r217;
	st.shared.f32 	[%r220], %f108;
$L__BB2_14:
	mov.b32 	%r598, 0;
	@%p3 bra 	$L__BB2_17;
	mov.b32 	%r596, 0;
$L__BB2_16:
	.pragma "nounroll";
	add.s32 	%r223, %r596, %r12;
	shl.b32 	%r224, %r223, 2;
	add.s32 	%r225, %r5, %r224;
	mov.b32 	%r226, 0;
	st.shared.u32 	[%r225], %r226;
	add.s32 	%r227, %r6, %r224;
	st.shared.u32 	[%r227], %r226;
	st.shared.u32 	[%r225+4], %r226;
	st.shared.u32 	[%r227+4], %r226;
	st.shared.u32 	[%r225+8], %r226;
	st.shared.u32 	[%r227+8], %r226;
	st.shared.u32 	[%r225+12], %r226;
	st.shared.u32 	[%r227+12], %r226;
	st.shared.u32 	[%r225+16], %r226;
	st.shared.u32 	[%r227+16], %r226;
	st.shared.u32 	[%r225+20], %r226;
	st.shared.u32 	[%r227+20], %r226;
	st.shared.u32 	[%r225+24], %r226;
	st.shared.u32 	[%r227+24], %r226;
	st.shared.u32 	[%r225+28], %r226;
	st.shared.u32 	[%r227+28], %r226;
	add.s32 	%r596, %r596, 8;
	setp.ne.s32 	%p11, %r596, %r30;
	mov.u32 	%r598, %r30;
	@%p11 bra 	$L__BB2_16;
$L__BB2_17:
	@%p5 bra 	$L__BB2_25;
	setp.lt.u32 	%p13, %r18, 3;
	@%p13 bra 	$L__BB2_20;
	add.s32 	%r228, %r598, %r12;
	shl.b32 	%r229, %r228, 2;
	add.s32 	%r230, %r5, %r229;
	mov.b32 	%r231, 0;
	st.shared.u32 	[%r230], %r231;
	add.s32 	%r232, %r6, %r229;
	st.shared.u32 	[%r232], %r231;
	st.shared.u32 	[%r230+4], %r231;
	st.shared.u32 	[%r232+4], %r231;
	st.shared.u32 	[%r230+8], %r231;
	st.shared.u32 	[%r232+8], %r231;
	st.shared.u32 	[%r230+12], %r231;
	st.shared.u32 	[%r232+12], %r231;
	add.s32 	%r598, %r598, 4;
$L__BB2_20:
	setp.eq.s32 	%p14, %r19, 0;
	@%p14 bra 	$L__BB2_25;
	setp.eq.s32 	%p15, %r20, 0;
	@%p15 bra 	$L__BB2_23;
	add.s32 	%r233, %r598, %r12;
	shl.b32 	%r234, %r233, 2;
	add.s32 	%r235, %r5, %r234;
	mov.b32 	%r236, 0;
	st.shared.u32 	[%r235], %r236;
	add.s32 	%r237, %r6, %r234;
	st.shared.u32 	[%r237], %r236;
	st.shared.u32 	[%r235+4], %r236;
	st.shared.u32 	[%r237+4], %r236;
	add.s32 	%r598, %r598, 2;
$L__BB2_23:
	setp.eq.s32 	%p16, %r31, 0;
	@%p16 bra 	$L__BB2_25;
	add.s32 	%r238, %r598, %r12;
	shl.b32 	%r239, %r238, 2;
	add.s32 	%r240, %r5, %r239;
	mov.b32 	%r241, 0;
	st.shared.u32 	[%r240], %r241;
	add.s32 	%r242, %r6, %r239;
	st.shared.u32 	[%r242], %r241;
$L__BB2_25:
	setp.lt.s32 	%p17, %r180, 1;
	bar.sync 	0;
	@%p17 bra 	$L__BB2_192;
	mov.b32 	%r600, 0;
$L__BB2_27:
	@%p2 bra 	$L__BB2_39;
	setp.lt.u32 	%p19, %r16, 7;
	mad.lo.s32 	%r64, %r600, %r3, %r13;
	mov.b32 	%r603, 0;
	@%p19 bra 	$L__BB2_31;
	mov.b32 	%r601, 0;
$L__BB2_30:
	.pragma "nounroll";
	add.s32 	%r246, %r64, %r601;
	mul.wide.s32 	%rd34, %r246, 4;
	add.s64 	%rd35, %rd5, %rd34;
	ld.global.f32 	%f109, [%rd35];
	add.s32 	%r247, %r601, %r12;
	shl.b32 	%r248, %r247, 2;
	add.s32 	%r249, %r7, %r248;
	st.shared.f32 	[%r249], %f109;
	add.s64 	%rd36, %rd4, %rd34;
	ld.global.f32 	%f110, [%rd36];
	add.s32 	%r250, %r8, %r248;
	st.shared.f32 	[%r250], %f110;
	add.s64 	%rd37, %rd3, %rd34;
	ld.global.f32 	%f111, [%rd37];
	add.s32 	%r251, %r9, %r248;
	st.shared.f32 	[%r251], %f111;
	ld.global.f32 	%f112, [%rd35+4];
	st.shared.f32 	[%r249+4], %f112;
	ld.global.f32 	%f113, [%rd36+4];
	st.shared.f32 	[%r250+4], %f113;
	ld.global.f32 	%f114, [%rd37+4];
	st.shared.f32 	[%r251+4], %f114;
	ld.global.f32 	%f115, [%rd35+8];
	st.shared.f32 	[%r249+8], %f115;
	ld.global.f32 	%f116, [%rd36+8];
	st.shared.f32 	[%r250+8], %f116;
	ld.global.f32 	%f117, [%rd37+8];
	st.shared.f32 	[%r251+8], %f117;
	ld.global.f32 	%f118, [%rd35+12];
	st.shared.f32 	[%r249+12], %f118;
	ld.global.f32 	%f119, [%rd36+12];
	st.shared.f32 	[%r250+12], %f119;
	ld.global.f32 	%f120, [%rd37+12];
	st.shared.f32 	[%r251+12], %f120;
	ld.global.f32 	%f121, [%rd35+16];
	st.shared.f32 	[%r249+16], %f121;
	ld.global.f32 	%f122, [%rd36+16];
	st.shared.f32 	[%r250+16], %f122;
	ld.global.f32 	%f123, [%rd37+16];
	st.shared.f32 	[%r251+16], %f123;
	ld.global.f32 	%f124, [%rd35+20];
	st.shared.f32 	[%r249+20], %f124;
	ld.global.f32 	%f125, [%rd36+20];
	st.shared.f32 	[%r250+20], %f125;
	ld.global.f32 	%f126, [%rd37+20];
	st.shared.f32 	[%r251+20], %f126;
	ld.global.f32 	%f127, [%rd35+24];
	st.shared.f32 	[%r249+24], %f127;
	ld.global.f32 	%f128, [%rd36+24];
	st.shared.f32 	[%r250+24], %f128;
	ld.global.f32 	%f129, [%rd37+24];
	st.shared.f32 	[%r251+24], %f129;
	ld.global.f32 	%f130, [%rd35+28];
	st.shared.f32 	[%r249+28], %f130;
	ld.global.f32 	%f131, [%rd36+28];
	st.shared.f32 	[%r250+28], %f131;
	ld.global.f32 	%f132, [%rd37+28];
	st.shared.f32 	[%r251+28], %f132;
	add.s32 	%r601, %r601, 8;
	setp.ne.s32 	%p20, %r601, %r30;
	mov.u32 	%r603, %r30;
	@%p20 bra 	$L__BB2_30;
$L__BB2_31:
	setp.eq.s32 	%p21, %r17, 0;
	@%p21 bra 	$L__BB2_39;
	setp.lt.u32 	%p22, %r18, 3;
	@%p22 bra 	$L__BB2_34;
	add.s32 	%r252, %r64, %r603;
	mul.wide.s32 	%rd38, %r252, 4;
	add.s64 	%rd39, %rd5, %rd38;
	ld.global.f32 	%f133, [%rd39];
	add.s32 	%r253, %r603, %r12;
	shl.b32 	%r254, %r253, 2;
	add.s32 	%r255, %r7, %r254;
	st.shared.f32 	[%r255], %f133;
	add.s64 	%rd40, %rd4, %rd38;
	ld.global.f32 	%f134, [%rd40];
	add.s32 	%r256, %r8, %r254;
	st.shared.f32 	[%r256], %f134;
	add.s64 	%rd41, %rd3, %rd38;
	ld.global.f32 	%f135, [%rd41];
	add.s32 	%r257, %r9, %r254;
	st.shared.f32 	[%r257], %f135;
	ld.global.f32 	%f136, [%rd39+4];
	st.shared.f32 	[%r255+4], %f136;
	ld.global.f32 	%f137, [%rd40+4];
	st.shared.f32 	[%r256+4], %f137;
	ld.global.f32 	%f138, [%rd41+4];
	st.shared.f32 	[%r257+4], %f138;
	ld.global.f32 	%f139, [%rd39+8];
	st.shared.f32 	[%r255+8], %f139;
	ld.global.f32 	%f140, [%rd40+8];
	st.shared.f32 	[%r256+8], %f140;
	ld.global.f32 	%f141, [%rd41+8];
	st.shared.f32 	[%r257+8], %f141;
	ld.global.f32 	%f142, [%rd39+12];
	st.shared.f32 	[%r255+12], %f142;
	ld.global.f32 	%f143, [%rd40+12];
	st.shared.f32 	[%r256+12], %f143;
	ld.global.f32 	%f144, [%rd41+12];
	st.shared.f32 	[%r257+12], %f144;
	add.s32 	%r603, %r603, 4;
$L__BB2_34:
	setp.eq.s32 	%p23, %r19, 0;
	@%p23 bra 	$L__BB2_39;
	setp.eq.s32 	%p24, %r20, 0;
	@%p24 bra 	$L__BB2_37;
	add.s32 	%r258, %r64, %r603;
	mul.wide.s32 	%rd42, %r258, 4;
	add.s64 	%rd43, %rd5, %rd42;
	ld.global.f32 	%f145, [%rd43];
	add.s32 	%r259, %r603, %r12;
	shl.b32 	%r260, %r259, 2;
	add.s32 	%r261, %r7, %r260;
	st.shared.f32 	[%r261], %f145;
	add.s64 	%rd44, %rd4, %rd42;
	ld.global.f32 	%f146, [%rd44];
	add.s32 	%r262, %r8, %r260;
	st.shared.f32 	[%r262], %f146;
	add.s64 	%rd45, %rd3, %rd42;
	ld.global.f32 	%f147, [%rd45];
	add.s32 	%r263, %r9, %r260;
	st.shared.f32 	[%r263], %f147;
	ld.global.f32 	%f148, [%rd43+4];
	st.shared.f32 	[%r261+4], %f148;
	ld.global.f32 	%f149, [%rd44+4];
	st.shared.f32 	[%r262+4], %f149;
	ld.global.f32 	%f150, [%rd45+4];
	st.shared.f32 	[%r263+4], %f150;
	add.s32 	%r603, %r603, 2;
$L__BB2_37:
	setp.eq.s32 	%p25, %r31, 0;
	@%p25 bra 	$L__BB2_39;
	add.s32 	%r264, %r64, %r603;
	mul.wide.s32 	%rd46, %r264, 4;
	add.s64 	%rd47, %rd5, %rd46;
	ld.global.f32 	%f151, [%rd47];
	add.s32 	%r265, %r603, %r12;
	shl.b32 	%r266, %r265, 2;
	add.s32 	%r267, %r7, %r266;
	st.shared.f32 	[%r267], %f151;
	add.s64 	%rd48, %rd4, %rd46;
	ld.global.f32 	%f152, [%rd48];
	add.s32 	%r268, %r8, %r266;
	st.shared.f32 	[%r268], %f152;
	add.s64 	%rd49, %rd3, %rd46;
	ld.global.f32 	%f153, [%rd49];
	add.s32 	%r269, %r9, %r266;
	st.shared.f32 	[%r269], %f153;
$L__BB2_39:
	setp.lt.s32 	%p26, %r181, 1;
	mad.lo.s32 	%r270, %r600, %r182, %r14;
	mul.wide.s32 	%rd50, %r270, 4;
	add.s64 	%rd51, %rd9, %rd50;
	ld.global.f32 	%f2, [%rd51];
	add.s64 	%rd52, %rd10, %rd50;
	ld.global.f32 	%f3, [%rd52];
	@%p26 bra 	$L__BB2_76;
	@%p2 bra 	$L__BB2_54;
	mov.b32 	%r605, 0;
$L__BB2_42:
	setp.lt.u32 	%p35, %r16, 7;
	mul.lo.s32 	%r73, %r605, %r178;
	mov.f32 	%f615, 0f00000000;
	mov.b32 	%r608, 0;
	@%p35 bra 	$L__BB2_45;
	mov.f32 	%f615, 0f00000000;
	mov.b32 	%r606, 0;
$L__BB2_44:
	.pragma "nounroll";
	add.s32 	%r288, %r606, %r12;
	shl.b32 	%r289, %r288, 2;
	add.s32 	%r290, %r7, %r289;
	ld.shared.f32 	%f157, [%r290];
	add.s32 	%r291, %r606, %r73;
	shl.b32 	%r292, %r291, 2;
	mov.u32 	%r293, sram;
	add.s32 	%r294, %r293, %r292;
	ld.shared.f32 	%f158, [%r294];
	fma.rn.f32 	%f159, %f157, %f158, %f615;
	ld.shared.f32 	%f160, [%r290+4];
	ld.shared.f32 	%f161, [%r294+4];
	fma.rn.f32 	%f162, %f160, %f161, %f159;
	ld.shared.f32 	%f163, [%r290+8];
	ld.shared.f32 	%f164, [%r294+8];
	fma.rn.f32 	%f165, %f163, %f164, %f162;
	ld.shared.f32 	%f166, [%r290+12];
	ld.shared.f32 	%f167, [%r294+12];
	fma.rn.f32 	%f168, %f166, %f167, %f165;
	ld.shared.f32 	%f169, [%r290+16];
	ld.shared.f32 	%f170, [%r294+16];
	fma.rn.f32 	%f171, %f169, %f170, %f168;
	ld.shared.f32 	%f172, [%r290+20];
	ld.shared.f32 	%f173, [%r294+20];
	fma.rn.f32 	%f174, %f172, %f173, %f171;
	ld.shared.f32 	%f175, [%r290+24];
	ld.shared.f32 	%f176, [%r294+24];
	fma.rn.f32 	%f177, %f175, %f176, %f174;
	ld.shared.f32 	%f178, [%r290+28];
	ld.shared.f32 	%f179, [%r294+28];
	fma.rn.f32 	%f615, %f178, %f179, %f177;
	add.s32 	%r606, %r606, 8;
	setp.ne.s32 	%p36, %r606, %r30;
	mov.u32 	%r608, %r30;
	@%p36 bra 	$L__BB2_44;
$L__BB2_45:
	setp.eq.s32 	%p37, %r17, 0;
	@%p37 bra 	$L__BB2_53;
	setp.lt.u32 	%p38, %r18, 3;
	@%p38 bra 	$L__BB2_48;
	add.s32 	%r295, %r608, %r12;
	shl.b32 	%r296, %r295, 2;
	add.s32 	%r297, %r7, %r296;
	ld.shared.f32 	%f181, [%r297];
	add.s32 	%r298, %r608, %r73;
	shl.b32 	%r299, %r298, 2;
	mov.u32 	%r300, sram;
	add.s32 	%r301, %r300, %r299;
	ld.shared.f32 	%f182, [%r301];
	fma.rn.f32 	%f183, %f181, %f182, %f615;
	ld.shared.f32 	%f184, [%r297+4];
	ld.shared.f32 	%f185, [%r301+4];
	fma.rn.f32 	%f186, %f184, %f185, %f183;
	ld.shared.f32 	%f187, [%r297+8];
	ld.shared.f32 	%f188, [%r301+8];
	fma.rn.f32 	%f189, %f187, %f188, %f186;
	ld.shared.f32 	%f190, [%r297+12];
	ld.shared.f32 	%f191, [%r301+12];
	fma.rn.f32 	%f615, %f190, %f191, %f189;
	add.s32 	%r608, %r608, 4;
$L__BB2_48:
	setp.eq.s32 	%p39, %r19, 0;
	@%p39 bra 	$L__BB2_53;
	setp.eq.s32 	%p40, %r20, 0;
	@%p40 bra 	$L__BB2_51;
	add.s32 	%r302, %r608, %r12;
	shl.b32 	%r303, %r302, 2;
	add.s32 	%r304, %r7, %r303;
	ld.shared.f32 	%f193, [%r304];
	add.s32 	%r305, %r608, %r73;
	shl.b32 	%r306, %r305, 2;
	mov.u32 	%r307, sram;
	add.s32 	%r308, %r307, %r306;
	ld.shared.f32 	%f194, [%r308];
	fma.rn.f32 	%f195, %f193, %f194, %f615;
	ld.shared.f32 	%f196, [%r304+4];
	ld.shared.f32 	%f197, [%r308+4];
	fma.rn.f32 	%f615, %f196, %f197, %f195;
	add.s32 	%r608, %r608, 2;
$L__BB2_51:
	setp.eq.s32 	%p41, %r31, 0;
	@%p41 bra 	$L__BB2_53;
	add.s32 	%r309, %r608, %r12;
	shl.b32 	%r310, %r309, 2;
	add.s32 	%r311, %r7, %r310;
	ld.shared.f32 	%f198, [%r311];
	add.s32 	%r312, %r608, %r73;
	shl.b32 	%r313, %r312, 2;
	mov.u32 	%r314, sram;
	add.s32 	%r315, %r314, %r313;
	ld.shared.f32 	%f199, [%r315];
	fma.rn.f32 	%f615, %f198, %f199, %f615;
$L__BB2_53:
	mul.f32 	%f200, %f78, %f615;
	add.s32 	%r316, %r605, %r15;
	shl.b32 	%r317, %r316, 2;
	add.s32 	%r318, %r10, %r317;
	st.shared.f32 	[%r318], %f200;
	add.s32 	%r605, %r605, 1;
	setp.eq.s32 	%p42, %r605, %r181;
	@%p42 bra 	$L__BB2_65;
	bra.uni 	$L__BB2_42;
$L__BB2_54:
	setp.lt.u32 	%p28, %r21, 7;
	mov.b32 	%r611, 0;
	@%p28 bra 	$L__BB2_57;
	mov.b32 	%r613, 0;
$L__BB2_56:
	.pragma "nounroll";
	add.s32 	%r273, %r613, %r15;
	shl.b32 	%r274, %r273, 2;
	add.s32 	%r275, %r10, %r274;
	st.shared.f32 	[%r275], %f1;
	st.shared.f32 	[%r275+4], %f1;
	st.shared.f32 	[%r275+8], %f1;
	st.shared.f32 	[%r275+12], %f1;
	st.shared.f32 	[%r275+16], %f1;
	st.shared.f32 	[%r275+20], %f1;
	st.shared.f32 	[%r275+24], %f1;
	st.shared.f32 	[%r275+28], %f1;
	add.s32 	%r613, %r613, 8;
	setp.eq.s32 	%p29, %r613, %r32;
	mov.u32 	%r611, %r32;
	@%p29 bra 	$L__BB2_57;
	bra.uni 	$L__BB2_56;
$L__BB2_57:
	setp.eq.s32 	%p30, %r22, 0;
	@%p30 bra 	$L__BB2_65;
	setp.lt.u32 	%p31, %r23, 3;
	@%p31 bra 	$L__BB2_60;
	add.s32 	%r276, %r611, %r15;
	shl.b32 	%r277, %r276, 2;
	add.s32 	%r278, %r10, %r277;
	st.shared.f32 	[%r278], %f1;
	st.shared.f32 	[%r278+4], %f1;
	st.shared.f32 	[%r278+8], %f1;
	st.shared.f32 	[%r278+12], %f1;
	add.s32 	%r611, %r611, 4;
$L__BB2_60:
	setp.eq.s32 	%p32, %r24, 0;
	@%p32 bra 	$L__BB2_65;
	setp.eq.s32 	%p33, %r25, 0;
	@%p33 bra 	$L__BB2_63;
	add.s32 	%r279, %r611, %r15;
	shl.b32 	%r280, %r279, 2;
	add.s32 	%r281, %r10, %r280;
	st.shared.f32 	[%r281], %f1;
	st.shared.f32 	[%r281+4], %f1;
	add.s32 	%r611, %r611, 2;
$L__BB2_63:
	setp.eq.s32 	%p34, %r33, 0;
	@%p34 bra 	$L__BB2_65;
	add.s32 	%r282, %r611, %r15;
	shl.b32 	%r283, %r282, 2;
	add.s32 	%r284, %r10, %r283;
	st.shared.f32 	[%r284], %f1;
$L__BB2_65:
	setp.lt.u32 	%p43, %r21, 7;
	rcp.rn.f32 	%f16, %f3;
	mov.b32 	%r615, 0;
	@%p43 bra 	$L__BB2_68;
	mov.b32 	%r622, 0;
$L__BB2_67:
	.pragma "nounroll";
	add.s32 	%r321, %r622, %r15;
	shl.b32 	%r322, %r321, 2;
	add.s32 	%r323, %r10, %r322;
	ld.shared.f32 	%f201, [%r323];
	sub.f32 	%f202, %f201, %f2;
	mul.f32 	%f203, %f202, 0f3FB8AA3B;
	ex2.approx.f32 	%f204, %f203;
	mul.f32 	%f205, %f16, %f204;
	st.shared.f32 	[%r323], %f205;
	ld.shared.f32 	%f206, [%r323+4];
	sub.f32 	%f207, %f206, %f2;
	mul.f32 	%f208, %f207, 0f3FB8AA3B;
	ex2.approx.f32 	%f209, %f208;
	mul.f32 	%f210, %f16, %f209;
	st.shared.f32 	[%r323+4], %f210;
	ld.shared.f32 	%f211, [%r323+8];
	sub.f32 	%f212, %f211, %f2;
	mul.f32 	%f213, %f212, 0f3FB8AA3B;
	ex2.approx.f32 	%f214, %f213;
	mul.f32 	%f215, %f16, %f214;
	st.shared.f32 	[%r323+8], %f215;
	ld.shared.f32 	%f216, [%r323+12];
	sub.f32 	%f217, %f216, %f2;
	mul.f32 	%f218, %f217, 0f3FB8AA3B;
	ex2.approx.f32 	%f219, %f218;
	mul.f32 	%f220, %f16, %f219;
	st.shared.f32 	[%r323+12], %f220;
	ld.shared.f32 	%f221, [%r323+16];
	sub.f32 	%f222, %f221, %f2;
	mul.f32 	%f223, %f222, 0f3FB8AA3B;
	ex2.approx.f32 	%f224, %f223;
	mul.f32 	%f225, %f16, %f224;
	st.shared.f32 	[%r323+16], %f225;
	ld.shared.f32 	%f226, [%r323+20];
	sub.f32 	%f227, %f226, %f2;
	mul.f32 	%f228, %f227, 0f3FB8AA3B;
	ex2.approx.f32 	%f229, %f228;
	mul.f32 	%f230, %f16, %f229;
	st.shared.f32 	[%r323+20], %f230;
	ld.shared.f32 	%f231, [%r323+24];
	sub.f32 	%f232, %f231, %f2;
	mul.f32 	%f233, %f232, 0f3FB8AA3B;
	ex2.approx.f32 	%f234, %f233;
	mul.f32 	%f235, %f16, %f234;
	st.shared.f32 	[%r323+24], %f235;
	ld.shared.f32 	%f236, [%r323+28];
	sub.f32 	%f237, %f236, %f2;
	mul.f32 	%f238, %f237, 0f3FB8AA3B;
	ex2.approx.f32 	%f239, %f238;
	mul.f32 	%f240, %f16, %f239;
	st.shared.f32 	[%r323+28], %f240;
	add.s32 	%r622, %r622, 8;
	setp.eq.s32 	%p44, %r622, %r32;
	mov.u32 	%r615, %r32;
	@%p44 bra 	$L__BB2_68;
	bra.uni 	$L__BB2_67;
$L__BB2_68:
	setp.eq.s32 	%p45, %r22, 0;
	@%p45 bra 	$L__BB2_76;
	setp.lt.u32 	%p46, %r23, 3;
	@%p46 bra 	$L__BB2_71;
	add.s32 	%r324, %r615, %r15;
	shl.b32 	%r325, %r324, 2;
	add.s32 	%r326, %r10, %r325;
	ld.shared.f32 	%f241, [%r326];
	sub.f32 	%f242, %f241, %f2;
	mul.f32 	%f243, %f242, 0f3FB8AA3B;
	ex2.approx.f32 	%f244, %f243;
	mul.f32 	%f245, %f16, %f244;
	st.shared.f32 	[%r326], %f245;
	ld.shared.f32 	%f246, [%r326+4];
	sub.f32 	%f247, %f246, %f2;
	mul.f32 	%f248, %f247, 0f3FB8AA3B;
	ex2.approx.f32 	%f249, %f248;
	mul.f32 	%f250, %f16, %f249;
	st.shared.f32 	[%r326+4], %f250;
	ld.shared.f32 	%f251, [%r326+8];
	sub.f32 	%f252, %f251, %f2;
	mul.f32 	%f253, %f252, 0f3FB8AA3B;
	ex2.approx.f32 	%f254, %f253;
	mul.f32 	%f255, %f16, %f254;
	st.shared.f32 	[%r326+8], %f255;
	ld.shared.f32 	%f256, [%r326+12];
	sub.f32 	%f257, %f256, %f2;
	mul.f32 	%f258, %f257, 0f3FB8AA3B;
	ex2.approx.f32 	%f259, %f258;
	mul.f32 	%f260, %f16, %f259;
	st.shared.f32 	[%r326+12], %f260;
	add.s32 	%r615, %r615, 4;
$L__BB2_71:
	setp.eq.s32 	%p47, %r24, 0;
	@%p47 bra 	$L__BB2_76;
	setp.eq.s32 	%p48, %r25, 0;
	@%p48 bra 	$L__BB2_74;
	add.s32 	%r327, %r615, %r15;
	shl.b32 	%r328, %r327, 2;
	add.s32 	%r329, %r10, %r328;
	ld.shared.f32 	%f261, [%r329];
	sub.f32 	%f262, %f261, %f2;
	mul.f32 	%f263, %f262, 0f3FB8AA3B;
	ex2.approx.f32 	%f264, %f263;
	mul.f32 	%f265, %f16, %f264;
	st.shared.f32 	[%r329], %f265;
	ld.shared.f32 	%f266, [%r329+4];
	sub.f32 	%f267, %f266, %f2;
	mul.f32 	%f268, %f267, 0f3FB8AA3B;
	ex2.approx.f32 	%f269, %f268;
	mul.f32 	%f270, %f16, %f269;
	st.shared.f32 	[%r329+4], %f270;
	add.s32 	%r615, %r615, 2;
$L__BB2_74:
	setp.eq.s32 	%p49, %r33, 0;
	@%p49 bra 	$L__BB2_76;
	add.s32 	%r330, %r615, %r15;
	shl.b32 	%r331, %r330, 2;
	add.s32 	%r332, %r10, %r331;
	ld.shared.f32 	%f271, [%r332];
	sub.f32 	%f272, %f271, %f2;
	mul.f32 	%f273, %f272, 0f3FB8AA3B;
	ex2.approx.f32 	%f274, %f273;
	mul.f32 	%f275, %f16, %f274;
	st.shared.f32 	[%r332], %f275;
$L__BB2_76:
	@%p2 bra 	$L__BB2_98;
	setp.lt.s32 	%p51, %r182, 1;
	@%p51 bra 	$L__BB2_91;
	mov.b32 	%r617, 0;
$L__BB2_79:
	setp.lt.u32 	%p57, %r182, 8;
	add.s32 	%r95, %r617, %r12;
	shl.b32 	%r342, %r95, 2;
	add.s32 	%r343, %r9, %r342;
	ld.shared.f32 	%f17, [%r343];
	mov.f32 	%f623, 0f00000000;
	mov.b32 	%r620, 0;
	@%p57 bra 	$L__BB2_82;
	mov.f32 	%f623, 0f00000000;
	mov.b32 	%r618, 0;
$L__BB2_81:
	.pragma "nounroll";
	mad.lo.s32 	%r345, %r618, %r181, %r1;
	shl.b32 	%r346, %r345, 2;
	add.s32 	%r347, %r10, %r346;
	ld.shared.f32 	%f286, [%r347];
	fma.rn.f32 	%f287, %f286, %f17, %f623;
	add.s32 	%r348, %r347, %r37;
	ld.shared.f32 	%f288, [%r348];
	fma.rn.f32 	%f289, %f288, %f17, %f287;
	add.s32 	%r349, %r348, %r37;
	ld.shared.f32 	%f290, [%r349];
	fma.rn.f32 	%f291, %f290, %f17, %f289;
	add.s32 	%r350, %r349, %r37;
	ld.shared.f32 	%f292, [%r350];
	fma.rn.f32 	%f293, %f292, %f17, %f291;
	add.s32 	%r351, %r350, %r37;
	ld.shared.f32 	%f294, [%r351];
	fma.rn.f32 	%f295, %f294, %f17, %f293;
	add.s32 	%r352, %r351, %r37;
	ld.shared.f32 	%f296, [%r352];
	fma.rn.f32 	%f297, %f296, %f17, %f295;
	add.s32 	%r353, %r352, %r37;
	ld.shared.f32 	%f298, [%r353];
	fma.rn.f32 	%f299, %f298, %f17, %f297;
	add.s32 	%r354, %r353, %r37;
	ld.shared.f32 	%f300, [%r354];
	fma.rn.f32 	%f623, %f300, %f17, %f299;
	add.s32 	%r618, %r618, 8;
	setp.ne.s32 	%p58, %r618, %r35;
	mov.u32 	%r620, %r35;
	@%p58 bra 	$L__BB2_81;
$L__BB2_82:
	setp.eq.s32 	%p59, %r26, 0;
	@%p59 bra 	$L__BB2_90;
	setp.lt.u32 	%p60, %r27, 3;
	@%p60 bra 	$L__BB2_85;
	mad.lo.s32 	%r355, %r620, %r181, %r1;
	shl.b32 	%r356, %r355, 2;
	add.s32 	%r357, %r10, %r356;
	ld.shared.f32 	%f302, [%r357];
	fma.rn.f32 	%f303, %f302, %f17, %f623;
	add.s32 	%r358, %r357, %r37;
	ld.shared.f32 	%f304, [%r358];
	fma.rn.f32 	%f305, %f304, %f17, %f303;
	add.s32 	%r359, %r358, %r37;
	ld.shared.f32 	%f306, [%r359];
	fma.rn.f32 	%f307, %f306, %f17, %f305;
	add.s32 	%r360, %r359, %r37;
	ld.shared.f32 	%f308, [%r360];
	fma.rn.f32 	%f623, %f308, %f17, %f307;
	add.s32 	%r620, %r620, 4;
$L__BB2_85:
	setp.eq.s32 	%p61, %r28, 0;
	@%p61 bra 	$L__BB2_90;
	setp.eq.s32 	%p62, %r29, 0;
	@%p62 bra 	$L__BB2_88;
	mad.lo.s32 	%r361, %r620, %r181, %r1;
	shl.b32 	%r362, %r361, 2;
	add.s32 	%r363, %r10, %r362;
	ld.shared.f32 	%f310, [%r363];
	fma.rn.f32 	%f311, %f310, %f17, %f623;
	add.s32 	%r364, %r363, %r37;
	ld.shared.f32 	%f312, [%r364];
	fma.rn.f32 	%f623, %f312, %f17, %f311;
	add.s32 	%r620, %r620, 2;
$L__BB2_88:
	setp.eq.s32 	%p63, %r36, 0;
	@%p63 bra 	$L__BB2_90;
	mad.lo.s32 	%r365, %r620, %r181, %r1;
	shl.b32 	%r366, %r365, 2;
	add.s32 	%r367, %r10, %r366;
	ld.shared.f32 	%f313, [%r367];
	fma.rn.f32 	%f623, %f313, %f17, %f623;
$L__BB2_90:
	add.s32 	%r369, %r6, %r342;
	atom.shared.add.f32 	%f314, [%r369], %f623;
	add.s32 	%r617, %r617, 1;
	setp.eq.s32 	%p64, %r617, %r178;
	@%p64 bra 	$L__BB2_98;
	bra.uni 	$L__BB2_79;
$L__BB2_91:
	setp.lt.u32 	%p52, %r16, 3;
	mov.b32 	%r623, 0;
	@%p52 bra 	$L__BB2_94;
	mov.b32 	%r629, 0;
$L__BB2_93:
	add.s32 	%r335, %r629, %r12;
	shl.b32 	%r336, %r335, 2;
	add.s32 	%r337, %r6, %r336;
	atom.shared.add.f32 	%f276, [%r337], 0f00000000;
	atom.shared.add.f32 	%f277, [%r337+4], 0f00000000;
	atom.shared.add.f32 	%f278, [%r337+8], 0f00000000;
	atom.shared.add.f32 	%f279, [%r337+12], 0f00000000;
	add.s32 	%r629, %r629, 4;
	setp.eq.s32 	%p53, %r629, %r34;
	mov.u32 	%r623, %r34;
	@%p53 bra 	$L__BB2_94;
	bra.uni 	$L__BB2_93;
$L__BB2_94:
	setp.eq.s32 	%p54, %r19, 0;
	@%p54 bra 	$L__BB2_98;
	setp.eq.s32 	%p55, %r19, 1;
	add.s32 	%r338, %r623, %r12;
	shl.b32 	%r339, %r338, 2;
	add.s32 	%r107, %r6, %r339;
	atom.shared.add.f32 	%f280, [%r107], 0f00000000;
	@%p55 bra 	$L__BB2_98;
	setp.eq.s32 	%p56, %r19, 2;
	atom.shared.add.f32 	%f281, [%r107+4], 0f00000000;
	@%p56 bra 	$L__BB2_98;
	atom.shared.add.f32 	%f282, [%r107+8], 0f00000000;
$L__BB2_98:
	@%p26 bra 	$L__BB2_124;
	@%p2 bra 	$L__BB2_113;
	mov.b32 	%r624, 0;
$L__BB2_101:
	setp.lt.u32 	%p74, %r16, 7;
	mul.lo.s32 	%r109, %r624, %r178;
	mov.f32 	%f631, 0f00000000;
	mov.b32 	%r627, 0;
	@%p74 bra 	$L__BB2_104;
	mov.f32 	%f631, 0f00000000;
	mov.b32 	%r625, 0;
$L__BB2_103:
	.pragma "nounroll";
	add.s32 	%r391, %r625, %r12;
	shl.b32 	%r392, %r391, 2;
	add.s32 	%r393, %r9, %r392;
	ld.shared.f32 	%f318, [%r393];
	add.s32 	%r394, %r625, %r109;
	shl.b32 	%r395, %r394, 2;
	add.s32 	%r396, %r4, %r395;
	ld.shared.f32 	%f319, [%r396];
	fma.rn.f32 	%f320, %f318, %f319, %f631;
	ld.shared.f32 	%f321, [%r393+4];
	ld.shared.f32 	%f322, [%r396+4];
	fma.rn.f32 	%f323, %f321, %f322, %f320;
	ld.shared.f32 	%f324, [%r393+8];
	ld.shared.f32 	%f325, [%r396+8];
	fma.rn.f32 	%f326, %f324, %f325, %f323;
	ld.shared.f32 	%f327, [%r393+12];
	ld.shared.f32 	%f328, [%r396+12];
	fma.rn.f32 	%f329, %f327, %f328, %f326;
	ld.shared.f32 	%f330, [%r393+16];
	ld.shared.f32 	%f331, [%r396+16];
	fma.rn.f32 	%f332, %f330, %f331, %f329;
	ld.shared.f32 	%f333, [%r393+20];
	ld.shared.f32 	%f334, [%r396+20];
	fma.rn.f32 	%f335, %f333, %f334, %f332;
	ld.shared.f32 	%f336, [%r393+24];
	ld.shared.f32 	%f337, [%r396+24];
	fma.rn.f32 	%f338, %f336, %f337, %f335;
	ld.shared.f32 	%f339, [%r393+28];
	ld.shared.f32 	%f340, [%r396+28];
	fma.rn.f32 	%f631, %f339, %f340, %f338;
	add.s32 	%r625, %r625, 8;
	setp.ne.s32 	%p75, %r625, %r30;
	mov.u32 	%r627, %r30;
	@%p75 bra 	$L__BB2_103;
$L__BB2_104:
	setp.eq.s32 	%p76, %r17, 0;
	@%p76 bra 	$L__BB2_112;
	setp.lt.u32 	%p77, %r18, 3;
	@%p77 bra 	$L__BB2_107;
	add.s32 	%r397, %r627, %r12;
	shl.b32 	%r398, %r397, 2;
	add.s32 	%r399, %r9, %r398;
	ld.shared.f32 	%f342, [%r399];
	add.s32 	%r400, %r627, %r109;
	shl.b32 	%r401, %r400, 2;
	add.s32 	%r402, %r4, %r401;
	ld.shared.f32 	%f343, [%r402];
	fma.rn.f32 	%f344, %f342, %f343, %f631;
	ld.shared.f32 	%f345, [%r399+4];
	ld.shared.f32 	%f346, [%r402+4];
	fma.rn.f32 	%f347, %f345, %f346, %f344;
	ld.shared.f32 	%f348, [%r399+8];
	ld.shared.f32 	%f349, [%r402+8];
	fma.rn.f32 	%f350, %f348, %f349, %f347;
	ld.shared.f32 	%f351, [%r399+12];
	ld.shared.f32 	%f352, [%r402+12];
	fma.rn.f32 	%f631, %f351, %f352, %f350;
	add.s32 	%r627, %r627, 4;
$L__BB2_107:
	setp.eq.s32 	%p78, %r19, 0;
	@%p78 bra 	$L__BB2_112;
	setp.eq.s32 	%p79, %r20, 0;
	@%p79 bra 	$L__BB2_110;
	add.s32 	%r403, %r627, %r12;
	shl.b32 	%r404, %r403, 2;
	add.s32 	%r405, %r9, %r404;
	ld.shared.f32 	%f354, [%r405];
	add.s32 	%r406, %r627, %r109;
	shl.b32 	%r407, %r406, 2;
	add.s32 	%r408, %r4, %r407;
	ld.shared.f32 	%f355, [%r408];
	fma.rn.f32 	%f356, %f354, %f355, %f631;
	ld.shared.f32 	%f357, [%r405+4];
	ld.shared.f32 	%f358, [%r408+4];
	fma.rn.f32 	%f631, %f357, %f358, %f356;
	add.s32 	%r627, %r627, 2;
$L__BB2_110:
	setp.eq.s32 	%p80, %r31, 0;
	@%p80 bra 	$L__BB2_112;
	add.s32 	%r409, %r627, %r12;
	shl.b32 	%r410, %r409, 2;
	add.s32 	%r411, %r9, %r410;
	ld.shared.f32 	%f359, [%r411];
	add.s32 	%r412, %r627, %r109;
	shl.b32 	%r413, %r412, 2;
	add.s32 	%r414, %r4, %r413;
	ld.shared.f32 	%f360, [%r414];
	fma.rn.f32 	%f631, %f359, %f360, %f631;
$L__BB2_112:
	add.s32 	%r415, %r624, %r15;
	shl.b32 	%r416, %r415, 2;
	add.s32 	%r417, %r11, %r416;
	st.shared.f32 	[%r417], %f631;
	add.s32 	%r624, %r624, 1;
	setp.eq.s32 	%p81, %r624, %r181;
	@%p81 bra 	$L__BB2_124;
	bra.uni 	$L__BB2_101;
$L__BB2_113:
	setp.lt.u32 	%p67, %r21, 7;
	mov.b32 	%r631, 0;
	@%p67 bra 	$L__BB2_116;
	mov.b32 	%r633, 0;
$L__BB2_115:
	.pragma "nounroll";
	add.s32 	%r372, %r633, %r15;
	shl.b32 	%r373, %r372, 2;
	add.s32 	%r374, %r11, %r373;
	mov.b32 	%r375, 0;
	st.shared.u32 	[%r374], %r375;
	st.shared.u32 	[%r374+4], %r375;
	st.shared.u32 	[%r374+8], %r375;
	st.shared.u32 	[%r374+12], %r375;
	st.shared.u32 	[%r374+16], %r375;
	st.shared.u32 	[%r374+20], %r375;
	st.shared.u32 	[%r374+24], %r375;
	st.shared.u32 	[%r374+28], %r375;
	add.s32 	%r633, %r633, 8;
	setp.eq.s32 	%p68, %r633, %r32;
	mov.u32 	%r631, %r32;
	@%p68 bra 	$L__BB2_116;
	bra.uni 	$L__BB2_115;
$L__BB2_116:
	setp.eq.s32 	%p69, %r22, 0;
	@%p69 bra 	$L__BB2_124;
	setp.lt.u32 	%p70, %r23, 3;
	@%p70 bra 	$L__BB2_119;
	add.s32 	%r376, %r631, %r15;
	shl.b32 	%r377, %r376, 2;
	add.s32 	%r378, %r11, %r377;
	mov.b32 	%r379, 0;
	st.shared.u32 	[%r378], %r379;
	st.shared.u32 	[%r378+4], %r379;
	st.shared.u32 	[%r378+8], %r379;
	st.shared.u32 	[%r378+12], %r379;
	add.s32 	%r631, %r631, 4;
$L__BB2_119:
	setp.eq.s32 	%p71, %r24, 0;
	@%p71 bra 	$L__BB2_124;
	setp.eq.s32 	%p72, %r25, 0;
	@%p72 bra 	$L__BB2_122;
	add.s32 	%r380, %r631, %r15;
	shl.b32 	%r381, %r380, 2;
	add.s32 	%r382, %r11, %r381;
	mov.b32 	%r383, 0;
	st.shared.u32 	[%r382], %r383;
	st.shared.u32 	[%r382+4], %r383;
	add.s32 	%r631, %r631, 2;
$L__BB2_122:
	setp.eq.s32 	%p73, %r33, 0;
	@%p73 bra 	$L__BB2_124;
	add.s32 	%r384, %r631, %r15;
	shl.b32 	%r385, %r384, 2;
	add.s32 	%r386, %r11, %r385;
	mov.b32 	%r387, 0;
	st.shared.u32 	[%r386], %r387;
$L__BB2_124:
	mov.f32 	%f638, 0f00000000;
	@%p2 bra 	$L__BB2_136;
	setp.lt.u32 	%p83, %r16, 7;
	mov.f32 	%f638, 0f00000000;
	mov.b32 	%r635, 0;
	@%p83 bra 	$L__BB2_128;
	mov.f32 	%f638, 0f00000000;
	mov.b32 	%r637, 0;
$L__BB2_127:
	.pragma "nounroll";
	add.s32 	%r420, %r637, %r12;
	shl.b32 	%r421, %r420, 2;
	add.s32 	%r422, %r9, %r421;
	ld.shared.f32 	%f365, [%r422];
	add.s32 	%r423, %r8, %r421;
	ld.shared.f32 	%f366, [%r423];
	fma.rn.f32 	%f367, %f365, %f366, %f638;
	ld.shared.f32 	%f368, [%r422+4];
	ld.shared.f32 	%f369, [%r423+4];
	fma.rn.f32 	%f370, %f368, %f369, %f367;
	ld.shared.f32 	%f371, [%r422+8];
	ld.shared.f32 	%f372, [%r423+8];
	fma.rn.f32 	%f373, %f371, %f372, %f370;
	ld.shared.f32 	%f374, [%r422+12];
	ld.shared.f32 	%f375, [%r423+12];
	fma.rn.f32 	%f376, %f374, %f375, %f373;
	ld.shared.f32 	%f377, [%r422+16];
	ld.shared.f32 	%f378, [%r423+16];
	fma.rn.f32 	%f379, %f377, %f378, %f376;
	ld.shared.f32 	%f380, [%r422+20];
	ld.shared.f32 	%f381, [%r423+20];
	fma.rn.f32 	%f382, %f380, %f381, %f379;
	ld.shared.f32 	%f383, [%r422+24];
	ld.shared.f32 	%f384, [%r423+24];
	fma.rn.f32 	%f385, %f383, %f384, %f382;
	ld.shared.f32 	%f386, [%r422+28];
	ld.shared.f32 	%f387, [%r423+28];
	fma.rn.f32 	%f638, %f386, %f387, %f385;
	add.s32 	%r637, %r637, 8;
	setp.eq.s32 	%p84, %r637, %r30;
	mov.u32 	%r635, %r30;
	@%p84 bra 	$L__BB2_128;
	bra.uni 	$L__BB2_127;
$L__BB2_128:
	setp.eq.s32 	%p85, %r17, 0;
	@%p85 bra 	$L__BB2_136;
	setp.lt.u32 	%p86, %r18, 3;
	@%p86 bra 	$L__BB2_131;
	add.s32 	%r424, %r635, %r12;
	shl.b32 	%r425, %r424, 2;
	add.s32 	%r426, %r9, %r425;
	ld.shared.f32 	%f389, [%r426];
	add.s32 	%r427, %r8, %r425;
	ld.shared.f32 	%f390, [%r427];
	fma.rn.f32 	%f391, %f389, %f390, %f638;
	ld.shared.f32 	%f392, [%r426+4];
	ld.shared.f32 	%f393, [%r427+4];
	fma.rn.f32 	%f394, %f392, %f393, %f391;
	ld.shared.f32 	%f395, [%r426+8];
	ld.shared.f32 	%f396, [%r427+8];
	fma.rn.f32 	%f397, %f395, %f396, %f394;
	ld.shared.f32 	%f398, [%r426+12];
	ld.shared.f32 	%f399, [%r427+12];
	fma.rn.f32 	%f638, %f398, %f399, %f397;
	add.s32 	%r635, %r635, 4;
$L__BB2_131:
	setp.eq.s32 	%p87, %r19, 0;
	@%p87 bra 	$L__BB2_136;
	setp.eq.s32 	%p88, %r20, 0;
	@%p88 bra 	$L__BB2_134;
	add.s32 	%r428, %r635, %r12;
	shl.b32 	%r429, %r428, 2;
	add.s32 	%r430, %r9, %r429;
	ld.shared.f32 	%f401, [%r430];
	add.s32 	%r431, %r8, %r429;
	ld.shared.f32 	%f402, [%r431];
	fma.rn.f32 	%f403, %f401, %f402, %f638;
	ld.shared.f32 	%f404, [%r430+4];
	ld.shared.f32 	%f405, [%r431+4];
	fma.rn.f32 	%f638, %f404, %f405, %f403;
	add.s32 	%r635, %r635, 2;
$L__BB2_134:
	setp.eq.s32 	%p89, %r31, 0;
	@%p89 bra 	$L__BB2_136;
	add.s32 	%r432, %r635, %r12;
	shl.b32 	%r433, %r432, 2;
	add.s32 	%r434, %r9, %r433;
	ld.shared.f32 	%f406, [%r434];
	add.s32 	%r435, %r8, %r433;
	ld.shared.f32 	%f407, [%r435];
	fma.rn.f32 	%f638, %f406, %f407, %f638;
$L__BB2_136:
	@%p26 bra 	$L__BB2_148;
	setp.lt.u32 	%p91, %r21, 7;
	mov.b32 	%r639, 0;
	@%p91 bra 	$L__BB2_140;
	mov.b32 	%r646, 0;
$L__BB2_139:
	.pragma "nounroll";
	add.s32 	%r438, %r646, %r15;
	shl.b32 	%r439, %r438, 2;
	add.s32 	%r440, %r10, %r439;
	ld.shared.f32 	%f408, [%r440];
	add.s32 	%r441, %r11, %r439;
	ld.shared.f32 	%f409, [%r441];
	sub.f32 	%f410, %f409, %f638;
	mul.f32 	%f411, %f408, %f410;
	st.shared.f32 	[%r441], %f411;
	ld.shared.f32 	%f412, [%r440+4];
	ld.shared.f32 	%f413, [%r441+4];
	sub.f32 	%f414, %f413, %f638;
	mul.f32 	%f415, %f412, %f414;
	st.shared.f32 	[%r441+4], %f415;
	ld.shared.f32 	%f416, [%r440+8];
	ld.shared.f32 	%f417, [%r441+8];
	sub.f32 	%f418, %f417, %f638;
	mul.f32 	%f419, %f416, %f418;
	st.shared.f32 	[%r441+8], %f419;
	ld.shared.f32 	%f420, [%r440+12];
	ld.shared.f32 	%f421, [%r441+12];
	sub.f32 	%f422, %f421, %f638;
	mul.f32 	%f423, %f420, %f422;
	st.shared.f32 	[%r441+12], %f423;
	ld.shared.f32 	%f424, [%r440+16];
	ld.shared.f32 	%f425, [%r441+16];
	sub.f32 	%f426, %f425, %f638;
	mul.f32 	%f427, %f424, %f426;
	st.shared.f32 	[%r441+16], %f427;
	ld.shared.f32 	%f428, [%r440+20];
	ld.shared.f32 	%f429, [%r441+20];
	sub.f32 	%f430, %f429, %f638;
	mul.f32 	%f431, %f428, %f430;
	st.shared.f32 	[%r441+20], %f431;
	ld.shared.f32 	%f432, [%r440+24];
	ld.shared.f32 	%f433, [%r441+24];
	sub.f32 	%f434, %f433, %f638;
	mul.f32 	%f435, %f432, %f434;
	st.shared.f32 	[%r441+24], %f435;
	ld.shared.f32 	%f436, [%r440+28];
	ld.shared.f32 	%f437, [%r441+28];
	sub.f32 	%f438, %f437, %f638;
	mul.f32 	%f439, %f436, %f438;
	st.shared.f32 	[%r441+28], %f439;
	add.s32 	%r646, %r646, 8;
	setp.eq.s32 	%p92, %r646, %r32;
	mov.u32 	%r639, %r32;
	@%p92 bra 	$L__BB2_140;
	bra.uni 	$L__BB2_139;
$L__BB2_140:
	setp.eq.s32 	%p93, %r22, 0;
	@%p93 bra 	$L__BB2_148;
	setp.lt.u32 	%p94, %r23, 3;
	@%p94 bra 	$L__BB2_143;
	add.s32 	%r442, %r639, %r15;
	shl.b32 	%r443, %r442, 2;
	add.s32 	%r444, %r10, %r443;
	ld.shared.f32 	%f440, [%r444];
	add.s32 	%r445, %r11, %r443;
	ld.shared.f32 	%f441, [%r445];
	sub.f32 	%f442, %f441, %f638;
	mul.f32 	%f443, %f440, %f442;
	st.shared.f32 	[%r445], %f443;
	ld.shared.f32 	%f444, [%r444+4];
	ld.shared.f32 	%f445, [%r445+4];
	sub.f32 	%f446, %f445, %f638;
	mul.f32 	%f447, %f444, %f446;
	st.shared.f32 	[%r445+4], %f447;
	ld.shared.f32 	%f448, [%r444+8];
	ld.shared.f32 	%f449, [%r445+8];
	sub.f32 	%f450, %f449, %f638;
	mul.f32 	%f451, %f448, %f450;
	st.shared.f32 	[%r445+8], %f451;
	ld.shared.f32 	%f452, [%r444+12];
	ld.shared.f32 	%f453, [%r445+12];
	sub.f32 	%f454, %f453, %f638;
	mul.f32 	%f455, %f452, %f454;
	st.shared.f32 	[%r445+12], %f455;
	add.s32 	%r639, %r639, 4;
$L__BB2_143:
	setp.eq.s32 	%p95, %r24, 0;
	@%p95 bra 	$L__BB2_148;
	setp.eq.s32 	%p96, %r25, 0;
	@%p96 bra 	$L__BB2_146;
	add.s32 	%r446, %r639, %r15;
	shl.b32 	%r447, %r446, 2;
	add.s32 	%r448, %r10, %r447;
	ld.shared.f32 	%f456, [%r448];
	add.s32 	%r449, %r11, %r447;
	ld.shared.f32 	%f457, [%r449];
	sub.f32 	%f458, %f457, %f638;
	mul.f32 	%f459, %f456, %f458;
	st.shared.f32 	[%r449], %f459;
	ld.shared.f32 	%f460, [%r448+4];
	ld.shared.f32 	%f461, [%r449+4];
	sub.f32 	%f462, %f461, %f638;
	mul.f32 	%f463, %f460, %f462;
	st.shared.f32 	[%r449+4], %f463;
	add.s32 	%r639, %r639, 2;
$L__BB2_146:
	setp.eq.s32 	%p97, %r33, 0;
	@%p97 bra 	$L__BB2_148;
	add.s32 	%r450, %r639, %r15;
	shl.b32 	%r451, %r450, 2;
	add.s32 	%r452, %r10, %r451;
	ld.shared.f32 	%f464, [%r452];
	add.s32 	%r453, %r11, %r451;
	ld.shared.f32 	%f465, [%r453];
	sub.f32 	%f466, %f465, %f638;
	mul.f32 	%f467, %f464, %f466;
	st.shared.f32 	[%r453], %f467;
$L__BB2_148:
	@%p2 bra 	$L__BB2_191;
	mad.lo.s32 	%r139, %r600, %r3, %r13;
	@%p26 bra 	$L__BB2_163;
	mov.b32 	%r641, 0;
$L__BB2_151:
	setp.lt.u32 	%p105, %r21, 7;
	mov.f32 	%f647, 0f00000000;
	mov.b32 	%r644, 0;
	@%p105 bra 	$L__BB2_154;
	mov.f32 	%f647, 0f00000000;
	mov.b32 	%r642, 0;
$L__BB2_153:
	.pragma "nounroll";
	add.s32 	%r461, %r642, %r15;
	shl.b32 	%r462, %r461, 2;
	add.s32 	%r463, %r11, %r462;
	ld.shared.f32 	%f478, [%r463];
	mad.lo.s32 	%r464, %r642, %r178, %r641;
	shl.b32 	%r465, %r464, 2;
	mov.u32 	%r466, sram;
	add.s32 	%r467, %r466, %r465;
	ld.shared.f32 	%f479, [%r467];
	fma.rn.f32 	%f480, %f478, %f479, %f647;
	ld.shared.f32 	%f481, [%r463+4];
	shl.b32 	%r468, %r178, 2;
	add.s32 	%r469, %r467, %r468;
	ld.shared.f32 	%f482, [%r469];
	fma.rn.f32 	%f483, %f481, %f482, %f480;
	ld.shared.f32 	%f484, [%r463+8];
	add.s32 	%r470, %r469, %r468;
	ld.shared.f32 	%f485, [%r470];
	fma.rn.f32 	%f486, %f484, %f485, %f483;
	ld.shared.f32 	%f487, [%r463+12];
	add.s32 	%r471, %r470, %r468;
	ld.shared.f32 	%f488, [%r471];
	fma.rn.f32 	%f489, %f487, %f488, %f486;
	ld.shared.f32 	%f490, [%r463+16];
	add.s32 	%r472, %r471, %r468;
	ld.shared.f32 	%f491, [%r472];
	fma.rn.f32 	%f492, %f490, %f491, %f489;
	ld.shared.f32 	%f493, [%r463+20];
	add.s32 	%r473, %r472, %r468;
	ld.shared.f32 	%f494, [%r473];
	fma.rn.f32 	%f495, %f493, %f494, %f492;
	ld.shared.f32 	%f496, [%r463+24];
	add.s32 	%r474, %r473, %r468;
	ld.shared.f32 	%f497, [%r474];
	fma.rn.f32 	%f498, %f496, %f497, %f495;
	ld.shared.f32 	%f499, [%r463+28];
	add.s32 	%r475, %r474, %r468;
	ld.shared.f32 	%f500, [%r475];
	fma.rn.f32 	%f647, %f499, %f500, %f498;
	add.s32 	%r642, %r642, 8;
	setp.ne.s32 	%p106, %r642, %r32;
	mov.u32 	%r644, %r32;
	@%p106 bra 	$L__BB2_153;
$L__BB2_154:
	setp.eq.s32 	%p107, %r22, 0;
	@%p107 bra 	$L__BB2_162;
	setp.lt.u32 	%p108, %r23, 3;
	@%p108 bra 	$L__BB2_157;
	add.s32 	%r476, %r644, %r15;
	shl.b32 	%r477, %r476, 2;
	add.s32 	%r478, %r11, %r477;
	ld.shared.f32 	%f502, [%r478];
	mad.lo.s32 	%r479, %r644, %r178, %r641;
	shl.b32 	%r480, %r479, 2;
	mov.u32 	%r481, sram;
	add.s32 	%r482, %r481, %r480;
	ld.shared.f32 	%f503, [%r482];
	fma.rn.f32 	%f504, %f502, %f503, %f647;
	ld.shared.f32 	%f505, [%r478+4];
	shl.b32 	%r483, %r178, 2;
	add.s32 	%r484, %r482, %r483;
	ld.shared.f32 	%f506, [%r484];
	fma.rn.f32 	%f507, %f505, %f506, %f504;
	ld.shared.f32 	%f508, [%r478+8];
	add.s32 	%r485, %r484, %r483;
	ld.shared.f32 	%f509, [%r485];
	fma.rn.f32 	%f510, %f508, %f509, %f507;
	ld.shared.f32 	%f511, [%r478+12];
	add.s32 	%r486, %r485, %r483;
	ld.shared.f32 	%f512, [%r486];
	fma.rn.f32 	%f647, %f511, %f512, %f510;
	add.s32 	%r644, %r644, 4;
$L__BB2_157:
	setp.eq.s32 	%p109, %r24, 0;
	@%p109 bra 	$L__BB2_162;
	setp.eq.s32 	%p110, %r25, 0;
	@%p110 bra 	$L__BB2_160;
	add.s32 	%r487, %r644, %r15;
	shl.b32 	%r488, %r487, 2;
	add.s32 	%r489, %r11, %r488;
	ld.shared.f32 	%f514, [%r489];
	mad.lo.s32 	%r490, %r644, %r178, %r641;
	shl.b32 	%r491, %r490, 2;
	mov.u32 	%r492, sram;
	add.s32 	%r493, %r492, %r491;
	ld.shared.f32 	%f515, [%r493];
	fma.rn.f32 	%f516, %f514, %f515, %f647;
	ld.shared.f32 	%f517, [%r489+4];
	shl.b32 	%r494, %r178, 2;
	add.s32 	%r495, %r493, %r494;
	ld.shared.f32 	%f518, [%r495];
	fma.rn.f32 	%f647, %f517, %f518, %f516;
	add.s32 	%r644, %r644, 2;
$L__BB2_160:
	setp.eq.s32 	%p111, %r33, 0;
	@%p111 bra 	$L__BB2_162;
	add.s32 	%r496, %r644, %r15;
	shl.b32 	%r497, %r496, 2;
	add.s32 	%r498, %r11, %r497;
	ld.shared.f32 	%f519, [%r498];
	mad.lo.s32 	%r499, %r644, %r178, %r641;
	shl.b32 	%r500, %r499, 2;
	mov.u32 	%r501, sram;
	add.s32 	%r502, %r501, %r500;
	ld.shared.f32 	%f520, [%r502];
	fma.rn.f32 	%f647, %f519, %f520, %f647;
$L__BB2_162:
	mul.f32 	%f521, %f78, %f647;
	add.s32 	%r503, %r139, %r641;
	mul.wide.s32 	%rd56, %r503, 4;
	add.s64 	%rd57, %rd6, %rd56;
	atom.global.add.f32 	%f522, [%rd57], %f521;
	add.s32 	%r641, %r641, 1;
	setp.eq.s32 	%p112, %r641, %r178;
	@%p112 bra 	$L__BB2_170;
	bra.uni 	$L__BB2_151;
$L__BB2_163:
	setp.lt.u32 	%p100, %r16, 3;
	mov.b32 	%r647, 0;
	@%p100 bra 	$L__BB2_166;
	mov.b32 	%r653, 0;
$L__BB2_165:
	add.s32 	%r456, %r139, %r653;
	mul.wide.s32 	%rd53, %r456, 4;
	add.s64 	%rd54, %rd6, %rd53;
	atom.global.add.f32 	%f468, [%rd54], %f1;
	atom.global.add.f32 	%f469, [%rd54+4], %f1;
	atom.global.add.f32 	%f470, [%rd54+8], %f1;
	atom.global.add.f32 	%f471, [%rd54+12], %f1;
	add.s32 	%r653, %r653, 4;
	setp.eq.s32 	%p101, %r653, %r34;
	mov.u32 	%r647, %r34;
	@%p101 bra 	$L__BB2_166;
	bra.uni 	$L__BB2_165;
$L__BB2_166:
	setp.eq.s32 	%p102, %r19, 0;
	@%p102 bra 	$L__BB2_170;
	setp.eq.s32 	%p103, %r19, 1;
	add.s32 	%r457, %r139, %r647;
	mul.wide.s32 	%rd55, %r457, 4;
	add.s64 	%rd11, %rd6, %rd55;
	atom.global.add.f32 	%f472, [%rd11], %f1;
	@%p103 bra 	$L__BB2_170;
	setp.eq.s32 	%p104, %r19, 2;
	atom.global.add.f32 	%f473, [%rd11+4], %f1;
	@%p104 bra 	$L__BB2_170;
	atom.global.add.f32 	%f474, [%rd11+8], %f1;
$L__BB2_170:
	setp.lt.s32 	%p113, %r182, 1;
	@%p113 bra 	$L__BB2_184;
	mov.b32 	%r648, 0;
$L__BB2_172:
	setp.lt.u32 	%p119, %r182, 8;
	mov.f32 	%f655, 0f00000000;
	mov.b32 	%r651, 0;
	@%p119 bra 	$L__BB2_175;
	mov.f32 	%f655, 0f00000000;
	mov.b32 	%r649, 0;
$L__BB2_174:
	.pragma "nounroll";
	mad.lo.s32 	%r514, %r649, %r181, %r1;
	shl.b32 	%r515, %r514, 2;
	add.s32 	%r516, %r11, %r515;
	ld.shared.f32 	%f533, [%r516];
	mad.lo.s32 	%r517, %r649, %r178, %r648;
	shl.b32 	%r518, %r517, 2;
	add.s32 	%r519, %r7, %r518;
	ld.shared.f32 	%f534, [%r519];
	fma.rn.f32 	%f535, %f533, %f534, %f655;
	add.s32 	%r520, %r516, %r37;
	ld.shared.f32 	%f536, [%r520];
	shl.b32 	%r521, %r178, 2;
	add.s32 	%r522, %r519, %r521;
	ld.shared.f32 	%f537, [%r522];
	fma.rn.f32 	%f538, %f536, %f537, %f535;
	add.s32 	%r523, %r520, %r37;
	ld.shared.f32 	%f539, [%r523];
	add.s32 	%r524, %r522, %r521;
	ld.shared.f32 	%f540, [%r524];
	fma.rn.f32 	%f541, %f539, %f540, %f538;
	add.s32 	%r525, %r523, %r37;
	ld.shared.f32 	%f542, [%r525];
	add.s32 	%r526, %r524, %r521;
	ld.shared.f32 	%f543, [%r526];
	fma.rn.f32 	%f544, %f542, %f543, %f541;
	add.s32 	%r527, %r525, %r37;
	ld.shared.f32 	%f545, [%r527];
	add.s32 	%r528, %r526, %r521;
	ld.shared.f32 	%f546, [%r528];
	fma.rn.f32 	%f547, %f545, %f546, %f544;
	add.s32 	%r529, %r527, %r37;
	ld.shared.f32 	%f548, [%r529];
	add.s32 	%r530, %r528, %r521;
	ld.shared.f32 	%f549, [%r530];
	fma.rn.f32 	%f550, %f548, %f549, %f547;
	add.s32 	%r531, %r529, %r37;
	ld.shared.f32 	%f551, [%r531];
	add.s32 	%r532, %r530, %r521;
	ld.shared.f32 	%f552, [%r532];
	fma.rn.f32 	%f553, %f551, %f552, %f550;
	add.s32 	%r533, %r531, %r37;
	ld.shared.f32 	%f554, [%r533];
	add.s32 	%r534, %r532, %r521;
	ld.shared.f32 	%f555, [%r534];
	fma.rn.f32 	%f655, %f554, %f555, %f553;
	add.s32 	%r649, %r649, 8;
	setp.ne.s32 	%p120, %r649, %r35;
	mov.u32 	%r651, %r35;
	@%p120 bra 	$L__BB2_174;
$L__BB2_175:
	setp.eq.s32 	%p121, %r26, 0;
	@%p121 bra 	$L__BB2_183;
	setp.lt.u32 	%p122, %r27, 3;
	@%p122 bra 	$L__BB2_178;
	mad.lo.s32 	%r535, %r651, %r181, %r1;
	shl.b32 	%r536, %r535, 2;
	add.s32 	%r537, %r11, %r536;
	ld.shared.f32 	%f557, [%r537];
	mad.lo.s32 	%r538, %r651, %r178, %r648;
	shl.b32 	%r539, %r538, 2;
	add.s32 	%r540, %r7, %r539;
	ld.shared.f32 	%f558, [%r540];
	fma.rn.f32 	%f559, %f557, %f558, %f655;
	add.s32 	%r541, %r537, %r37;
	ld.shared.f32 	%f560, [%r541];
	shl.b32 	%r542, %r178, 2;
	add.s32 	%r543, %r540, %r542;
	ld.shared.f32 	%f561, [%r543];
	fma.rn.f32 	%f562, %f560, %f561, %f559;
	add.s32 	%r544, %r541, %r37;
	ld.shared.f32 	%f563, [%r544];
	add.s32 	%r545, %r543, %r542;
	ld.shared.f32 	%f564, [%r545];
	fma.rn.f32 	%f565, %f563, %f564, %f562;
	add.s32 	%r546, %r544, %r37;
	ld.shared.f32 	%f566, [%r546];
	add.s32 	%r547, %r545, %r542;
	ld.shared.f32 	%f567, [%r547];
	fma.rn.f32 	%f655, %f566, %f567, %f565;
	add.s32 	%r651, %r651, 4;
$L__BB2_178:
	setp.eq.s32 	%p123, %r28, 0;
	@%p123 bra 	$L__BB2_183;
	setp.eq.s32 	%p124, %r29, 0;
	@%p124 bra 	$L__BB2_181;
	mad.lo.s32 	%r548, %r651, %r181, %r1;
	shl.b32 	%r549, %r548, 2;
	add.s32 	%r550, %r11, %r549;
	ld.shared.f32 	%f569, [%r550];
	mad.lo.s32 	%r551, %r651, %r178, %r648;
	shl.b32 	%r552, %r551, 2;
	add.s32 	%r553, %r7, %r552;
	ld.shared.f32 	%f570, [%r553];
	fma.rn.f32 	%f571, %f569, %f570, %f655;
	add.s32 	%r554, %r550, %r37;
	ld.shared.f32 	%f572, [%r554];
	shl.b32 	%r555, %r178, 2;
	add.s32 	%r556, %r553, %r555;
	ld.shared.f32 	%f573, [%r556];
	fma.rn.f32 	%f655, %f572, %f573, %f571;
	add.s32 	%r651, %r651, 2;
$L__BB2_181:
	setp.eq.s32 	%p125, %r36, 0;
	@%p125 bra 	$L__BB2_183;
	mad.lo.s32 	%r557, %r651, %r181, %r1;
	shl.b32 	%r558, %r557, 2;
	add.s32 	%r559, %r11, %r558;
	ld.shared.f32 	%f574, [%r559];
	mad.lo.s32 	%r560, %r651, %r178, %r648;
	shl.b32 	%r561, %r560, 2;
	add.s32 	%r562, %r7, %r561;
	ld.shared.f32 	%f575, [%r562];
	fma.rn.f32 	%f655, %f574, %f575, %f655;
$L__BB2_183:
	mul.f32 	%f576, %f78, %f655;
	add.s32 	%r563, %r648, %r12;
	shl.b32 	%r564, %r563, 2;
	add.s32 	%r565, %r5, %r564;
	atom.shared.add.f32 	%f577, [%r565], %f576;
	add.s32 	%r648, %r648, 1;
	setp.eq.s32 	%p126, %r648, %r178;
	@%p126 bra 	$L__BB2_191;
	bra.uni 	$L__BB2_172;
$L__BB2_184:
	setp.lt.u32 	%p114, %r16, 3;
	mov.b32 	%r655, 0;
	@%p114 bra 	$L__BB2_187;
	mov.b32 	%r654, 0;
$L__BB2_186:
	add.s32 	%r506, %r654, %r12;
	shl.b32 	%r507, %r506, 2;
	add.s32 	%r508, %r5, %r507;
	atom.shared.add.f32 	%f523, [%r508], %f1;
	atom.shared.add.f32 	%f524, [%r508+4], %f1;
	atom.shared.add.f32 	%f525, [%r508+8], %f1;
	atom.shared.add.f32 	%f526, [%r508+12], %f1;
	add.s32 	%r654, %r654, 4;
	setp.ne.s32 	%p115, %r654, %r34;
	mov.u32 	%r655, %r34;
	@%p115 bra 	$L__BB2_186;
$L__BB2_187:
	setp.eq.s32 	%p116, %r19, 0;
	@%p116 bra 	$L__BB2_191;
	setp.eq.s32 	%p117, %r19, 1;
	add.s32 	%r509, %r655, %r12;
	shl.b32 	%r510, %r509, 2;
	add.s32 	%r166, %r5, %r510;
	atom.shared.add.f32 	%f527, [%r166], %f1;
	@%p117 bra 	$L__BB2_191;
	setp.eq.s32 	%p118, %r19, 2;
	atom.shared.add.f32 	%f528, [%r166+4], %f1;
	@%p118 bra 	$L__BB2_191;
	atom.shared.add.f32 	%f529, [%r166+8], %f1;
$L__BB2_191:
	add.s32 	%r600, %r600, 1;
	setp.ne.s32 	%p127, %r600, %r180;
	@%p127 bra 	$L__BB2_27;
$L__BB2_192:
	bar.sync 	0;
	@%p2 bra 	$L__BB2_204;
	setp.lt.u32 	%p129, %r16, 7;
	mad.lo.s32 	%r168, %r588, %r3, %r13;
	mov.b32 	%r658, 0;
	@%p129 bra 	$L__BB2_196;
	mov.b32 	%r656, 0;
$L__BB2_195:
	.pragma "nounroll";
	add.s32 	%r568, %r656, %r12;
	shl.b32 	%r569, %r568, 2;
	add.s32 	%r570, %r5, %r569;
	ld.shared.f32 	%f578, [%r570];
	add.s32 	%r571, %r168, %r656;
	mul.wide.s32 	%rd58, %r571, 4;
	add.s64 	%rd59, %rd8, %rd58;
	st.global.f32 	[%rd59], %f578;
	add.s32 	%r572, %r6, %r569;
	ld.shared.f32 	%f579, [%r572];
	add.s64 	%rd60, %rd7, %rd58;
	st.global.f32 	[%rd60], %f579;
	ld.shared.f32 	%f580, [%r570+4];
	st.global.f32 	[%rd59+4], %f580;
	ld.shared.f32 	%f581, [%r572+4];
	st.global.f32 	[%rd60+4], %f581;
	ld.shared.f32 	%f582, [%r570+8];
	st.global.f32 	[%rd59+8], %f582;
	ld.shared.f32 	%f583, [%r572+8];
	st.global.f32 	[%rd60+8], %f583;
	ld.shared.f32 	%f584, [%r570+12];
	st.global.f32 	[%rd59+12], %f584;
	ld.shared.f32 	%f585, [%r572+12];
	st.global.f32 	[%rd60+12], %f585;
	ld.shared.f32 	%f586, [%r570+16];
	st.global.f32 	[%rd59+16], %f586;
	ld.shared.f32 	%f587, [%r572+16];
	st.global.f32 	[%rd60+16], %f587;
	ld.shared.f32 	%f588, [%r570+20];
	st.global.f32 	[%rd59+20], %f588;
	ld.shared.f32 	%f589, [%r572+20];
	st.global.f32 	[%rd60+20], %f589;
	ld.shared.f32 	%f590, [%r570+24];
	st.global.f32 	[%rd59+24], %f590;
	ld.shared.f32 	%f591, [%r572+24];
	st.global.f32 	[%rd60+24], %f591;
	ld.shared.f32 	%f592, [%r570+28];
	st.global.f32 	[%rd59+28], %f592;
	ld.shared.f32 	%f593, [%r572+28];
	st.global.f32 	[%rd60+28], %f593;
	add.s32 	%r656, %r656, 8;
	setp.ne.s32 	%p130, %r656, %r30;
	mov.u32 	%r658, %r30;
	@%p130 bra 	$L__BB2_195;
$L__BB2_196:
	setp.eq.s32 	%p131, %r17, 0;
	@%p131 bra 	$L__BB2_204;
	setp.lt.u32 	%p132, %r18, 3;
	@%p132 bra 	$L__BB2_199;
	add.s32 	%r573, %r658, %r12;
	shl.b32 	%r574, %r573, 2;
	add.s32 	%r575, %r5, %r574;
	ld.shared.f32 	%f594, [%r575];
	add.s32 	%r576, %r168, %r658;
	mul.wide.s32 	%rd61, %r576, 4;
	add.s64 	%rd62, %rd8, %rd61;
	st.global.f32 	[%rd62], %f594;
	add.s32 	%r577, %r6, %r574;
	ld.shared.f32 	%f595, [%r577];
	add.s64 	%rd63, %rd7, %rd61;
	st.global.f32 	[%rd63], %f595;
	ld.shared.f32 	%f596, [%r575+4];
	st.global.f32 	[%rd62+4], %f596;
	ld.shared.f32 	%f597, [%r577+4];
	st.global.f32 	[%rd63+4], %f597;
	ld.shared.f32 	%f598, [%r575+8];
	st.global.f32 	[%rd62+8], %f598;
	ld.shared.f32 	%f599, [%r577+8];
	st.global.f32 	[%rd63+8], %f599;
	ld.shared.f32 	%f600, [%r575+12];
	st.global.f32 	[%rd62+12], %f600;
	ld.shared.f32 	%f601, [%r577+12];
	st.global.f32 	[%rd63+12], %f601;
	add.s32 	%r658, %r658, 4;
$L__BB2_199:
	setp.eq.s32 	%p133, %r19, 0;
	@%p133 bra 	$L__BB2_204;
	setp.eq.s32 	%p134, %r20, 0;
	@%p134 bra 	$L__BB2_202;
	add.s32 	%r578, %r658, %r12;
	shl.b32 	%r579, %r578, 2;
	add.s32 	%r580, %r5, %r579;
	ld.shared.f32 	%f602, [%r580];
	add.s32 	%r581, %r168, %r658;
	mul.wide.s32 	%rd64, %r581, 4;
	add.s64 	%rd65, %rd8, %rd64;
	st.global.f32 	[%rd65], %f602;
	add.s32 	%r582, %r6, %r579;
	ld.shared.f32 	%f603, [%r582];
	add.s64 	%rd66, %rd7, %rd64;
	st.global.f32 	[%rd66], %f603;
	ld.shared.f32 	%f604, [%r580+4];
	st.global.f32 	[%rd65+4], %f604;
	ld.shared.f32 	%f605, [%r582+4];
	st.global.f32 	[%rd66+4], %f605;
	add.s32 	%r658, %r658, 2;
$L__BB2_202:
	setp.eq.s32 	%p135, %r31, 0;
	@%p135 bra 	$L__BB2_204;
	add.s32 	%r583, %r658, %r12;
	shl.b32 	%r584, %r583, 2;
	add.s32 	%r585, %r5, %r584;
	ld.shared.f32 	%f606, [%r585];
	add.s32 	%r586, %r168, %r658;
	mul.wide.s32 	%rd67, %r586, 4;
	add.s64 	%rd68, %rd8, %rd67;
	st.global.f32 	[%rd68], %f606;
	add.s32 	%r587, %r6, %r584;
	ld.shared.f32 	%f607, [%r587];
	add.s64 	%rd69, %rd7, %rd67;
	st.global.f32 	[%rd69], %f607;
$L__BB2_204:
	bar.sync 	0;
	add.s32 	%r588, %r588, 1;
	setp.ne.s32 	%p136, %r588, %r179;
	@%p136 bra 	$L__BB2_2;
$L__BB2_205:
	ret;

}


// ===== COMPILED SASS (sm_100) =====

	.target	sm_100

	.elftype	@"ET_EXEC"


//--------------------- .note.nv.tkinfo           --------------------------
	.section	.note.nv.tkinfo,"",@"SHT_NOTE"
	.sectionflags	@"SHF_NOTE_NV_TKINFO"
	.tkinfo
        /*0018*/ 	.word	0x00000002
        /*0030*/ 	.string	""
        /*0030*/ 	.string	"ptxas"
        /*0030*/ 	.string	"Cuda compilation tools, release 13.0, V13.0.88"
        /*0030*/ 	.string	"Build cuda_13.0.r13.0/compiler.36424714_0"
        /*0030*/ 	.string	"-arch sm_100 -m 64 "



//--------------------- .note.nv.cuinfo           --------------------------
	.section	.note.nv.cuinfo,"",@"SHT_NOTE"
	.sectionflags	@"SHF_NOTE_NV_CUINFO"
        /*0018*/ 	.short	0x0002
        /*001a*/ 	.short	0x0064
        /*001c*/ 	.short	0x0082
	.zero		2


//--------------------- .nv.info                  --------------------------
	.section	.nv.info,"",@"SHT_CUDA_INFO"
	.align	4


	//----- nvinfo : EIATTR_REGCOUNT
	.align		4
        /*0000*/ 	.byte	0x04, 0x2f
        /*0002*/ 	.short	(.L_1 - .L_0)
	.align		4
.L_0:
        /*0004*/ 	.word	index@(_Z27flash_attn_1_fwd_f32_kernelPKfS0_S0_iiiiiifPfS1_S1_)
        /*0008*/ 	.word	0x00000020


	//----- nvinfo : EIATTR_FRAME_SIZE
	.align		4
.L_1:
        /*000c*/ 	.byte	0x04, 0x11
        /*000e*/ 	.short	(.L_3 - .L_2)
	.align		4
.L_2:
        /*0010*/ 	.word	index@($__internal_2_$__cuda_sm20_rcp_rn_f32_slowpath)
        /*0014*/ 	.word	0x00000000


	//----- nvinfo : EIATTR_FRAME_SIZE
	.align		4
.L_3:
        /*0018*/ 	.byte	0x04, 0x11
        /*001a*/ 	.short	(.L_5 - .L_4)
	.align		4
.L_4:
        /*001c*/ 	.word	index@(_Z27flash_attn_1_fwd_f32_kernelPKfS0_S0_iiiiiifPfS1_S1_)
        /*0020*/ 	.word	0x00000000


	//----- nvinfo : EIATTR_REGCOUNT
	.align		4
.L_5:
        /*0024*/ 	.byte	0x04, 0x2f
        /*0026*/ 	.short	(.L_7 - .L_6)
	.align		4
.L_6:
        /*0028*/ 	.word	index@(_Z27flash_attn_2_fwd_f32_kernelPKfS0_S0_iiiiiifPfS1_S1_)
        /*002c*/ 	.word	0x00000020


	//----- nvinfo : EIATTR_FRAME_SIZE
	.align		4
.L_7:
        /*0030*/ 	.byte	0x04, 0x11
        /*0032*/ 	.short	(.L_9 - .L_8)
	.align		4
.L_8:
        /*0034*/ 	.word	index@($__internal_1_$__cuda_sm20_rcp_rn_f32_slowpath)
        /*0038*/ 	.word	0x00000000


	//----- nvinfo : EIATTR_FRAME_SIZE
	.align		4
.L_9:
        /*003c*/ 	.byte	0x04, 0x11
        /*003e*/ 	.short	(.L_11 - .L_10)
	.align		4
.L_10:
        /*0040*/ 	.word	index@(_Z27flash_attn_2_fwd_f32_kernelPKfS0_S0_iiiiiifPfS1_S1_)
        /*0044*/ 	.word	0x00000000


	//----- nvinfo : EIATTR_REGCOUNT
	.align		4
.L_11:
        /*0048*/ 	.byte	0x04, 0x2f
        /*004a*/ 	.short	(.L_13 - .L_12)
	.align		4
.L_12:
        /*004c*/ 	.word	index@(_Z27flash_attn_1_bwd_f32_kernelPKfS0_S0_S0_S0_S0_S0_iiiiiifPfS1_S1_)
        /*0050*/ 	.word	0x00000020


	//----- nvinfo : EIATTR_FRAME_SIZE
	.align		4
.L_13:
        /*0054*/ 	.byte	0x04, 0x11
        /*0056*/ 	.short	(.L_15 - .L_14)
	.align		4
.L_14:
        /*0058*/ 	.word	index@($__internal_0_$__cuda_sm20_rcp_rn_f32_slowpath)
        /*005c*/ 	.word	0x00000000


	//----- nvinfo : EIATTR_FRAME_SIZE
	.align		4
.L_15:
        /*0060*/ 	.byte	0x04, 0x11
        /*0062*/ 	.short	(.L_17 - .L_16)
	.align		4
.L_16:
        /*0064*/ 	.word	index@(_Z27flash_attn_1_bwd_f32_kernelPKfS0_S0_S0_S0_S0_S0_iiiiiifPfS1_S1_)
        /*0068*/ 	.word	0x00000000


	//----- nvinfo : EIATTR_MIN_STACK_SIZE
	.align		4
.L_17:
        /*006c*/ 	.byte	0x04, 0x12
        /*006e*/ 	.short	(.L_19 - .L_18)
	.align		4
.L_18:
        /*0070*/ 	.word	index@(_Z27flash_attn_1_bwd_f32_kernelPKfS0_S0_S0_S0_S0_S0_iiiiiifPfS1_S1_)
        /*0074*/ 	.word	0x00000000


	//----- nvinfo : EIATTR_MIN_STACK_SIZE
	.align		4
.L_19:
        /*0078*/ 	.byte	0x04, 0x12
        /*007a*/ 	.short	(.L_21 - .L_20)
	.align		4
.L_20:
        /*007c*/ 	.word	index@(_Z27flash_attn_2_fwd_f32_kernelPKfS0_S0_iiiiiifPfS1_S1_)
        /*0080*/ 	.word	0x00000000


	//----- nvinfo : EIATTR_MIN_STACK_SIZE
	.align		4
.L_21:
        /*0084*/ 	.byte	0x04, 0x12
        /*0086*/ 	.short	(.L_23 - .L_22)
	.align		4
.L_22:
        /*0088*/ 	.word	index@(_Z27flash_attn_1_fwd_f32_kernelPKfS0_S0_iiiiiifPfS1_S1_)
        /*008c*/ 	.word	0x00000000
.L_23:


//--------------------- .nv.compat                --------------------------
	.section	.nv.compat,"",@"SHT_CUDA_COMPAT_INFO"
	.align	4
        /*0000*/ 	.byte	0x02, 0x09, 0x00, 0x00, 0x02, 0x02, 0x01, 0x00, 0x02, 0x05, 0x05, 0x00, 0x03, 0x07, 0x01, 0x01
        /*0010*/ 	.byte	0x02, 0x03, 0x00, 0x00, 0x02, 0x06, 0x01, 0x00, 0x04, 0x0b, 0x08, 0x00, 0x01, 0x00, 0x00, 0x00
        /*0020*/ 	.byte	0x00, 0x00, 0x00, 0x00


//--------------------- .nv.info._Z27flash_attn_1_bwd_f32_kernelPKfS0_S0_S0_S0_S0_S0_iiiiiifPfS1_S1_ --------------------------
	.section	.nv.info._Z27flash_attn_1_bwd_f32_kernelPKfS0_S0_S0_S0_S0_S0_iiiiiifPfS1_S1_,"",@"SHT_CUDA_INFO"
	.sectionflags	@""
	.align	4


	//----- nvinfo : EIATTR_CUDA_API_VERSION
	.align		4
        /*0000*/ 	.byte	0x04, 0x37
        /*0002*/ 	.short	(.L_25 - .L_24)
.L_24:
        /*0004*/ 	.word	0x00000082


	//----- nvinfo : EIATTR_KPARAM_INFO
	.align		4
.L_25:
        /*0008*/ 	.byte	0x04, 0x17
        /*000a*/ 	.short	(.L_27 - .L_26)
.L_26:
        /*000c*/ 	.word	0x00000000
        /*0010*/ 	.short	0x0010
        /*0012*/ 	.short	0x0068
        /*0014*/ 	.byte	0x00, 0xf5, 0x21, 0x00


	//----- nvinfo : EIATTR_KPARAM_INFO
	.align		4
.L_27:
        /*0018*/ 	.byte	0x04, 0x17
        /*001a*/ 	.short	(.L_29 - .L_28)
.L_28:
        /*001c*/ 	.word	0x00000000
        /*0020*/ 	.short	0x000f
        /*0022*/ 	.short	0x0060
        /*0024*/ 	.byte	0x00, 0xf5, 0x21, 0x00


	//----- nvinfo : EIATTR_KPARAM_INFO
	.align		4
.L_29:
        /*0028*/ 	.byte	0x04, 0x17
        /*002a*/ 	.short	(.L_31 - .L_30)
.L_30:
        /*002c*/ 	.word	0x00000000
        /*0030*/ 	.short	0x000e
        /*0032*/ 	.short	0x0058
        /*0034*/ 	.byte	0x00, 0xf5, 0x21, 0x00


	//----- nvinfo : EIATTR_KPARAM_INFO
	.align		4
.L_31:
        /*0038*/ 	.byte	0x04, 0x17
        /*003a*/ 	.short	(.L_33 - .L_32)
.L_32:
        /*003c*/ 	.word	0x00000000
        /*0040*/ 	.short	0x000d
        /*0042*/ 	.short	0x0050
        /*0044*/ 	.byte	0x00, 0xf0, 0x11, 0x00


	//----- nvinfo : EIATTR_KPARAM_INFO
	.align		4
.L_33:
        /*0048*/ 	.byte	0x04, 0x17
        /*004a*/ 	.short	(.L_35 - .L_34)
.L_34:
        /*004c*/ 	.word	0x00000000
        /*0050*/ 	.short	0x000c
        /*0052*/ 	.short	0x004c
        /*0054*/ 	.byte	0x00, 0xf0, 0x11, 0x00


	//----- nvinfo : EIATTR_KPARAM_INFO
	.align		4
.L_35:
        /*0058*/ 	.byte	0x04, 0x17
        /*005a*/ 	.short	(.L_37 - .L_36)
.L_36:
        /*005c*/ 	.word	0x00000000
        /*0060*/ 	.short	0x000b
        /*0062*/ 	.short	0x0048
        /*0064*/ 	.byte	0x00, 0xf0, 0x11, 0x00


	//----- nvinfo : EIATTR_KPARAM_INFO
	.align		4
.L_37:
        /*0068*/ 	.byte	0x04, 0x17
        /*006a*/ 	.short	(.L_39 - .L_38)
.L_38:
        /*006c*/ 	.word	0x00000000
        /*0070*/ 	.short	0x000a
        /*0072*/ 	.short	0x0044
        /*0074*/ 	.byte	0x00, 0xf0, 0x11, 0x00


	//----- nvinfo : EIATTR_KPARAM_INFO
	.align		4
.L_39:
        /*0078*/ 	.byte	0x04, 0x17
        /*007a*/ 	.short	(.L_41 - .L_40)
.L_40:
        /*007c*/ 	.word	0x00000000
        /*0080*/ 	.short	0x0009
        /*0082*/ 	.short	0x0040
        /*0084*/ 	.byte	0x00, 0xf0, 0x11, 0x00


	//----- nvinfo : EIATTR_KPARAM_INFO
	.align		4
.L_41:
        /*0088*/ 	.byte	0x04, 0x17
        /*008a*/ 	.short	(.L_43 - .L_42)
.L_42:
        /*008c*/ 	.word	0x00000000
        /*0090*/ 	.short	0x0008
        /*0092*/ 	.short	0x003c
        /*0094*/ 	.byte	0x00, 0xf0, 0x11, 0x00


	//----- nvinfo : EIATTR_KPARAM_INFO
	.align		4
.L_43:
        /*0098*/ 	.byte	0x04, 0x17
        /*009a*/ 	.short	(.L_45 - .L_44)
.L_44:
        /*009c*/ 	.word	0x00000000
        /*00a0*/ 	.short	0x0007
        /*00a2*/ 	.short	0x0038
        /*00a4*/ 	.byte	0x00, 0xf0, 0x11, 0x00


	//----- nvinfo : EIATTR_KPARAM_INFO
	.align		4
.L_45:
        /*00a8*/ 	.byte	0x04, 0x17
        /*00aa*/ 	.short	(.L_47 - .L_46)
.L_46:
        /*00ac*/ 	.word	0x00000000
        /*00b0*/ 	.short	0x0006
        /*00b2*/ 	.short	0x0030
        /*00b4*/ 	.byte	0x00, 0xf5, 0x21, 0x00


	//----- nvinfo : EIATTR_KPARAM_INFO
	.align		4
.L_47:
        /*00b8*/ 	.byte	0x04, 0x17
        /*00ba*/ 	.short	(.L_49 - .L_48)
.L_48:
        /*00bc*/ 	.word	0x00000000
        /*00c0*/ 	.short	0x0005
        /*00c2*/ 	.short	0x0028
        /*00c4*/ 	.byte	0x00, 0xf5, 0x21, 0x00


	//----- nvinfo : EIATTR_KPARAM_INFO
	.align		4
.L_49:
        /*00c8*/ 	.byte	0x04, 0x17
        /*00ca*/ 	.short	(.L_51 - .L_50)
.L_50:
        /*00cc*/ 	.word	0x00000000
        /*00d0*/ 	.short	0x0004
        /*00d2*/ 	.short	0x0020
        /*00d4*/ 	.byte	0x00, 0xf5, 0x21, 0x00


	//----- nvinfo : EIATTR_KPARAM_INFO
	.align		4
.L_51:
        /*00d8*/ 	.byte	0x04, 0x17
        /*00da*/ 	.short	(.L_53 - .L_52)
.L_52:
        /*00dc*/ 	.word	0x00000000
        /*00e0*/ 	.short	0x0003
        /*00e2*/ 	.short	0x0018
        /*00e4*/ 	.byte	0x00, 0xf5, 0x21, 0x00


	//----- nvinfo : EIATTR_KPARAM_INFO
	.align		4
.L_53:
        /*00e8*/ 	.byte	0x04, 0x17
        /*00ea*/ 	.short	(.L_55 - .L_54)
.L_54:
        /*00ec*/ 	.word	0x00000000
        /*00f0*/ 	.short	0x0002
        /*00f2*/ 	.short	0x0010
        /*00f4*/ 	.byte	0x00, 0xf5, 0x21, 0x00


	//----- nvinfo : EIATTR_KPARAM_INFO
	.align		4
.L_55:
        /*00f8*/ 	.byte	0x04, 0x17
        /*00fa*/ 	.short	(.L_57 - .L_56)
.L_56:
        /*00fc*/ 	.word	0x00000000
        /*0100*/ 	.short	0x0001
        /*0102*/ 	.short	0x0008
        /*0104*/ 	.byte	0x00, 0xf5, 0x21, 0x00


	//----- nvinfo : EIATTR_KPARAM_INFO
	.align		4
.L_57:
        /*0108*/ 	.byte	0x04, 0x17
        /*010a*/ 	.short	(.L_59 - .L_58)
.L_58:
        /*010c*/ 	.word	0x00000000
        /*0110*/ 	.short	0x0000
        /*0112*/ 	.short	0x0000
        /*0114*/ 	.byte	0x00, 0xf5, 0x21, 0x00


	//----- nvinfo : EIATTR_SPARSE_MMA_MASK
	.align		4
.L_59:
        /*0118*/ 	.byte	0x03, 0x50
        /*011a*/ 	.short	0x0000


	//----- nvinfo : EIATTR_MAXREG_COUNT
	.align		4
        /*011c*/ 	.byte	0x03, 0x1b
        /*011e*/ 	.short	0x00ff


	//----- nvinfo : EIATTR_NUM_BARRIERS
	.align		4
        /*0120*/ 	.byte	0x02, 0x4c
        /*0122*/ 	.byte	0x01
	.zero		1


	//----- nvinfo : EIATTR_MERCURY_ISA_VERSION
	.align		4
        /*0124*/ 	.byte	0x03, 0x5f
        /*0126*/ 	.short	0x0101


	//----- nvinfo : EIATTR_VRC_CTA_INIT_COUNT
	.align		4
        /*0128*/ 	.byte	0x02, 0x4a
	.zero		1
	.zero		1


	//----- nvinfo : EIATTR_EXIT_INSTR_OFFSETS
	.align		4
        /*012c*/ 	.byte	0x04, 0x1c
        /*012e*/ 	.short	(.L_61 - .L_60)


	//   ....[0]....
.L_60:
        /*0130*/ 	.word	0x00000030


	//   ....[1]....
        /*0134*/ 	.word	0x00006e00


	//----- nvinfo : EIATTR_CRS_STACK_SIZE
	.align		4
.L_61:
        /*0138*/ 	.byte	0x04, 0x1e
        /*013a*/ 	.short	(.L_63 - .L_62)
.L_62:
        /*013c*/ 	.word	0x00000000


	//----- nvinfo : EIATTR_CBANK_PARAM_SIZE
	.align		4
.L_63:
        /*0140*/ 	.byte	0x03, 0x19
        /*0142*/ 	.short	0x0070


	//----- nvinfo : EIATTR_PARAM_CBANK
	.align		4
        /*0144*/ 	.byte	0x04, 0x0a
        /*0146*/ 	.short	(.L_65 - .L_64)
	.align		4
.L_64:
        /*0148*/ 	.word	index@(.nv.constant0._Z27flash_attn_1_bwd_f32_kernelPKfS0_S0_S0_S0_S0_S0_iiiiiifPfS1_S1_)
        /*014c*/ 	.short	0x0380
        /*014e*/ 	.short	0x0070


	//----- nvinfo : EIATTR_SW_WAR
	.align		4
.L_65:
        /*0150*/ 	.byte	0x04, 0x36
        /*0152*/ 	.short	(.L_67 - .L_66)
.L_66:
        /*0154*/ 	.word	0x00000008
.L_67:


//--------------------- .nv.info._Z27flash_attn_2_fwd_f32_kernelPKfS0_S0_iiiiiifPfS1_S1_ --------------------------
	.section	.nv.info._Z27flash_attn_2_fwd_f32_kernelPKfS0_S0_iiiiiifPfS1_S1_,"",@"SHT_CUDA_INFO"
	.sectionflags	@""
	.align	4


	//----- nvinfo : EIATTR_CUDA_API_VERSION
	.align		4
        /*0000*/ 	.byte	0x04, 0x37
        /*0002*/ 	.short	(.L_69 - .L_68)
.L_68:
        /*0004*/ 	.word	0x00000082


	//----- nvinfo : EIATTR_KPARAM_INFO
	.align		4
.L_69:
        /*0008*/ 	.byte	0x04, 0x17
        /*000a*/ 	.short	(.L_71 - .L_70)
.L_70:
        /*000c*/ 	.word	0x00000000
        /*0010*/ 	.short	0x000c
        /*0012*/ 	.short	0x0048
        /*0014*/ 	.byte	0x00, 0xf5, 0x21, 0x00


	//----- nvinfo : EIATTR_KPARAM_INFO
	.align		4
.L_71:
        /*0018*/ 	.byte	0x04, 0x17
        /*001a*/ 	.short	(.L_73 - .L_72)
.L_72:
        /*001c*/ 	.word	0x00000000
        /*0020*/ 	.short	0x000b
        /*0022*/ 	.short	0x0040
        /*0024*/ 	.byte	0x00, 0xf5, 0x21, 0x00


	//----- nvinfo : EIATTR_KPARAM_INFO
	.align		4
.L_73:
        /*0028*/ 	.byte	0x04, 0x17
        /*002a*/ 	.short	(.L_75 - .L_74)
.L_74:
        /*002c*/ 	.word	0x00000000
        /*0030*/ 	.short	0x000a
        /*0032*/ 	.short	0x0038
        /*0034*/ 	.byte	0x00, 0xf5, 0x21, 0x00


	//----- nvinfo : EIATTR_KPARAM_INFO
	.align		4
.L_75:
        /*0038*/ 	.byte	0x04, 0x17
        /*003a*/ 	.short	(.L_77 - .L_76)
.L_76:
        /*003c*/ 	.word	0x00000000
        /*0040*/ 	.short	0x0009
        /*0042*/ 	.short	0x0030
        /*0044*/ 	.byte	0x00, 0xf0, 0x11, 0x00


	//----- nvinfo : EIATTR_KPARAM_INFO
	.align		4
.L_77:
        /*0048*/ 	.byte	0x04, 0x17
        /*004a*/ 	.short	(.L_79 - .L_78)
.L_78:
        /*004c*/ 	.word	0x00000000
        /*0050*/ 	.short	0x0008
        /*0052*/ 	.short	0x002c
        /*0054*/ 	.byte	0x00, 0xf0, 0x11, 0x00


	//----- nvinfo : EIATTR_KPARAM_INFO
	.align		4
.L_79:
        /*0058*/ 	.byte	0x04, 0x17
        /*005a*/ 	.short	(.L_81 - .L_80)
.L_80:
        /*005c*/ 	.word	0x00000000
        /*0060*/ 	.short	0x0007
        /*0062*/ 	.short	0x0028
        /*0064*/ 	.byte	0x00, 0xf0, 0x11, 0x00


	//----- nvinfo : EIATTR_KPARAM_INFO
	.align		4
.L_81:
        /*0068*/ 	.byte	0x04, 0x17
        /*006a*/ 	.short	(.L_83 - .L_82)
.L_82:
        /*006c*/ 	.word	0x00000000
        /*0070*/ 	.short	0x0006
        /*0072*/ 	.short	0x0024
        /*0074*/ 	.byte	0x00, 0xf0, 0x11, 0x00


	//----- nvinfo : EIATTR_KPARAM_INFO
	.align		4
.L_83:
        /*0078*/ 	.byte	0x04, 0x17
        /*007a*/ 	.short	(.L_85 - .L_84)
.L_84:
        /*007c*/ 	.word	0x00000000
        /*0080*/ 	.short	0x0005
        /*0082*/ 	.short	0x0020
        /*0084*/ 	.byte	0x00, 0xf0, 0x11, 0x00


	//----- nvinfo : EIATTR_KPARAM_INFO
	.align		4
.L_85:
        /*0088*/ 	.byte	0x04, 0x17
        /*008a*/ 	.short	(.L_87 - .L_86)
.L_86:
        /*008c*/ 	.word	0x00000000
        /*0090*/ 	.short	0x0004
        /*0092*/ 	.short	0x001c
        /*0094*/ 	.byte	0x00, 0xf0, 0x11, 0x00


	//----- nvinfo : EIATTR_KPARAM_INFO
	.align		4
.L_87:
        /*0098*/ 	.byte	0x04, 0x17
        /*009a*/ 	.short	(.L_89 - .L_88)
.L_88:
        /*009c*/ 	.word	0x00000000
        /*00a0*/ 	.short	0x0003
        /*00a2*/ 	.short	0x0018
        /*00a4*/ 	.byte	0x00, 0xf0, 0x11, 0x00


	//----- nvinfo : EIATTR_KPARAM_INFO
	.align		4
.L_89:
        /*00a8*/ 	.byte	0x04, 0x17
        /*00aa*/ 	.short	(.L_91 - .L_90)
.L_90:
        /*00ac*/ 	.word	0x00000000
        /*00b0*/ 	.short	0x0002
        /*00b2*/ 	.short	0x0010
        /*00b4*/ 	.byte	0x00, 0xf5, 0x21, 0x00


	//----- nvinfo : EIATTR_KPARAM_INFO
	.align		4
.L_91:
        /*00b8*/ 	.byte	0x04, 0x17
        /*00ba*/ 	.short	(.L_93 - .L_92)
.L_92:
        /*00bc*/ 	.word	0x00000000
        /*00c0*/ 	.short	0x0001
        /*00c2*/ 	.short	0x0008
        /*00c4*/ 	.byte	0x00, 0xf5, 0x21, 0x00


	//----- nvinfo : EIATTR_KPARAM_INFO
	.align		4
.L_93:
        /*00c8*/ 	.byte	0x04, 0x17
        /*00ca*/ 	.short	(.L_95 - .L_94)
.L_94:
        /*00cc*/ 	.word	0x00000000
        /*00d0*/ 	.short	0x0000
        /*00d2*/ 	.short	0x0000
        /*00d4*/ 	.byte	0x00, 0xf5, 0x21, 0x00


	//----- nvinfo : EIATTR_SPARSE_MMA_MASK
	.align		4
.L_95:
        /*00d8*/ 	.byte	0x03, 0x50
        /*00da*/ 	.short	0x0000


	//----- nvinfo : EIATTR_MAXREG_COUNT
	.align		4
        /*00dc*/ 	.byte	0x03, 0x1b
        /*00de*/ 	.short	0x00ff


	//----- nvinfo : EIATTR_NUM_BARRIERS
	.align		4
        /*00e0*/ 	.byte	0x02, 0x4c
        /*00e2*/ 	.byte	0x01
	.zero		1


	//----- nvinfo : EIATTR_MERCURY_ISA_VERSION
	.align		4
        /*00e4*/ 	.byte	0x03, 0x5f
        /*00e6*/ 	.short	0x0101


	//----- nvinfo : EIATTR_VRC_CTA_INIT_COUNT
	.align		4
        /*00e8*/ 	.byte	0x02, 0x4a
	.zero		1
	.zero		1


	//----- nvinfo : EIATTR_EXIT_INSTR_OFFSETS
	.align		4
        /*00ec*/ 	.byte	0x04, 0x1c
        /*00ee*/ 	.short	(.L_97 - .L_96)


	//   ....[0]....
.L_96:
        /*00f0*/ 	.word	0x00000030


	//   ....[1]....
        /*00f4*/ 	.word	0x00004d50


	//----- nvinfo : EIATTR_CRS_STACK_SIZE
	.align		4
.L_97:
        /*00f8*/ 	.byte	0x04, 0x1e
        /*00fa*/ 	.short	(.L_99 - .L_98)
.L_98:
        /*00fc*/ 	.word	0x00000000


	//----- nvinfo : EIATTR_CBANK_PARAM_SIZE
	.align		4
.L_99:
        /*0100*/ 	.byte	0x03, 0x19
        /*0102*/ 	.short	0x0050


	//----- nvinfo : EIATTR_PARAM_CBANK
	.align		4
        /*0104*/ 	.byte	0x04, 0x0a
        /*0106*/ 	.short	(.L_101 - .L_100)
	.align		4
.L_100:
        /*0108*/ 	.word	index@(.nv.constant0._Z27flash_attn_2_fwd_f32_kernelPKfS0_S0_iiiiiifPfS1_S1_)
        /*010c*/ 	.short	0x0380
        /*010e*/ 	.short	0x0050


	//----- nvinfo : EIATTR_SW_WAR
	.align		4
.L_101:
        /*0110*/ 	.byte	0x04, 0x36
        /*0112*/ 	.short	(.L_103 - .L_102)
.L_102:
        /*0114*/ 	.word	0x00000008
.L_103:


//--------------------- .nv.info._Z27flash_attn_1_fwd_f32_kernelPKfS0_S0_iiiiiifPfS1_S1_ --------------------------
	.section	.nv.info._Z27flash_attn_1_fwd_f32_kernelPKfS0_S0_iiiiiifPfS1_S1_,"",@"SHT_CUDA_INFO"
	.sectionflags	@""
	.align	4


	//----- nvinfo : EIATTR_CUDA_API_VERSION
	.align		4
        /*0000*/ 	.byte	0x04, 0x37
        /*0002*/ 	.short	(.L_105 - .L_104)
.L_104:
        /*0004*/ 	.word	0x00000082


	//----- nvinfo : EIATTR_KPARAM_INFO
	.align		4
.L_105:
        /*0008*/ 	.byte	0x04, 0x17
        /*000a*/ 	.short	(.L_107 - .L_106)
.L_106:
        /*000c*/ 	.word	0x00000000
        /*0010*/ 	.short	0x000c
        /*0012*/ 	.short	0x0048
        /*0014*/ 	.byte	0x00, 0xf5, 0x21, 0x00


	//----- nvinfo : EIATTR_KPARAM_INFO
	.align		4
.L_107:
        /*0018*/ 	.byte	0x04, 0x17
        /*001a*/ 	.short	(.L_109 - .L_108)
.L_108:
        /*001c*/ 	.word	0x00000000
        /*0020*/ 	.short	0x000b
        /*0022*/ 	.short	0x0040
        /*0024*/ 	.byte	0x00, 0xf5, 0x21, 0x00


	//----- nvinfo : EIATTR_KPARAM_INFO
	.align		4
.L_109:
        /*0028*/ 	.byte	0x04, 0x17
        /*002a*/ 	.short	(.L_111 - .L_110)
.L_110:
        /*002c*/ 	.word	0x00000000
        /*0030*/ 	.short	0x000a
        /*0032*/ 	.short	0x0038
        /*0034*/ 	.byte	0x00, 0xf5, 0x21, 0x00


	//----- nvinfo : EIATTR_KPARAM_INFO
	.align		4
.L_111:
        /*0038*/ 	.byte	0x04, 0x17
        /*003a*/ 	.short	(.L_113 - .L_112)
.L_112:
        /*003c*/ 	.word	0x00000000
        /*0040*/ 	.short	0x0009
        /*0042*/ 	.short	0x0030
        /*0044*/ 	.byte	0x00, 0xf0, 0x11, 0x00


	//----- nvinfo : EIATTR_KPARAM_INFO
	.align		4
.L_113:
        /*0048*/ 	.byte	0x04, 0x17
        /*004a*/ 	.short	(.L_115 - .L_114)
.L_114:
        /*004c*/ 	.word	0x00000000
        /*0050*/ 	.short	0x0008
        /*0052*/ 	.short	0x002c
        /*0054*/ 	.byte	0x00, 0xf0, 0x11, 0x00


	//----- nvinfo : EIATTR_KPARAM_INFO
	.align		4
.L_115:
        /*0058*/ 	.byte	0x04, 0x17
        /*005a*/ 	.short	(.L_117 - .L_116)
.L_116:
        /*005c*/ 	.word	0x00000000
        /*0060*/ 	.short	0x0007
        /*0062*/ 	.short	0x0028
        /*0064*/ 	.byte	0x00, 0xf0, 0x11, 0x00


	//----- nvinfo : EIATTR_KPARAM_INFO
	.align		4
.L_117:
        /*0068*/ 	.byte	0x04, 0x17
        /*006a*/ 	.short	(.L_119 - .L_118)
.L_118:
        /*006c*/ 	.word	0x00000000
        /*0070*/ 	.short	0x0006
        /*0072*/ 	.short	0x0024
        /*0074*/ 	.byte	0x00, 0xf0, 0x11, 0x00


	//----- nvinfo : EIATTR_KPARAM_INFO
	.align		4
.L_119:
        /*0078*/ 	.byte	0x04, 0x17
        /*007a*/ 	.short	(.L_121 - .L_120)
.L_120:
        /*007c*/ 	.word	0x00000000
        /*0080*/ 	.short	0x0005
        /*0082*/ 	.short	0x0020
        /*0084*/ 	.byte	0x00, 0xf0, 0x11, 0x00


	//----- nvinfo : EIATTR_KPARAM_INFO
	.align		4
.L_121:
        /*0088*/ 	.byte	0x04, 0x17
        /*008a*/ 	.short	(.L_123 - .L_122)
.L_122:
        /*008c*/ 	.word	0x00000000
        /*0090*/ 	.short	0x0004
        /*0092*/ 	.short	0x001c
        /*0094*/ 	.byte	0x00, 0xf0, 0x11, 0x00


	//----- nvinfo : EIATTR_KPARAM_INFO
	.align		4
.L_123:
        /*0098*/ 	.byte	0x04, 0x17
        /*009a*/ 	.short	(.L_125 - .L_124)
.L_124:
        /*009c*/ 	.word	0x00000000
        /*00a0*/ 	.short	0x0003
        /*00a2*/ 	.short	0x0018
        /*00a4*/ 	.byte	0x00, 0xf0, 0x11, 0x00


	//----- nvinfo : EIATTR_KPARAM_INFO
	.align		4
.L_125:
        /*00a8*/ 	.byte	0x04, 0x17
        /*00aa*/ 	.short	(.L_127 - .L_126)
.L_126:
        /*00ac*/ 	.word	0x00000000
        /*00b0*/ 	.short	0x0002
        /*00b2*/ 	.short	0x0010
        /*00b4*/ 	.byte	0x00, 0xf5, 0x21, 0x00


	//----- nvinfo : EIATTR_KPARAM_INFO
	.align		4
.L_127:
        /*00b8*/ 	.byte	0x04, 0x17
        /*00ba*/ 	.short	(.L_129 - .L_128)
.L_128:
        /*00bc*/ 	.word	0x00000000
        /*00c0*/ 	.short	0x0001
        /*00c2*/ 	.short	0x0008
        /*00c4*/ 	.byte	0x00, 0xf5, 0x21, 0x00


	//----- nvinfo : EIATTR_KPARAM_INFO
	.align		4
.L_129:
        /*00c8*/ 	.byte	0x04, 0x17
        /*00ca*/ 	.short	(.L_131 - .L_130)
.L_130:
        /*00cc*/ 	.word	0x00000000
        /*00d0*/ 	.short	0x0000
        /*00d2*/ 	.short	0x0000
        /*00d4*/ 	.byte	0x00, 0xf5, 0x21, 0x00


	//----- nvinfo : EIATTR_SPARSE_MMA_MASK
	.align		4
.L_131:
        /*00d8*/ 	.byte	0x03, 0x50
        /*00da*/ 	.short	0x0000


	//----- nvinfo : EIATTR_MAXREG_COUNT
	.align		4
        /*00dc*/ 	.byte	0x03, 0x1b
        /*00de*/ 	.short	0x00ff


	//----- nvinfo : EIATTR_NUM_BARRIERS
	.align		4
        /*00e0*/ 	.byte	0x02, 0x4c
        /*00e2*/ 	.byte	0x01
	.zero		1


	//----- nvinfo : EIATTR_MERCURY_ISA_VERSION
	.align		4
        /*00e4*/ 	.byte	0x03, 0x5f
        /*00e6*/ 	.short	0x0101


	//----- nvinfo : EIATTR_VRC_CTA_INIT_COUNT
	.align		4
        /*00e8*/ 	.byte	0x02, 0x4a
	.zero		1
	.zero		1


	//----- nvinfo : EIATTR_EXIT_INSTR_OFFSETS
	.align		4
        /*00ec*/ 	.byte	0x04, 0x1c
        /*00ee*/ 	.short	(.L_133 - .L_132)


	//   ....[0]....
.L_132:
        /*00f0*/ 	.word	0x00000030


	//   ....[1]....
        /*00f4*/ 	.word	0x00003cf0


	//----- nvinfo : EIATTR_CRS_STACK_SIZE
	.align		4
.L_133:
        /*00f8*/ 	.byte	0x04, 0x1e
        /*00fa*/ 	.short	(.L_135 - .L_134)
.L_134:
        /*00fc*/ 	.word	0x00000000


	//----- nvinfo : EIATTR_CBANK_PARAM_SIZE
	.align		4
.L_135:
        /*0100*/ 	.byte	0x03, 0x19
        /*0102*/ 	.short	0x0050


	//----- nvinfo : EIATTR_PARAM_CBANK
	.align		4
        /*0104*/ 	.byte	0x04, 0x0a
        /*0106*/ 	.short	(.L_137 - .L_136)
	.align		4
.L_136:
        /*0108*/ 	.word	index@(.nv.constant0._Z27flash_attn_1_fwd_f32_kernelPKfS0_S0_iiiiiifPfS1_S1_)
        /*010c*/ 	.short	0x0380
        /*010e*/ 	.short	0x0050


	//----- nvinfo : EIATTR_SW_WAR
	.align		4
.L_137:
        /*0110*/ 	.byte	0x04, 0x36
        /*0112*/ 	.short	(.L_139 - .L_138)
.L_138:
        /*0114*/ 	.word	0x00000008
.L_139:


//--------------------- .nv.callgraph             --------------------------
	.section	.nv.callgraph,"",@"SHT_CUDA_CALLGRAPH"
	.align	4
	.sectionentsize	8
	.align		4
        /*0000*/ 	.word	0x00000000
	.align		4
        /*0004*/ 	.word	0xffffffff
	.align		4
        /*0008*/ 	.word	0x00000000
	.align		4
        /*000c*/ 	.word	0xfffffffe
	.align		4
        /*0010*/ 	.word	0x00000000
	.align		4
        /*0014*/ 	.word	0xfffffffd
	.align		4
        /*0018*/ 	.word	0x00000000
	.align		4
        /*001c*/ 	.word	0xfffffffc


//--------------------- .text._Z27flash_attn_1_bwd_f32_kernelPKfS0_S0_S0_S0_S0_S0_iiiiiifPfS1_S1_ --------------------------
	.section	.text._Z27flash_attn_1_bwd_f32_kernelPKfS0_S0_S0_S0_S0_S0_iiiiiifPfS1_S1_,"ax",@progbits
	.align	128
        .global         _Z27flash_attn_1_bwd_f32_kernelPKfS0_S0_S0_S0_S0_S0_iiiiiifPfS1_S1_
        .type           _Z27flash_attn_1_bwd_f32_kernelPKfS0_S0_S0_S0_S0_S0_iiiiiifPfS1_S1_,@function
        .size           _Z27flash_attn_1_bwd_f32_kernelPKfS0_S0_S0_S0_S0_S0_iiiiiifPfS1_S1_,(.L_x_277 - _Z27flash_attn_1_bwd_f32_kernelPKfS0_S0_S0_S0_S0_S0_iiiiiifPfS1_S1_)
        .other          _Z27flash_attn_1_bwd_f32_kernelPKfS0_S0_S0_S0_S0_S0_iiiiiifPfS1_S1_,@"STO_CUDA_ENTRY STV_DEFAULT"
_Z27flash_attn_1_bwd_f32_kernelPKfS0_S0_S0_S0_S0_S0_iiiiiifPfS1_S1_:
.text._Z27flash_attn_1_bwd_f32_kernelPKfS0_S0_S0_S0_S0_S0_iiiiiifPfS1_S1_:
[----:B------:R-:W-:Y:S08]  /*0000*/  LDC R1, c[0x0][0x37c] ;  /* 0x0000df00ff017b82 */ /* 0x000ff00000000800 */
[----:B------:R-:W0:Y:S02]  /*0010*/  LDC R0, c[0x0][0x3c0] ;  /* 0x0000f000ff007b82 */ /* 0x000e240000000800 */
[----:B0-----:R-:W-:-:S13]  /*0020*/  ISETP.GE.AND P0, PT, R0, 0x1, PT ;  /* 0x000000010000780c */ /* 0x001fda0003f06270 */
[----:B------:R-:W-:Y:S05]  /*0030*/  @!P0 EXIT ;  /* 0x000000000000894d */ /* 0x000fea0003800000 */
[----:B------:R-:W0:Y:S01]  /*0040*/  S2UR UR5, SR_CgaCtaId ;  /* 0x00000000000579c3 */ /* 0x000e220000008800 */
[----:B------:R-:W1:Y:S01]  /*0050*/  LDCU UR18, c[0x0][0x3bc] ;  /* 0x00007780ff1277ac */ /* 0x000e620008000800 */
[----:B------:R-:W2:Y:S01]  /*0060*/  S2R R0, SR_CTAID.X ;  /* 0x0000000000007919 */ /* 0x000ea20000002500 */
[----:B------:R-:W-:Y:S01]  /*0070*/  HFMA2 R10, -RZ, RZ, 0, 0 ;  /* 0x00000000ff0a7431 */ /* 0x000fe200000001ff */
[----:B------:R-:W3:Y:S01]  /*0080*/  LDCU.64 UR6, c[0x0][0x3c8] ;  /* 0x00007900ff0677ac */ /* 0x000ee20008000a00 */
[----:B------:R-:W4:Y:S03]  /*0090*/  S2R R8, SR_TID.X ;  /* 0x0000000000087919 */ /* 0x000f260000002100 */
[----:B------:R-:W2:Y:S01]  /*00a0*/  LDC R3, c[0x0][0x374] ;  /* 0x0000dd00ff037b82 */ /* 0x000ea20000000800 */
[----:B------:R-:W-:Y:S01]  /*00b0*/  UMOV UR4, 0x400 ;  /* 0x0000040000047882 */ /* 0x000fe20000000000 */
[----:B------:R-:W5:Y:S01]  /*00c0*/  LDCU UR35, c[0x0][0x3d0] ;  /* 0x00007a00ff2377ac */ /* 0x000f620008000800 */
[----:B------:R-:W2:Y:S05]  /*00d0*/  LDCU.64 UR8, c[0x0][0x358] ;  /* 0x00006b00ff0877ac */ /* 0x000eaa0008000a00 */
[----:B------:R-:W4:Y:S01]  /*00e0*/  LDC R2, c[0x0][0x3b8] ;  /* 0x0000ee00ff027b82 */ /* 0x000f220000000800 */
[----:B-1----:R-:W-:-:S02]  /*00f0*/  ULOP3.LUT UR27, UR18, 0x7, URZ, 0xc0, !UPT ;  /* 0x00000007121b7892 */ /* 0x002fc4000f8ec0ff */
[----:B------:R-:W-:Y:S02]  /*0100*/  ULOP3.LUT UR29, UR18, 0x3, URZ, 0xc0, !UPT ;  /* 0x00000003121d7892 */ /* 0x000fe4000f8ec0ff */
[----:B---3--:R-:W-:Y:S02]  /*0110*/  UIMAD UR26, UR6, UR18, URZ ;  /* 0x00000012061a72a4 */ /* 0x008fe4000f8e02ff */
[----:B0-----:R-:W-:Y:S01]  /*0120*/  ULEA UR4, UR5, UR4, 0x18 ;  /* 0x0000000405047291 */ /* 0x001fe2000f8ec0ff */
[----:B------:R-:W0:Y:S01]  /*0130*/  S2UR UR5, SR_CTAID.Y ;  /* 0x00000000000579c3 */ /* 0x000e220000002600 */
[----:B------:R-:W-:Y:S01]  /*0140*/  UIMAD UR25, UR18, UR7, URZ ;  /* 0x00000007121972a4 */ /* 0x000fe2000f8e02ff */
[----:B-----5:R-:W-:Y:S01]  /*0150*/  FMUL R11, RZ, UR35 ;  /* 0x00000023ff0b7c20 */ /* 0x020fe20008400000 */
[----:B------:R-:W-:Y:S02]  /*0160*/  ULEA UR12, UR26, UR4, 0x2 ;  /* 0x000000041a0c7291 */ /* 0x000fe4000f8e10ff */
[----:B------:R-:W-:-:S02]  /*0170*/  UIMAD UR17, UR6, UR7, URZ ;  /* 0x00000007061172a4 */ /* 0x000fc4000f8e02ff */
[----:B------:R-:W-:Y:S01]  /*0180*/  ULEA UR4, UR26, UR12, 0x2 ;  /* 0x0000000c1a047291 */ /* 0x000fe2000f8e10ff */
[----:B--2---:R-:W-:Y:S01]  /*0190*/  IMAD R3, R3, R0, RZ ;  /* 0x0000000003037224 */ /* 0x004fe200078e02ff */
[----:B------:R-:W-:Y:S02]  /*01a0*/  ULOP3.LUT UR21, UR7, 0x7, URZ, 0xc0, !UPT ;  /* 0x0000000707157892 */ /* 0x000fe4000f8ec0ff */
[----:B------:R-:W-:Y:S01]  /*01b0*/  ULEA UR4, UR26, UR4, 0x2 ;  /* 0x000000041a047291 */ /* 0x000fe2000f8e10ff */
[----:B----4-:R-:W-:Y:S01]  /*01c0*/  IMAD R9, R8, UR18, RZ ;  /* 0x0000001208097c24 */ /* 0x010fe2000f8e02ff */
[----:B------:R-:W-:Y:S02]  /*01d0*/  ULOP3.LUT UR20, UR7, 0x3, URZ, 0xc0, !UPT ;  /* 0x0000000307147892 */ /* 0x000fe4000f8ec0ff */
[----:B------:R-:W-:Y:S02]  /*01e0*/  ULEA UR15, UR26, UR4, 0x2 ;  /* 0x000000041a0f7291 */ /* 0x000fe4000f8e10ff */
[----:B------:R-:W-:-:S02]  /*01f0*/  UIADD3 UR24, UPT, UPT, UR6, -0x1, URZ ;  /* 0xffffffff06187890 */ /* 0x000fc4000fffe0ff */
[----:B------:R-:W-:Y:S02]  /*0200*/  ULEA UR4, UR25, UR15, 0x2 ;  /* 0x0000000f19047291 */ /* 0x000fe4000f8e10ff */
[----:B------:R-:W-:Y:S02]  /*0210*/  ULOP3.LUT UR23, UR6, 0x7, URZ, 0xc0, !UPT ;  /* 0x0000000706177892 */ /* 0x000fe4000f8ec0ff */
[----:B------:R-:W-:Y:S01]  /*0220*/  ULEA UR4, UR25, UR4, 0x2 ;  /* 0x0000000419047291 */ /* 0x000fe2000f8e10ff */
[----:B0-----:R-:W-:Y:S01]  /*0230*/  IMAD R0, R2, UR5, RZ ;  /* 0x0000000502007c24 */ /* 0x001fe2000f8e02ff */
[----:B------:R-:W-:Y:S02]  /*0240*/  ULOP3.LUT UR22, UR6, 0x3, URZ, 0xc0, !UPT ;  /* 0x0000000306167892 */ /* 0x000fe4000f8ec0ff */
[----:B------:R-:W-:Y:S01]  /*0250*/  ULEA UR16, UR25, UR4, 0x2 ;  /* 0x0000000419107291 */ /* 0x000fe2000f8e10ff */
[----:B------:R-:W-:Y:S01]  /*0260*/  IMAD R0, R3, R2, R0 ;  /* 0x0000000203007224 */ /* 0x000fe200078e0200 */
[----:B------:R-:W-:-:S02]  /*0270*/  ULOP3.LUT UR11, UR6, 0x7ffffff8, URZ, 0xc0, !UPT ;  /* 0x7ffffff8060b7892 */ /* 0x000fc4000f8ec0ff */
[----:B------:R-:W-:Y:S01]  /*0280*/  ULOP3.LUT UR19, UR6, 0x1, URZ, 0xc0, !UPT ;  /* 0x0000000106137892 */ /* 0x000fe2000f8ec0ff */
[C---:B------:R-:W-:Y:S01]  /*0290*/  IMAD R13, R0.reuse, UR18, R9 ;  /* 0x00000012000d7c24 */ /* 0x040fe2000f8e0209 */
[----:B------:R-:W-:Y:S01]  /*02a0*/  IADD3 R12, PT, PT, R0, R8, RZ ;  /* 0x00000008000c7210 */ /* 0x000fe20007ffe0ff */
[----:B------:R-:W-:Y:S02]  /*02b0*/  ULOP3.LUT UR10, UR7, 0x7ffffff8, URZ, 0xc0, !UPT ;  /* 0x7ffffff8070a7892 */ /* 0x000fe4000f8ec0ff */
[----:B------:R-:W-:Y:S02]  /*02c0*/  ULOP3.LUT UR7, UR7, 0x1, URZ, 0xc0, !UPT ;  /* 0x0000000107077892 */ /* 0x000fe4000f8ec0ff */
[----:B------:R-:W-:Y:S02]  /*02d0*/  USHF.L.U32 UR6, UR6, 0x2, URZ ;  /* 0x0000000206067899 */ /* 0x000fe400080006ff */
[----:B------:R-:W-:Y:S02]  /*02e0*/  UIADD3 UR28, UPT, UPT, UR18, -0x1, URZ ;  /* 0xffffffff121c7890 */ /* 0x000fe4000fffe0ff */
[----:B------:R-:W-:-:S02]  /*02f0*/  ULOP3.LUT UR13, UR18, 0x7ffffff8, URZ, 0xc0, !UPT ;  /* 0x7ffffff8120d7892 */ /* 0x000fc4000f8ec0ff */
[----:B------:R-:W-:Y:S02]  /*0300*/  ULOP3.LUT UR32, UR18, 0x1, URZ, 0xc0, !UPT ;  /* 0x0000000112207892 */ /* 0x000fe4000f8ec0ff */
[----:B------:R-:W-:Y:S02]  /*0310*/  ULOP3.LUT UR14, UR18, 0x7ffffffc, URZ, 0xc0, !UPT ;  /* 0x7ffffffc120e7892 */ /* 0x000fe4000f8ec0ff */
[----:B------:R-:W-:Y:S02]  /*0320*/  UIADD3 UR31, UPT, UPT, UR27, -0x1, URZ ;  /* 0xffffffff1b1f7890 */ /* 0x000fe4000fffe0ff */
[----:B------:R-:W-:Y:S02]  /*0330*/  UIADD3 UR30, UPT, UPT, UR29, -0x1, URZ ;  /* 0xffffffff1d1e7890 */ /* 0x000fe4000fffe0ff */
[----:B------:R-:W-:Y:S02]  /*0340*/  UIADD3 UR33, UPT, UPT, UR21, -0x1, URZ ;  /* 0xffffffff15217890 */ /* 0x000fe4000fffe0ff */
[----:B------:R-:W-:-:S02]  /*0350*/  UIADD3 UR34, UPT, UPT, UR20, -0x1, URZ ;  /* 0xffffffff14227890 */ /* 0x000fc4000fffe0ff */
[----:B------:R-:W-:-:S12]  /*0360*/  ULEA UR17, UR17, UR16, 0x2 ;  /* 0x0000001011117291 */ /* 0x000fd8000f8e10ff */
.L_x_123:
[----:B0-----:R-:W0:Y:S02]  /*0370*/  LDCU UR4, c[0x0][0x3bc] ;  /* 0x00007780ff0477ac */ /* 0x001e240008000800 */
[----:B0-----:R-:W-:-:S09]  /*0380*/  UISETP.GE.AND UP0, UPT, UR4, 0x1, UPT ;  /* 0x000000010400788c */ /* 0x001fd2000bf06270 */
[----:B-1234-:R-:W-:Y:S05]  /*0390*/  BRA.U !UP0, `(.L_x_0) ;  /* 0x0000000d08007547 */ /* 0x01efea000b800000 */
[----:B------:R-:W-:Y:S01]  /*03a0*/  UISETP.GE.U32.AND UP1, UPT, UR28, 0x7, UPT ;  /* 0x000000071c00788c */ /* 0x000fe2000bf26070 */
[----:B------:R-:W-:Y:S01]  /*03b0*/  IMAD R2, R10, UR26, R13 ;  /* 0x0000001a0a027c24 */ /* 0x000fe2000f8e020d */
[----:B------:R-:W-:-:S07]  /*03c0*/  MOV R0, RZ ;  /* 0x000000ff00007202 */ /* 0x000fce0000000f00 */
[----:B------:R-:W-:Y:S05]  /*03d0*/  BRA.U !UP1, `(.L_x_1) ;  /* 0x0000000109d87547 */ /* 0x000fea000b800000 */
[----:B------:R-:W0:Y:S01]  /*03e0*/  S2R R4, SR_CgaCtaId ;  /* 0x0000000000047919 */ /* 0x000e220000008800 */
[----:B------:R-:W-:Y:S01]  /*03f0*/  MOV R3, 0x400 ;  /* 0x0000040000037802 */ /* 0x000fe20000000f00 */
[----:B------:R-:W-:Y:S01]  /*0400*/  ULOP3.LUT UR13, UR4, 0x7ffffff8, URZ, 0xc0, !UPT ;  /* 0x7ffffff8040d7892 */ /* 0x000fe2000f8ec0ff */
[----:B------:R-:W-:Y:S02]  /*0410*/  LEA R0, R8, UR6, 0x2 ;  /* 0x0000000608007c11 */ /* 0x000fe4000f8e10ff */
[----:B0-----:R-:W-:-:S04]  /*0420*/  LEA R3, R4, R3, 0x18 ;  /* 0x0000000304037211 */ /* 0x001fc800078ec0ff */
[----:B------:R-:W-:Y:S01]  /*0430*/  LEA R7, R9, R3, 0x2 ;  /* 0x0000000309077211 */ /* 0x000fe200078e10ff */
[----:B------:R-:W-:Y:S01]  /*0440*/  IMAD R6, R0, UR4, R3 ;  /* 0x0000000400067c24 */ /* 0x000fe2000f8e0203 */
[----:B------:R-:W-:Y:S01]  /*0450*/  MOV R0, R2 ;  /* 0x0000000200007202 */ /* 0x000fe20000000f00 */
[----:B------:R-:W-:Y:S01]  /*0460*/  UIADD3 UR4, UPT, UPT, -UR13, URZ, URZ ;  /* 0x000000ff0d047290 */ /* 0x000fe2000fffe1ff */
[----:B------:R-:W-:Y:S02]  /*0470*/  IADD3 R7, PT, PT, R7, 0x10, RZ ;  /* 0x0000001007077810 */ /* 0x000fe40007ffe0ff */
[----:B------:R-:W-:-:S09]  /*0480*/  IADD3 R6, PT, PT, R6, 0x10, RZ ;  /* 0x0000001006067810 */ /* 0x000fd20007ffe0ff */
.L_x_2:
[----:B------:R-:W0:Y:S08]  /*0490*/  LDC.64 R2, c[0x0][0x388] ;  /* 0x0000e200ff027b82 */ /* 0x000e300000000a00 */
[----:B------:R-:W1:Y:S01]  /*04a0*/  LDC.64 R4, c[0x0][0x390] ;  /* 0x0000e400ff047b82 */ /* 0x000e620000000a00 */
[----:B0-----:R-:W-:-:S05]  /*04b0*/  IMAD.WIDE R2, R0, 0x4, R2 ;  /* 0x0000000400027825 */ /* 0x001fca00078e0202 */
[----:B------:R-:W2:Y:S01]  /*04c0*/  LDG.E R14, desc[UR8][R2.64] ;  /* 0x00000008020e7981 */ /* 0x000ea2000c1e1900 */
[----:B-1----:R-:W-:-:S03]  /*04d0*/  IMAD.WIDE R4, R0, 0x4, R4 ;  /* 0x0000000400047825 */ /* 0x002fc600078e0204 */
[----:B------:R-:W3:Y:S04]  /*04e0*/  LDG.E R16, desc[UR8][R2.64+0x4] ;  /* 0x0000040802107981 */ /* 0x000ee8000c1e1900 */
[----:B------:R-:W4:Y:S04]  /*04f0*/  LDG.E R15, desc[UR8][R4.64] ;  /* 0x00000008040f7981 */ /* 0x000f28000c1e1900 */
[----:B------:R-:W5:Y:S04]  /*0500*/  LDG.E R17, desc[UR8][R4.64+0x4] ;  /* 0x0000040804117981 */ /* 0x000f68000c1e1900 */
        /* <DEDUP_REMOVED lines=11> */
[----:B------:R-:W5:Y:S01]  /*05c0*/  LDG.E R29, desc[UR8][R4.64+0x1c] ;  /* 0x00001c08041d7981 */ /* 0x000f62000c1e1900 */
[----:B------:R-:W-:-:S04]  /*05d0*/  UIADD3 UR4, UPT, UPT, UR4, 0x8, URZ ;  /* 0x0000000804047890 */ /* 0x000fc8000fffe0ff */
[----:B------:R-:W-:Y:S01]  /*05e0*/  UISETP.NE.AND UP2, UPT, UR4, URZ, UPT ;  /* 0x000000ff0400728c */ /* 0x000fe2000bf45270 */
[----:B------:R-:W-:Y:S01]  /*05f0*/  IADD3 R0, PT, PT, R0, 0x8, RZ ;  /* 0x0000000800007810 */ /* 0x000fe20007ffe0ff */
[----:B--2---:R-:W-:Y:S04]  /*0600*/  STS [R7+-0x10], R14 ;  /* 0xfffff00e07007388 */ /* 0x004fe80000000800 */
[----:B----4-:R-:W-:Y:S04]  /*0610*/  STS [R6+-0x10], R15 ;  /* 0xfffff00f06007388 */ /* 0x010fe80000000800 */
[----:B---3--:R-:W-:Y:S04]  /*0620*/  STS [R7+-0xc], R16 ;  /* 0xfffff41007007388 */ /* 0x008fe80000000800 */
[----:B-----5:R-:W-:Y:S04]  /*0630*/  STS [R6+-0xc], R17 ;  /* 0xfffff41106007388 */ /* 0x020fe80000000800 */
[----:B------:R-:W-:Y:S04]  /*0640*/  STS [R7+-0x8], R18 ;  /* 0xfffff81207007388 */ /* 0x000fe80000000800 */
[----:B------:R-:W-:Y:S04]  /*0650*/  STS [R6+-0x8], R19 ;  /* 0xfffff81306007388 */ /* 0x000fe80000000800 */
[----:B------:R-:W-:Y:S04]  /*0660*/  STS [R7+-0x4], R20 ;  /* 0xfffffc1407007388 */ /* 0x000fe80000000800 */
[----:B------:R-:W-:Y:S04]  /*0670*/  STS [R6+-0x4], R21 ;  /* 0xfffffc1506007388 */ /* 0x000fe80000000800 */
[----:B------:R-:W-:Y:S04]  /*0680*/  STS [R7], R22 ;  /* 0x0000001607007388 */ /* 0x000fe80000000800 */
[----:B------:R-:W-:Y:S04]  /*0690*/  STS [R6], R23 ;  /* 0x0000001706007388 */ /* 0x000fe80000000800 */
[----:B------:R-:W-:Y:S04]  /*06a0*/  STS [R7+0x4], R24 ;  /* 0x0000041807007388 */ /* 0x000fe80000000800 */
[----:B------:R-:W-:Y:S04]  /*06b0*/  STS [R6+0x4], R25 ;  /* 0x0000041906007388 */ /* 0x000fe80000000800 */
[----:B------:R-:W-:Y:S04]  /*06c0*/  STS [R7+0x8], R26 ;  /* 0x0000081a07007388 */ /* 0x000fe80000000800 */
[----:B------:R-:W-:Y:S04]  /*06d0*/  STS [R6+0x8], R27 ;  /* 0x0000081b06007388 */ /* 0x000fe80000000800 */
[----:B------:R0:W-:Y:S04]  /*06e0*/  STS [R7+0xc], R28 ;  /* 0x00000c1c07007388 */ /* 0x0001e80000000800 */
[----:B------:R1:W-:Y:S01]  /*06f0*/  STS [R6+0xc], R29 ;  /* 0x00000c1d06007388 */ /* 0x0003e20000000800 */
[----:B0-----:R-:W-:-:S02]  /*0700*/  IADD3 R7, PT, PT, R7, 0x20, RZ ;  /* 0x0000002007077810 */ /* 0x001fc40007ffe0ff */
[----:B-1----:R-:W-:Y:S01]  /*0710*/  IADD3 R6, PT, PT, R6, 0x20, RZ ;  /* 0x0000002006067810 */ /* 0x002fe20007ffe0ff */
[----:B------:R-:W-:Y:S06]  /*0720*/  BRA.U UP2, `(.L_x_2) ;  /* 0xfffffffd02587547 */ /* 0x000fec000b83ffff */
[----:B------:R-:W-:-:S07]  /*0730*/  MOV R0, UR13 ;  /* 0x0000000d00007c02 */ /* 0x000fce0008000f00 */
.L_x_1:
[----:B------:R-:W-:-:S09]  /*0740*/  UISETP.NE.AND UP2, UPT, UR27, URZ, UPT ;  /* 0x000000ff1b00728c */ /* 0x000fd2000bf45270 */
[----:B------:R-:W-:Y:S05]  /*0750*/  BRA.U !UP2, `(.L_x_3) ;  /* 0x000000050a1c7547 */ /* 0x000fea000b800000 */
[----:B------:R-:W-:Y:S02]  /*0760*/  UISETP.GE.U32.AND UP3, UPT, UR31, 0x3, UPT ;  /* 0x000000031f00788c */ /* 0x000fe4000bf66070 */
[----:B------:R-:W-:-:S07]  /*0770*/  UISETP.NE.AND UP4, UPT, UR29, URZ, UPT ;  /* 0x000000ff1d00728c */ /* 0x000fce000bf85270 */
[----:B------:R-:W-:Y:S05]  /*0780*/  BRA.U !UP3, `(.L_x_4) ;  /* 0x000000010b747547 */ /* 0x000fea000b800000 */
[----:B------:R-:W0:Y:S01]  /*0790*/  LDC.64 R2, c[0x0][0x388] ;  /* 0x0000e200ff027b82 */ /* 0x000e220000000a00 */
[----:B------:R-:W-:-:S05]  /*07a0*/  IMAD R7, R10, UR26, R13 ;  /* 0x0000001a0a077c24 */ /* 0x000fca000f8e020d */
[----:B------:R-:W-:Y:S02]  /*07b0*/  IADD3 R7, PT, PT, R7, R0, RZ ;  /* 0x0000000007077210 */ /* 0x000fe40007ffe0ff */
[----:B------:R-:W1:Y:S03]  /*07c0*/  LDC.64 R4, c[0x0][0x390] ;  /* 0x0000e400ff047b82 */ /* 0x000e660000000a00 */
        /* <DEDUP_REMOVED lines=9> */
[----:B------:R-:W5:Y:S01]  /*0860*/  LDG.E R26, desc[UR8][R4.64+0xc] ;  /* 0x00000c08041a7981 */ /* 0x000f62000c1e1900 */
[----:B------:R-:W0:Y:S01]  /*0870*/  S2UR UR5, SR_CgaCtaId ;  /* 0x00000000000579c3 */ /* 0x000e220000008800 */
[----:B------:R-:W-:Y:S01]  /*0880*/  UMOV UR4, 0x400 ;  /* 0x0000040000047882 */ /* 0x000fe20000000000 */
[----:B------:R-:W-:Y:S01]  /*0890*/  IADD3 R7, PT, PT, R9, R0, RZ ;  /* 0x0000000009077210 */ /* 0x000fe20007ffe0ff */
[----:B0-----:R-:W-:-:S06]  /*08a0*/  ULEA UR4, UR5, UR4, 0x18 ;  /* 0x0000000405047291 */ /* 0x001fcc000f8ec0ff */
[C---:B------:R-:W-:Y:S02]  /*08b0*/  LEA R15, R7.reuse, UR4, 0x2 ;  /* 0x00000004070f7c11 */ /* 0x040fe4000f8e10ff */
[----:B------:R-:W-:Y:S02]  /*08c0*/  LEA R7, R7, UR12, 0x2 ;  /* 0x0000000c07077c11 */ /* 0x000fe4000f8e10ff */
[----:B------:R-:W-:Y:S01]  /*08d0*/  IADD3 R0, PT, PT, R0, 0x4, RZ ;  /* 0x0000000400007810 */ /* 0x000fe20007ffe0ff */
[----:B--2---:R0:W-:Y:S04]  /*08e0*/  STS [R15], R6 ;  /* 0x000000060f007388 */ /* 0x0041e80000000800 */
[----:B----4-:R0:W-:Y:S04]  /*08f0*/  STS [R7], R14 ;  /* 0x0000000e07007388 */ /* 0x0101e80000000800 */
[----:B---3--:R0:W-:Y:S04]  /*0900*/  STS [R15+0x4], R16 ;  /* 0x000004100f007388 */ /* 0x0081e80000000800 */
[----:B-----5:R0:W-:Y:S04]  /*0910*/  STS [R7+0x4], R18 ;  /* 0x0000041207007388 */ /* 0x0201e80000000800 */
[----:B------:R0:W-:Y:S04]  /*0920*/  STS [R15+0x8], R20 ;  /* 0x000008140f007388 */ /* 0x0001e80000000800 */
[----:B------:R0:W-:Y:S04]  /*0930*/  STS [R7+0x8], R22 ;  /* 0x0000081607007388 */ /* 0x0001e80000000800 */
[----:B------:R0:W-:Y:S04]  /*0940*/  STS [R15+0xc], R24 ;  /* 0x00000c180f007388 */ /* 0x0001e80000000800 */
[----:B------:R0:W-:Y:S02]  /*0950*/  STS [R7+0xc], R26 ;  /* 0x00000c1a07007388 */ /* 0x0001e40000000800 */
.L_x_4:
[----:B------:R-:W-:Y:S05]  /*0960*/  BRA.U !UP4, `(.L_x_3) ;  /* 0x000000010c987547 */ /* 0x000fea000b800000 */
[----:B------:R-:W-:Y:S01]  /*0970*/  ISETP.NE.AND P0, PT, RZ, UR30, PT ;  /* 0x0000001eff007c0c */ /* 0x000fe2000bf05270 */
[----:B------:R-:W-:Y:S01]  /*0980*/  IMAD R19, R10, UR26, R13 ;  /* 0x0000001a0a137c24 */ /* 0x000fe2000f8e020d */
[----:B------:R-:W-:-:S11]  /*0990*/  ISETP.NE.AND P1, PT, RZ, UR32, PT ;  /* 0x00000020ff007c0c */ /* 0x000fd6000bf25270 */
[----:B------:R-:W1:Y:S01]  /*09a0*/  @P0 LDC.64 R2, c[0x0][0x388] ;  /* 0x0000e200ff020b82 */ /* 0x000e620000000a00 */
[-C--:B------:R-:W-:Y:S02]  /*09b0*/  @P0 IADD3 R17, PT, PT, R19, R0.reuse, RZ ;  /* 0x0000000013110210 */ /* 0x080fe40007ffe0ff */
[----:B0-----:R-:W-:Y:S02]  /*09c0*/  @P0 IADD3 R16, PT, PT, R9, R0, RZ ;  /* 0x0000000009100210 */ /* 0x001fe40007ffe0ff */
[----:B------:R-:W-:-:S03]  /*09d0*/  @P0 IADD3 R0, PT, PT, R0, 0x2, RZ ;  /* 0x0000000200000810 */ /* 0x000fc60007ffe0ff */
[----:B------:R-:W0:Y:S01]  /*09e0*/  @P0 LDC.64 R4, c[0x0][0x390] ;  /* 0x0000e400ff040b82 */ /* 0x000e220000000a00 */
[----:B------:R-:W-:-:S07]  /*09f0*/  @P1 IADD3 R19, PT, PT, R19, R0, RZ ;  /* 0x0000000013131210 */ /* 0x000fce0007ffe0ff */
[----:B------:R-:W2:Y:S08]  /*0a00*/  @P1 LDC.64 R14, c[0x0][0x388] ;  /* 0x0000e200ff0e1b82 */ /* 0x000eb00000000a00 */
[----:B------:R-:W3:Y:S01]  /*0a10*/  @P1 LDC.64 R6, c[0x0][0x390] ;  /* 0x0000e400ff061b82 */ /* 0x000ee20000000a00 */
[----:B-1----:R-:W-:-:S04]  /*0a20*/  @P0 IMAD.WIDE R2, R17, 0x4, R2 ;  /* 0x0000000411020825 */ /* 0x002fc800078e0202 */
[----:B0-----:R-:W-:Y:S02]  /*0a30*/  @P0 IMAD.WIDE R4, R17, 0x4, R4 ;  /* 0x0000000411040825 */ /* 0x001fe400078e0204 */
[----:B------:R-:W4:Y:S04]  /*0a40*/  @P0 LDG.E R17, desc[UR8][R2.64] ;  /* 0x0000000802110981 */ /* 0x000f28000c1e1900 */
[----:B------:R-:W5:Y:S01]  /*0a50*/  @P0 LDG.E R18, desc[UR8][R4.64] ;  /* 0x0000000804120981 */ /* 0x000f62000c1e1900 */
[----:B--2---:R-:W-:-:S03]  /*0a60*/  @P1 IMAD.WIDE R14, R19, 0x4, R14 ;  /* 0x00000004130e1825 */ /* 0x004fc600078e020e */
[----:B------:R0:W2:Y:S04]  /*0a70*/  @P0 LDG.E R22, desc[UR8][R4.64+0x4] ;  /* 0x0000040804160981 */ /* 0x0000a8000c1e1900 */
[----:B------:R-:W2:Y:S01]  /*0a80*/  @P1 LDG.E R14, desc[UR8][R14.64] ;  /* 0x000000080e0e1981 */ /* 0x000ea2000c1e1900 */
[----:B---3--:R-:W-:-:S03]  /*0a90*/  @P1 IMAD.WIDE R6, R19, 0x4, R6 ;  /* 0x0000000413061825 */ /* 0x008fc600078e0206 */
[----:B------:R1:W3:Y:S04]  /*0aa0*/  @P0 LDG.E R19, desc[UR8][R2.64+0x4] ;  /* 0x0000040802130981 */ /* 0x0002e8000c1e1900 */
[----:B------:R-:W2:Y:S01]  /*0ab0*/  @P1 LDG.E R6, desc[UR8][R6.64] ;  /* 0x0000000806061981 */ /* 0x000ea2000c1e1900 */
[----:B------:R-:W1:Y:S01]  /*0ac0*/  @P0 S2R R21, SR_CgaCtaId ;  /* 0x0000000000150919 */ /* 0x000e620000008800 */
[----:B------:R-:W1:Y:S01]  /*0ad0*/  @P1 S2R R24, SR_CgaCtaId ;  /* 0x0000000000181919 */ /* 0x000e620000008800 */
[----:B------:R-:W-:Y:S02]  /*0ae0*/  @P0 MOV R20, 0x400 ;  /* 0x0000040000140802 */ /* 0x000fe40000000f00 */
[----:B------:R-:W-:Y:S02]  /*0af0*/  @P1 MOV R23, 0x400 ;  /* 0x0000040000171802 */ /* 0x000fe40000000f00 */
[----:B------:R-:W-:-:S04]  /*0b00*/  @P1 IADD3 R0, PT, PT, R9, R0, RZ ;  /* 0x0000000009001210 */ /* 0x000fc80007ffe0ff */
[----:B0-----:R-:W-:Y:S02]  /*0b10*/  @P1 LEA R5, R0, UR12, 0x2 ;  /* 0x0000000c00051c11 */ /* 0x001fe4000f8e10ff */
[----:B-1----:R-:W-:-:S04]  /*0b20*/  @P0 LEA R21, R21, R20, 0x18 ;  /* 0x0000001415150211 */ /* 0x002fc800078ec0ff */
[----:B------:R-:W-:Y:S02]  /*0b30*/  @P0 LEA R20, R16, R21, 0x2 ;  /* 0x0000001510140211 */ /* 0x000fe400078e10ff */
[----:B------:R-:W-:Y:S02]  /*0b40*/  @P1 LEA R23, R24, R23, 0x18 ;  /* 0x0000001718171211 */ /* 0x000fe400078ec0ff */
[----:B------:R-:W-:Y:S02]  /*0b50*/  @P0 LEA R21, R16, UR12, 0x2 ;  /* 0x0000000c10150c11 */ /* 0x000fe4000f8e10ff */
[----:B------:R-:W-:Y:S01]  /*0b60*/  @P1 LEA R3, R0, R23, 0x2 ;  /* 0x0000001700031211 */ /* 0x000fe200078e10ff */
[----:B----4-:R1:W-:Y:S04]  /*0b70*/  @P0 STS [R20], R17 ;  /* 0x0000001114000388 */ /* 0x0103e80000000800 */
[----:B-----5:R1:W-:Y:S04]  /*0b80*/  @P0 STS [R21], R18 ;  /* 0x0000001215000388 */ /* 0x0203e80000000800 */
[----:B---3--:R1:W-:Y:S04]  /*0b90*/  @P0 STS [R20+0x4], R19 ;  /* 0x0000041314000388 */ /* 0x0083e80000000800 */
[----:B--2---:R1:W-:Y:S04]  /*0ba0*/  @P0 STS [R21+0x4], R22 ;  /* 0x0000041615000388 */ /* 0x0043e80000000800 */
[----:B------:R1:W-:Y:S04]  /*0bb0*/  @P1 STS [R3], R14 ;  /* 0x0000000e03001388 */ /* 0x0003e80000000800 */
[----:B------:R1:W-:Y:S02]  /*0bc0*/  @P1 STS [R5], R6 ;  /* 0x0000000605001388 */ /* 0x0003e40000000800 */
.L_x_3:
[----:B------:R-:W-:Y:S01]  /*0bd0*/  ULEA UR5, UR26, UR12, 0x2 ;  /* 0x0000000c1a057291 */ /* 0x000fe2000f8e10ff */
[----:B------:R-:W-:-:S03]  /*0be0*/  UMOV UR4, URZ ;  /* 0x000000ff00047c82 */ /* 0x000fc60008000000 */
[----:B------:R-:W-:Y:S01]  /*0bf0*/  ULEA UR18, UR26, UR5, 0x2 ;  /* 0x000000051a127291 */ /* 0x000fe2000f8e10ff */
[----:B------:R-:W-:Y:S11]  /*0c00*/  BRA.U !UP1, `(.L_x_5) ;  /* 0x0000000109607547 */ /* 0x000ff6000b800000 */
[----:B------:R-:W-:-:S05]  /*0c10*/  UMOV UR4, URZ ;  /* 0x000000ff00047c82 */ /* 0x000fca0008000000 */
.L_x_6:
[----:B--2---:R-:W-:Y:S01]  /*0c20*/  IADD3 R0, PT, PT, R9, UR4, RZ ;  /* 0x0000000409007c10 */ /* 0x004fe2000fffe0ff */
[----:B------:R-:W-:-:S03]  /*0c30*/  UIADD3 UR4, UPT, UPT, UR4, 0x8, URZ ;  /* 0x0000000804047890 */ /* 0x000fc6000fffe0ff */
[C---:B------:R-:W-:Y:S01]  /*0c40*/  LEA R2, R0.reuse, UR5, 0x2 ;  /* 0x0000000500027c11 */ /* 0x040fe2000f8e10ff */
[----:B------:R-:W-:Y:S01]  /*0c50*/  UISETP.NE.AND UP1, UPT, UR4, UR13, UPT ;  /* 0x0000000d0400728c */ /* 0x000fe2000bf25270 */
[----:B------:R-:W-:-:S03]  /*0c60*/  LEA R0, R0, UR18, 0x2 ;  /* 0x0000001200007c11 */ /* 0x000fc6000f8e10ff */
[----:B------:R2:W-:Y:S04]  /*0c70*/  STS [R2], RZ ;  /* 0x000000ff02007388 */ /* 0x0005e80000000800 */
[----:B------:R2:W-:Y:S04]  /*0c80*/  STS [R0], RZ ;  /* 0x000000ff00007388 */ /* 0x0005e80000000800 */
[----:B------:R2:W-:Y:S04]  /*0c90*/  STS [R2+0x4], RZ ;  /* 0x000004ff02007388 */ /* 0x0005e80000000800 */
        /* <DEDUP_REMOVED lines=12> */
[----:B------:R2:W-:Y:S01]  /*0d60*/  STS [R0+0x1c], RZ ;  /* 0x00001cff00007388 */ /* 0x0005e20000000800 */
[----:B------:R-:W-:Y:S05]  /*0d70*/  BRA.U UP1, `(.L_x_6) ;  /* 0xfffffffd01a87547 */ /* 0x000fea000b83ffff */
[----:B------:R-:W-:-:S05]  /*0d80*/  UMOV UR4, UR13 ;  /* 0x0000000d00047c82 */ /* 0x000fca0008000000 */
.L_x_5:
[----:B------:R-:W-:Y:S05]  /*0d90*/  BRA.U !UP2, `(.L_x_0) ;  /* 0x000000010a807547 */ /* 0x000fea000b800000 */
[----:B------:R-:W-:Y:S02]  /*0da0*/  UISETP.GE.U32.AND UP1, UPT, UR31, 0x3, UPT ;  /* 0x000000031f00788c */ /* 0x000fe4000bf26070 */
[----:B------:R-:W-:-:S07]  /*0db0*/  UISETP.NE.AND UP2, UPT, UR29, URZ, UPT ;  /* 0x000000ff1d00728c */ /* 0x000fce000bf45270 */
[----:B------:R-:W-:Y:S05]  /*0dc0*/  BRA.U !UP1, `(.L_x_7) ;  /* 0x0000000109307547 */ /* 0x000fea000b800000 */
[----:B--2---:R-:W-:Y:S01]  /*0dd0*/  IADD3 R0, PT, PT, R9, UR4, RZ ;  /* 0x0000000409007c10 */ /* 0x004fe2000fffe0ff */
[----:B------:R-:W-:-:S03]  /*0de0*/  UIADD3 UR4, UPT, UPT, UR4, 0x4, URZ ;  /* 0x0000000404047890 */ /* 0x000fc6000fffe0ff */
[C---:B------:R-:W-:Y:S02]  /*0df0*/  LEA R2, R0.reuse, UR5, 0x2 ;  /* 0x0000000500027c11 */ /* 0x040fe4000f8e10ff */
        /* <DEDUP_REMOVED lines=8> */
[----:B------:R3:W-:Y:S02]  /*0e80*/  STS [R0+0xc], RZ ;  /* 0x00000cff00007388 */ /* 0x0007e40000000800 */
.L_x_7:
[----:B------:R-:W-:Y:S05]  /*0e90*/  BRA.U !UP2, `(.L_x_0) ;  /* 0x000000010a407547 */ /* 0x000fea000b800000 */
[----:B------:R-:W-:Y:S01]  /*0ea0*/  UISETP.NE.AND UP1, UPT, UR30, URZ, UPT ;  /* 0x000000ff1e00728c */ /* 0x000fe2000bf25270 */
[----:B------:R-:W-:-:S08]  /*0eb0*/  ISETP.NE.AND P0, PT, RZ, UR32, PT ;  /* 0x00000020ff007c0c */ /* 0x000fd0000bf05270 */
[----:B------:R-:W-:Y:S05]  /*0ec0*/  BRA.U !UP1, `(.L_x_8) ;  /* 0x0000000109207547 */ /* 0x000fea000b800000 */
[----:B--23--:R-:W-:Y:S01]  /*0ed0*/  IADD3 R0, PT, PT, R9, UR4, RZ ;  /* 0x0000000409007c10 */ /* 0x00cfe2000fffe0ff */
[----:B------:R-:W-:-:S03]  /*0ee0*/  UIADD3 UR4, UPT, UPT, UR4, 0x2, URZ ;  /* 0x0000000204047890 */ /* 0x000fc6000fffe0ff */
[C---:B------:R-:W-:Y:S02]  /*0ef0*/  LEA R2, R0.reuse, UR5, 0x2 ;  /* 0x0000000500027c11 */ /* 0x040fe4000f8e10ff */
[----:B------:R-:W-:-:S03]  /*0f00*/  LEA R0, R0, UR18, 0x2 ;  /* 0x0000001200007c11 */ /* 0x000fc6000f8e10ff */
[----:B------:R4:W-:Y:S04]  /*0f10*/  STS [R2], RZ ;  /* 0x000000ff02007388 */ /* 0x0009e80000000800 */
[----:B------:R4:W-:Y:S04]  /*0f20*/  STS [R0], RZ ;  /* 0x000000ff00007388 */ /* 0x0009e80000000800 */
[----:B------:R4:W-:Y:S04]  /*0f30*/  STS [R2+0x4], RZ ;  /* 0x000004ff02007388 */ /* 0x0009e80000000800 */
[----:B------:R4:W-:Y:S02]  /*0f40*/  STS [R0+0x4], RZ ;  /* 0x000004ff00007388 */ /* 0x0009e40000000800 */
.L_x_8:
[----:B--234-:R-:W-:-:S04]  /*0f50*/  @P0 IADD3 R0, PT, PT, R9, UR4, RZ ;  /* 0x0000000409000c10 */ /* 0x01cfc8000fffe0ff */
[C---:B------:R-:W-:Y:S02]  /*0f60*/  @P0 LEA R2, R0.reuse, UR5, 0x2 ;  /* 0x0000000500020c11 */ /* 0x040fe4000f8e10ff */
[----:B------:R-:W-:-:S03]  /*0f70*/  @P0 LEA R0, R0, UR18, 0x2 ;  /* 0x0000001200000c11 */ /* 0x000fc6000f8e10ff */
[----:B------:R4:W-:Y:S04]  /*0f80*/  @P0 STS [R2], RZ ;  /* 0x000000ff02000388 */ /* 0x0009e80000000800 */
[----:B------:R4:W-:Y:S02]  /*0f90*/  @P0 STS [R0], RZ ;  /* 0x000000ff00000388 */ /* 0x0009e40000000800 */
.L_x_0:
[----:B------:R-:W5:Y:S02]  /*0fa0*/  LDCU UR4, c[0x0][0x3c4] ;  /* 0x00007880ff0477ac */ /* 0x000f640008000800 */
[----:B-----5:R-:W-:Y:S01]  /*0fb0*/  UISETP.GE.AND UP1, UPT, UR4, 0x1, UPT ;  /* 0x000000010400788c */ /* 0x020fe2000bf26270 */
[----:B------:R-:W-:Y:S08]  /*0fc0*/  BAR.SYNC.DEFER_BLOCKING 0x0 ;  /* 0x0000000000007b1d */ /* 0x000ff00000010000 */
[----:B------:R-:W-:Y:S05]  /*0fd0*/  BRA.U !UP1, `(.L_x_9) ;  /* 0x00000055097c7547 */ /* 0x000fea000b800000 */
[----:B01----:R-:W-:-:S07]  /*0fe0*/  HFMA2 R14, -RZ, RZ, 0, 0 ;  /* 0x00000000ff0e7431 */ /* 0x003fce00000001ff */
.L_x_117:
[----:B01234-:R-:W-:Y:S05]  /*0ff0*/  BRA.U !UP0, `(.L_x_10) ;  /* 0x0000000908987547 */ /* 0x01ffea000b800000 */
[----:B------:R-:W-:Y:S01]  /*1000*/  UISETP.GE.U32.AND UP1, UPT, UR28, 0x7, UPT ;  /* 0x000000071c00788c */ /* 0x000fe2000bf26070 */
[----:B------:R-:W-:-:S08]  /*1010*/  UMOV UR4, URZ ;  /* 0x000000ff00047c82 */ /* 0x000fd00008000000 */
[----:B------:R-:W-:Y:S05]  /*1020*/  BRA.U !UP1, `(.L_x_11) ;  /* 0x00000005090c7547 */ /* 0x000fea000b800000 */
[----:B------:R-:W-:-:S05]  /*1030*/  UMOV UR4, URZ ;  /* 0x000000ff00047c82 */ /* 0x000fca0008000000 */
.L_x_12:
[----:B0-----:R-:W0:Y:S01]  /*1040*/  LDC.64 R6, c[0x0][0x380] ;  /* 0x0000e000ff067b82 */ /* 0x001e220000000a00 */
[----:B------:R-:W-:-:S05]  /*1050*/  IMAD R15, R14, UR25, R13 ;  /* 0x000000190e0f7c24 */ /* 0x000fca000f8e020d */
[----:B------:R-:W-:Y:S02]  /*1060*/  IADD3 R15, PT, PT, R15, UR4, RZ ;  /* 0x000000040f0f7c10 */ /* 0x000fe4000fffe0ff */
[----:B------:R-:W1:Y:S08]  /*1070*/  LDC.64 R4, c[0x0][0x398] ;  /* 0x0000e600ff047b82 */ /* 0x000e700000000a00 */
[----:B--234-:R-:W2:Y:S01]  /*1080*/  LDC.64 R2, c[0x0][0x3a0] ;  /* 0x0000e800ff027b82 */ /* 0x01cea20000000a00 */
[----:B0-----:R-:W-:-:S05]  /*1090*/  IMAD.WIDE R6, R15, 0x4, R6 ;  /* 0x000000040f067825 */ /* 0x001fca00078e0206 */
[----:B------:R-:W3:Y:S01]  /*10a0*/  LDG.E R27, desc[UR8][R6.64] ;  /* 0x00000008061b7981 */ /* 0x000ee2000c1e1900 */
[----:B-1----:R-:W-:-:S03]  /*10b0*/  IMAD.WIDE R4, R15, 0x4, R4 ;  /* 0x000000040f047825 */ /* 0x002fc600078e0204 */
[----:B------:R-:W4:Y:S04]  /*10c0*/  LDG.E R21, desc[UR8][R6.64+0x4] ;  /* 0x0000040806157981 */ /* 0x000f28000c1e1900 */
[----:B------:R-:W5:Y:S01]  /*10d0*/  LDG.E R29, desc[UR8][R4.64] ;  /* 0x00000008041d7981 */ /* 0x000f62000c1e1900 */
[----:B--2---:R-:W-:-:S03]  /*10e0*/  IMAD.WIDE R2, R15, 0x4, R2 ;  /* 0x000000040f027825 */ /* 0x004fc600078e0202 */
[----:B------:R-:W2:Y:S04]  /*10f0*/  LDG.E R23, desc[UR8][R4.64+0x4] ;  /* 0x0000040804177981 */ /* 0x000ea8000c1e1900 */
[----:B------:R-:W4:Y:S04]  /*1100*/  LDG.E R0, desc[UR8][R2.64] ;  /* 0x0000000802007981 */ /* 0x000f28000c1e1900 */
[----:B------:R-:W2:Y:S04]  /*1110*/  LDG.E R25, desc[UR8][R2.64+0x4] ;  /* 0x0000040802197981 */ /* 0x000ea8000c1e1900 */
[----:B------:R-:W2:Y:S04]  /*1120*/  LDG.E R16, desc[UR8][R6.64+0x8] ;  /* 0x0000080806107981 */ /* 0x000ea8000c1e1900 */
[----:B------:R-:W2:Y:S04]  /*1130*/  LDG.E R20, desc[UR8][R4.64+0x8] ;  /* 0x0000080804147981 */ /* 0x000ea8000c1e1900 */
[----:B------:R-:W2:Y:S01]  /*1140*/  LDG.E R24, desc[UR8][R2.64+0x8] ;  /* 0x0000080802187981 */ /* 0x000ea2000c1e1900 */
[----:B------:R-:W-:Y:S01]  /*1150*/  ULEA UR5, UR25, UR15, 0x2 ;  /* 0x0000000f19057291 */ /* 0x000fe2000f8e10ff */
[----:B------:R-:W-:-:S02]  /*1160*/  IADD3 R15, PT, PT, R9, UR4, RZ ;  /* 0x00000004090f7c10 */ /* 0x000fc4000fffe0ff */
[----:B------:R-:W2:Y:S01]  /*1170*/  LDG.E R26, desc[UR8][R6.64+0x10] ;  /* 0x00001008061a7981 */ /* 0x000ea2000c1e1900 */
[----:B------:R-:W-:Y:S01]  /*1180*/  ULEA UR18, UR25, UR5, 0x2 ;  /* 0x0000000519127291 */ /* 0x000fe2000f8e10ff */
[C---:B------:R-:W-:Y:S02]  /*1190*/  LEA R19, R15.reuse, UR15, 0x2 ;  /* 0x0000000f0f137c11 */ /* 0x040fe4000f8e10ff */
[C---:B------:R-:W-:Y:S01]  /*11a0*/  LEA R17, R15.reuse, UR5, 0x2 ;  /* 0x000000050f117c11 */ /* 0x040fe2000f8e10ff */
[----:B------:R-:W2:Y:S02]  /*11b0*/  LDG.E R22, desc[UR8][R6.64+0x14] ;  /* 0x0000140806167981 */ /* 0x000ea4000c1e1900 */
[----:B------:R-:W-:Y:S02]  /*11c0*/  LEA R15, R15, UR18, 0x2 ;  /* 0x000000120f0f7c11 */ /* 0x000fe4000f8e10ff */
[----:B------:R-:W2:Y:S04]  /*11d0*/  LDG.E R18, desc[UR8][R6.64+0x18] ;  /* 0x0000180806127981 */ /* 0x000ea8000c1e1900 */
[----:B------:R-:W2:Y:S04]  /*11e0*/  LDG.E R28, desc[UR8][R6.64+0x1c] ;  /* 0x00001c08061c7981 */ /* 0x000ea8000c1e1900 */
[----:B---3--:R0:W-:Y:S04]  /*11f0*/  STS [R19], R27 ;  /* 0x0000001b13007388 */ /* 0x0081e80000000800 */
[----:B-----5:R-:W-:Y:S04]  /*1200*/  STS [R17], R29 ;  /* 0x0000001d11007388 */ /* 0x020fe80000000800 */
[----:B0-----:R-:W3:Y:S04]  /*1210*/  LDG.E R27, desc[UR8][R4.64+0x18] ;  /* 0x00001808041b7981 */ /* 0x001ee8000c1e1900 */
[----:B----4-:R0:W-:Y:S04]  /*1220*/  STS [R15], R0 ;  /* 0x000000000f007388 */ /* 0x0101e80000000800 */
[----:B------:R1:W-:Y:S04]  /*1230*/  STS [R19+0x4], R21 ;  /* 0x0000041513007388 */ /* 0x0003e80000000800 */
[----:B--2---:R2:W-:Y:S04]  /*1240*/  STS [R17+0x4], R23 ;  /* 0x0000041711007388 */ /* 0x0045e80000000800 */
[----:B0-----:R-:W4:Y:S04]  /*1250*/  LDG.E R0, desc[UR8][R6.64+0xc] ;  /* 0x00000c0806007981 */ /* 0x001f28000c1e1900 */
[----:B-1----:R-:W5:Y:S04]  /*1260*/  LDG.E R21, desc[UR8][R4.64+0x10] ;  /* 0x0000100804157981 */ /* 0x002f68000c1e1900 */
[----:B--2---:R-:W2:Y:S04]  /*1270*/  LDG.E R23, desc[UR8][R4.64+0xc] ;  /* 0x00000c0804177981 */ /* 0x004ea8000c1e1900 */
[----:B------:R-:W3:Y:S04]  /*1280*/  LDG.E R6, desc[UR8][R2.64+0xc] ;  /* 0x00000c0802067981 */ /* 0x000ee8000c1e1900 */
[----:B------:R-:W5:Y:S04]  /*1290*/  LDG.E R7, desc[UR8][R2.64+0x10] ;  /* 0x0000100802077981 */ /* 0x000f68000c1e1900 */
[----:B------:R0:W-:Y:S04]  /*12a0*/  STS [R15+0x4], R25 ;  /* 0x000004190f007388 */ /* 0x0001e80000000800 */
[----:B------:R-:W5:Y:S04]  /*12b0*/  LDG.E R29, desc[UR8][R4.64+0x14] ;  /* 0x00001408041d7981 */ /* 0x000f68000c1e1900 */
[----:B------:R1:W-:Y:S04]  /*12c0*/  STS [R19+0x8], R16 ;  /* 0x0000081013007388 */ /* 0x0003e80000000800 */
[----:B------:R1:W-:Y:S04]  /*12d0*/  STS [R17+0x8], R20 ;  /* 0x0000081411007388 */ /* 0x0003e80000000800 */
[----:B0-----:R-:W5:Y:S04]  /*12e0*/  LDG.E R25, desc[UR8][R4.64+0x1c] ;  /* 0x00001c0804197981 */ /* 0x001f68000c1e1900 */
[----:B-1----:R-:W5:Y:S04]  /*12f0*/  LDG.E R16, desc[UR8][R2.64+0x14] ;  /* 0x0000140802107981 */ /* 0x002f68000c1e1900 */
[----:B------:R-:W5:Y:S04]  /*1300*/  LDG.E R20, desc[UR8][R2.64+0x18] ;  /* 0x0000180802147981 */ /* 0x000f68000c1e1900 */
[----:B------:R0:W-:Y:S04]  /*1310*/  STS [R15+0x8], R24 ;  /* 0x000008180f007388 */ /* 0x0001e80000000800 */
[----:B0-----:R-:W5:Y:S01]  /*1320*/  LDG.E R24, desc[UR8][R2.64+0x1c] ;  /* 0x00001c0802187981 */ /* 0x001f62000c1e1900 */
[----:B------:R-:W-:-:S04]  /*1330*/  UIADD3 UR4, UPT, UPT, UR4, 0x8, URZ ;  /* 0x0000000804047890 */ /* 0x000fc8000fffe0ff */
[----:B------:R-:W-:Y:S01]  /*1340*/  UISETP.NE.AND UP1, UPT, UR4, UR13, UPT ;  /* 0x0000000d0400728c */ /* 0x000fe2000bf25270 */
[----:B----4-:R0:W-:Y:S04]  /*1350*/  STS [R19+0xc], R0 ;  /* 0x00000c0013007388 */ /* 0x0101e80000000800 */
[----:B--2---:R0:W-:Y:S04]  /*1360*/  STS [R17+0xc], R23 ;  /* 0x00000c1711007388 */ /* 0x0041e80000000800 */
[----:B---3--:R0:W-:Y:S04]  /*1370*/  STS [R15+0xc], R6 ;  /* 0x00000c060f007388 */ /* 0x0081e80000000800 */
[----:B------:R0:W-:Y:S04]  /*1380*/  STS [R19+0x10], R26 ;  /* 0x0000101a13007388 */ /* 0x0001e80000000800 */
[----:B-----5:R0:W-:Y:S04]  /*1390*/  STS [R17+0x10], R21 ;  /* 0x0000101511007388 */ /* 0x0201e80000000800 */
[----:B------:R0:W-:Y:S04]  /*13a0*/  STS [R15+0x10], R7 ;  /* 0x000010070f007388 */ /* 0x0001e80000000800 */
        /* <DEDUP_REMOVED lines=8> */
[----:B------:R0:W-:Y:S01]  /*1430*/  STS [R15+0x1c], R24 ;  /* 0x00001c180f007388 */ /* 0x0001e20000000800 */
[----:B------:R-:W-:Y:S05]  /*1440*/  BRA.U UP1, `(.L_x_12) ;  /* 0xfffffff901fc7547 */ /* 0x000fea000b83ffff */
[----:B------:R-:W-:-:S05]  /*1450*/  UMOV UR4, UR13 ;  /* 0x0000000d00047c82 */ /* 0x000fca0008000000 */
.L_x_11:
[----:B------:R-:W-:-:S09]  /*1460*/  UISETP.NE.AND UP1, UPT, UR27, URZ, UPT ;  /* 0x000000ff1b00728c */ /* 0x000fd2000bf25270 */
[----:B------:R-:W-:Y:S05]  /*1470*/  BRA.U !UP1, `(.L_x_10) ;  /* 0x0000000509787547 */ /* 0x000fea000b800000 */
[----:B------:R-:W-:Y:S02]  /*1480*/  UISETP.GE.U32.AND UP1, UPT, UR31, 0x3, UPT ;  /* 0x000000031f00788c */ /* 0x000fe4000bf26070 */
[----:B------:R-:W-:-:S07]  /*1490*/  UISETP.NE.AND UP2, UPT, UR29, URZ, UPT ;  /* 0x000000ff1d00728c */ /* 0x000fce000bf45270 */
[----:B------:R-:W-:Y:S05]  /*14a0*/  BRA.U !UP1, `(.L_x_13) ;  /* 0x00000001099c7547 */ /* 0x000fea000b800000 */
[----:B--234-:R-:W1:Y:S01]  /*14b0*/  LDC.64 R2, c[0x0][0x380] ;  /* 0x0000e000ff027b82 */ /* 0x01ce620000000a00 */
[----:B0-----:R-:W-:-:S05]  /*14c0*/  IMAD R15, R14, UR25, R13 ;  /* 0x000000190e0f7c24 */ /* 0x001fca000f8e020d */
[----:B------:R-:W-:Y:S02]  /*14d0*/  IADD3 R15, PT, PT, R15, UR4, RZ ;  /* 0x000000040f0f7c10 */ /* 0x000fe4000fffe0ff */
[----:B------:R-:W0:Y:S08]  /*14e0*/  LDC.64 R4, c[0x0][0x398] ;  /* 0x0000e600ff047b82 */ /* 0x000e300000000a00 */
[----:B------:R-:W2:Y:S01]  /*14f0*/  LDC.64 R6, c[0x0][0x3a0] ;  /* 0x0000e800ff067b82 */ /* 0x000ea20000000a00 */
[----:B-1----:R-:W-:-:S05]  /*1500*/  IMAD.WIDE R2, R15, 0x4, R2 ;  /* 0x000000040f027825 */ /* 0x002fca00078e0202 */
[----:B------:R-:W3:Y:S01]  /*1510*/  LDG.E R0, desc[UR8][R2.64] ;  /* 0x0000000802007981 */ /* 0x000ee2000c1e1900 */
[----:B0-----:R-:W-:-:S03]  /*1520*/  IMAD.WIDE R4, R15, 0x4, R4 ;  /* 0x000000040f047825 */ /* 0x001fc600078e0204 */
        /* <DEDUP_REMOVED lines=8> */
[----:B------:R-:W2:Y:S04]  /*15b0*/  LDG.E R21, desc[UR8][R6.64+0x8] ;  /* 0x0000080806157981 */ /* 0x000ea8000c1e1900 */
[----:B------:R-:W2:Y:S04]  /*15c0*/  LDG.E R23, desc[UR8][R2.64+0xc] ;  /* 0x00000c0802177981 */ /* 0x000ea8000c1e1900 */
[----:B------:R-:W2:Y:S04]  /*15d0*/  LDG.E R25, desc[UR8][R4.64+0xc] ;  /* 0x00000c0804197981 */ /* 0x000ea8000c1e1900 */
[----:B------:R-:W2:Y:S01]  /*15e0*/  LDG.E R27, desc[UR8][R6.64+0xc] ;  /* 0x00000c08061b7981 */ /* 0x000ea2000c1e1900 */
[----:B------:R-:W-:Y:S01]  /*15f0*/  ULEA UR5, UR25, UR15, 0x2 ;  /* 0x0000000f19057291 */ /* 0x000fe2000f8e10ff */
[----:B------:R-:W-:-:S03]  /*1600*/  IADD3 R15, PT, PT, R9, UR4, RZ ;  /* 0x00000004090f7c10 */ /* 0x000fc6000fffe0ff */
[----:B------:R-:W-:Y:S01]  /*1610*/  ULEA UR18, UR25, UR5, 0x2 ;  /* 0x0000000519127291 */ /* 0x000fe2000f8e10ff */
[C---:B------:R-:W-:Y:S02]  /*1620*/  LEA R17, R15.reuse, UR15, 0x2 ;  /* 0x0000000f0f117c11 */ /* 0x040fe4000f8e10ff */
[----:B------:R-:W-:-:S03]  /*1630*/  LEA R19, R15, UR5, 0x2 ;  /* 0x000000050f137c11 */ /* 0x000fc6000f8e10ff */
[----:B------:R-:W-:Y:S01]  /*1640*/  LEA R15, R15, UR18, 0x2 ;  /* 0x000000120f0f7c11 */ /* 0x000fe2000f8e10ff */
[----:B------:R-:W-:Y:S01]  /*1650*/  UIADD3 UR4, UPT, UPT, UR4, 0x4, URZ ;  /* 0x0000000404047890 */ /* 0x000fe2000fffe0ff */
[----:B---3--:R1:W-:Y:S04]  /*1660*/  STS [R17], R0 ;  /* 0x0000000011007388 */ /* 0x0083e80000000800 */
[----:B-----5:R1:W-:Y:S04]  /*1670*/  STS [R19], R16 ;  /* 0x0000001013007388 */ /* 0x0203e80000000800 */
[----:B----4-:R1:W-:Y:S04]  /*1680*/  STS [R15], R18 ;  /* 0x000000120f007388 */ /* 0x0103e80000000800 */
[----:B------:R1:W-:Y:S04]  /*1690*/  STS [R17+0x4], R20 ;  /* 0x0000041411007388 */ /* 0x0003e80000000800 */
[----:B--2---:R1:W-:Y:S04]  /*16a0*/  STS [R19+0x4], R22 ;  /* 0x0000041613007388 */ /* 0x0043e80000000800 */
[----:B------:R1:W-:Y:S04]  /*16b0*/  STS [R15+0x4], R24 ;  /* 0x000004180f007388 */ /* 0x0003e80000000800 */
[----:B------:R1:W-:Y:S04]  /*16c0*/  STS [R17+0x8], R26 ;  /* 0x0000081a11007388 */ /* 0x0003e80000000800 */
[----:B------:R1:W-:Y:S04]  /*16d0*/  STS [R19+0x8], R28 ;  /* 0x0000081c13007388 */ /* 0x0003e80000000800 */
[----:B------:R1:W-:Y:S04]  /*16e0*/  STS [R15+0x8], R21 ;  /* 0x000008150f007388 */ /* 0x0003e80000000800 */
[----:B------:R1:W-:Y:S04]  /*16f0*/  STS [R17+0xc], R23 ;  /* 0x00000c1711007388 */ /* 0x0003e80000000800 */
[----:B------:R1:W-:Y:S04]  /*1700*/  STS [R19+0xc], R25 ;  /* 0x00000c1913007388 */ /* 0x0003e80000000800 */
[----:B------:R1:W-:Y:S02]  /*1710*/  STS [R15+0xc], R27 ;  /* 0x00000c1b0f007388 */ /* 0x0003e40000000800 */
.L_x_13:
[----:B------:R-:W-:Y:S05]  /*1720*/  BRA.U !UP2, `(.L_x_10) ;  /* 0x000000010acc7547 */ /* 0x000fea000b800000 */
[----:B------:R-:W-:Y:S02]  /*1730*/  UISETP.NE.AND UP1, UPT, UR30, URZ, UPT ;  /* 0x000000ff1e00728c */ /* 0x000fe4000bf25270 */
[----:B------:R-:W-:-:S07]  /*1740*/  UISETP.NE.AND UP2, UPT, UR32, URZ, UPT ;  /* 0x000000ff2000728c */ /* 0x000fce000bf45270 */
[----:B------:R-:W-:Y:S05]  /*1750*/  BRA.U !UP1, `(.L_x_14) ;  /* 0x00000001096c7547 */ /* 0x000fea000b800000 */
[----:B--234-:R-:W2:Y:S01]  /*1760*/  LDC.64 R2, c[0x0][0x380] ;  /* 0x0000e000ff027b82 */ /* 0x01cea20000000a00 */
[----:B01----:R-:W-:-:S05]  /*1770*/  IMAD R15, R14, UR25, R13 ;  /* 0x000000190e0f7c24 */ /* 0x003fca000f8e020d */
[----:B------:R-:W-:Y:S02]  /*1780*/  IADD3 R15, PT, PT, R15, UR4, RZ ;  /* 0x000000040f0f7c10 */ /* 0x000fe4000fffe0ff */
[----:B------:R-:W0:Y:S08]  /*1790*/  LDC.64 R4, c[0x0][0x398] ;  /* 0x0000e600ff047b82 */ /* 0x000e300000000a00 */
[----:B------:R-:W1:Y:S01]  /*17a0*/  LDC.64 R6, c[0x0][0x3a0] ;  /* 0x0000e800ff067b82 */ /* 0x000e620000000a00 */
[----:B--2---:R-:W-:-:S05]  /*17b0*/  IMAD.WIDE R2, R15, 0x4, R2 ;  /* 0x000000040f027825 */ /* 0x004fca00078e0202 */
[----:B------:R-:W2:Y:S01]  /*17c0*/  LDG.E R0, desc[UR8][R2.64] ;  /* 0x0000000802007981 */ /* 0x000ea2000c1e1900 */
[----:B0-----:R-:W-:-:S03]  /*17d0*/  IMAD.WIDE R4, R15, 0x4, R4 ;  /* 0x000000040f047825 */ /* 0x001fc600078e0204 */
[----:B------:R-:W3:Y:S04]  /*17e0*/  LDG.E R20, desc[UR8][R2.64+0x4] ;  /* 0x0000040802147981 */ /* 0x000ee8000c1e1900 */
[----:B------:R-:W4:Y:S01]  /*17f0*/  LDG.E R16, desc[UR8][R4.64] ;  /* 0x0000000804107981 */ /* 0x000f22000c1e1900 */
[----:B-1----:R-:W-:-:S03]  /*1800*/  IMAD.WIDE R6, R15, 0x4, R6 ;  /* 0x000000040f067825 */ /* 0x002fc600078e0206 */
[----:B------:R-:W5:Y:S04]  /*1810*/  LDG.E R22, desc[UR8][R4.64+0x4] ;  /* 0x0000040804167981 */ /* 0x000f68000c1e1900 */
[----:B------:R-:W3:Y:S04]  /*1820*/  LDG.E R18, desc[UR8][R6.64] ;  /* 0x0000000806127981 */ /* 0x000ee8000c1e1900 */
[----:B------:R-:W5:Y:S01]  /*1830*/  LDG.E R24, desc[UR8][R6.64+0x4] ;  /* 0x0000040806187981 */ /* 0x000f62000c1e1900 */
[----:B------:R-:W-:Y:S01]  /*1840*/  ULEA UR5, UR25, UR15, 0x2 ;  /* 0x0000000f19057291 */ /* 0x000fe2000f8e10ff */
[----:B------:R-:W-:-:S03]  /*1850*/  IADD3 R15, PT, PT, R9, UR4, RZ ;  /* 0x00000004090f7c10 */ /* 0x000fc6000fffe0ff */
[----:B------:R-:W-:Y:S01]  /*1860*/  ULEA UR18, UR25, UR5, 0x2 ;  /* 0x0000000519127291 */ /* 0x000fe2000f8e10ff */
[C---:B------:R-:W-:Y:S02]  /*1870*/  LEA R17, R15.reuse, UR15, 0x2 ;  /* 0x0000000f0f117c11 */ /* 0x040fe4000f8e10ff */
[----:B------:R-:W-:-:S03]  /*1880*/  LEA R19, R15, UR5, 0x2 ;  /* 0x000000050f137c11 */ /* 0x000fc6000f8e10ff */
[----:B------:R-:W-:Y:S01]  /*1890*/  LEA R15, R15, UR18, 0x2 ;  /* 0x000000120f0f7c11 */ /* 0x000fe2000f8e10ff */
[----:B------:R-:W-:Y:S01]  /*18a0*/  UIADD3 UR4, UPT, UPT, UR4, 0x2, URZ ;  /* 0x0000000204047890 */ /* 0x000fe2000fffe0ff */
[----:B--2---:R0:W-:Y:S04]  /*18b0*/  STS [R17], R0 ;  /* 0x0000000011007388 */ /* 0x0041e80000000800 */
[----:B----4-:R0:W-:Y:S04]  /*18c0*/  STS [R19], R16 ;  /* 0x0000001013007388 */ /* 0x0101e80000000800 */
[----:B---3--:R0:W-:Y:S04]  /*18d0*/  STS [R15], R18 ;  /* 0x000000120f007388 */ /* 0x0081e80000000800 */
[----:B------:R0:W-:Y:S04]  /*18e0*/  STS [R17+0x4], R20 ;  /* 0x0000041411007388 */ /* 0x0001e80000000800 */
[----:B-----5:R0:W-:Y:S04]  /*18f0*/  STS [R19+0x4], R22 ;  /* 0x0000041613007388 */ /* 0x0201e80000000800 */
[----:B------:R0:W-:Y:S02]  /*1900*/  STS [R15+0x4], R24 ;  /* 0x000004180f007388 */ /* 0x0001e40000000800 */
.L_x_14:
[----:B------:R-:W-:Y:S05]  /*1910*/  BRA.U !UP2, `(.L_x_10) ;  /* 0x000000010a507547 */ /* 0x000fea000b800000 */
[----:B--234-:R-:W2:Y:S01]  /*1920*/  LDC.64 R2, c[0x0][0x380] ;  /* 0x0000e000ff027b82 */ /* 0x01cea20000000a00 */
[----:B01----:R-:W-:-:S05]  /*1930*/  IMAD R15, R14, UR25, R13 ;  /* 0x000000190e0f7c24 */ /* 0x003fca000f8e020d */
[----:B------:R-:W-:Y:S02]  /*1940*/  IADD3 R15, PT, PT, R15, UR4, RZ ;  /* 0x000000040f0f7c10 */ /* 0x000fe4000fffe0ff */
[----:B------:R-:W0:Y:S08]  /*1950*/  LDC.64 R4, c[0x0][0x398] ;  /* 0x0000e600ff047b82 */ /* 0x000e300000000a00 */
[----:B------:R-:W1:Y:S01]  /*1960*/  LDC.64 R6, c[0x0][0x3a0] ;  /* 0x0000e800ff067b82 */ /* 0x000e620000000a00 */
[----:B--2---:R-:W-:-:S06]  /*1970*/  IMAD.WIDE R2, R15, 0x4, R2 ;  /* 0x000000040f027825 */ /* 0x004fcc00078e0202 */
[----:B------:R-:W2:Y:S01]  /*1980*/  LDG.E R2, desc[UR8][R2.64] ;  /* 0x0000000802027981 */ /* 0x000ea2000c1e1900 */
[----:B0-----:R-:W-:-:S06]  /*1990*/  IMAD.WIDE R4, R15, 0x4, R4 ;  /* 0x000000040f047825 */ /* 0x001fcc00078e0204 */
[----:B------:R-:W3:Y:S01]  /*19a0*/  LDG.E R4, desc[UR8][R4.64] ;  /* 0x0000000804047981 */ /* 0x000ee2000c1e1900 */
[----:B-1----:R-:W-:-:S06]  /*19b0*/  IMAD.WIDE R6, R15, 0x4, R6 ;  /* 0x000000040f067825 */ /* 0x002fcc00078e0206 */
[----:B------:R-:W4:Y:S01]  /*19c0*/  LDG.E R6, desc[UR8][R6.64] ;  /* 0x0000000806067981 */ /* 0x000f22000c1e1900 */
[----:B------:R-:W-:Y:S01]  /*19d0*/  ULEA UR5, UR25, UR15, 0x2 ;  /* 0x0000000f19057291 */ /* 0x000fe2000f8e10ff */
[----:B------:R-:W-:-:S03]  /*19e0*/  IADD3 R0, PT, PT, R9, UR4, RZ ;  /* 0x0000000409007c10 */ /* 0x000fc6000fffe0ff */
[----:B------:R-:W-:Y:S01]  /*19f0*/  ULEA UR4, UR25, UR5, 0x2 ;  /* 0x0000000519047291 */ /* 0x000fe2000f8e10ff */
[C---:B------:R-:W-:Y:S02]  /*1a00*/  LEA R15, R0.reuse, UR15, 0x2 ;  /* 0x0000000f000f7c11 */ /* 0x040fe4000f8e10ff */
[----:B------:R-:W-:-:S03]  /*1a10*/  LEA R17, R0, UR5, 0x2 ;  /* 0x0000000500117c11 */ /* 0x000fc6000f8e10ff */
[----:B------:R-:W-:Y:S01]  /*1a20*/  LEA R19, R0, UR4, 0x2 ;  /* 0x0000000400137c11 */ /* 0x000fe2000f8e10ff */
[----:B--2---:R0:W-:Y:S04]  /*1a30*/  STS [R15], R2 ;  /* 0x000000020f007388 */ /* 0x0041e80000000800 */
[----:B---3--:R0:W-:Y:S04]  /*1a40*/  STS [R17], R4 ;  /* 0x0000000411007388 */ /* 0x0081e80000000800 */
[----:B----4-:R0:W-:Y:S02]  /*1a50*/  STS [R19], R6 ;  /* 0x0000000613007388 */ /* 0x0101e40000000800 */
.L_x_10:
[----:B------:R-:W5:Y:S02]  /*1a60*/  LDCU.64 UR4, c[0x0][0x3c8] ;  /* 0x00007900ff0477ac */ /* 0x000f640008000a00 */
[----:B-----5:R-:W-:-:S09]  /*1a70*/  UISETP.GE.AND UP1, UPT, UR4, 0x1, UPT ;  /* 0x000000010400788c */ /* 0x020fd2000bf26270 */
[----:B------:R-:W-:Y:S05]  /*1a80*/  BRA.U !UP1, `(.L_x_15) ;  /* 0x00000015095c7547 */ /* 0x000fea000b800000 */
[----:B0-234-:R-:W0:Y:S01]  /*1a90*/  LDC.64 R2, c[0x0][0x3b0] ;  /* 0x0000ec00ff027b82 */ /* 0x01de220000000a00 */
[----:B------:R-:W-:-:S07]  /*1aa0*/  IMAD R7, R14, UR5, R12 ;  /* 0x000000050e077c24 */ /* 0x000fce000f8e020c */
[----:B------:R-:W2:Y:S01]  /*1ab0*/  LDC.64 R4, c[0x0][0x3a8] ;  /* 0x0000ea00ff047b82 */ /* 0x000ea20000000a00 */
[----:B0-----:R-:W-:-:S06]  /*1ac0*/  IMAD.WIDE R2, R7, 0x4, R2 ;  /* 0x0000000407027825 */ /* 0x001fcc00078e0202 */
[----:B------:R0:W5:Y:S01]  /*1ad0*/  LDG.E R3, desc[UR8][R2.64] ;  /* 0x0000000802037981 */ /* 0x000162000c1e1900 */
[----:B--2---:R-:W-:-:S05]  /*1ae0*/  IMAD.WIDE R4, R7, 0x4, R4 ;  /* 0x0000000407047825 */ /* 0x004fca00078e0204 */
[----:B-1----:R0:W5:Y:S01]  /*1af0*/  LDG.E R0, desc[UR8][R4.64] ;  /* 0x0000000804007981 */ /* 0x002162000c1e1900 */
[----:B------:R-:W-:Y:S05]  /*1b00*/  BRA.U !UP0, `(.L_x_16) ;  /* 0x0000000508b87547 */ /* 0x000fea000b800000 */
[----:B------:R-:W-:-:S05]  /*1b10*/  UMOV UR4, URZ ;  /* 0x000000ff00047c82 */ /* 0x000fca0008000000 */
.L_x_23:
[----:B------:R-:W-:Y:S01]  /*1b20*/  UISETP.GE.U32.AND UP2, UPT, UR28, 0x7, UPT ;  /* 0x000000071c00788c */ /* 0x000fe2000bf46070 */
[----:B------:R-:W-:Y:S01]  /*1b30*/  HFMA2 R20, -RZ, RZ, 0, 0 ;  /* 0x00000000ff147431 */ /* 0x000fe200000001ff */
[----:B------:R-:W-:-:S07]  /*1b40*/  UMOV UR5, URZ ;  /* 0x000000ff00057c82 */ /* 0x000fce0008000000 */
[----:B------:R-:W-:Y:S05]  /*1b50*/  BRA.U !UP2, `(.L_x_17) ;  /* 0x000000010a987547 */ /* 0x000fea000b800000 */
[----:B------:R-:W1:Y:S01]  /*1b60*/  S2UR UR18, SR_CgaCtaId ;  /* 0x00000000001279c3 */ /* 0x000e620000008800 */
[----:B------:R-:W-:Y:S01]  /*1b70*/  UMOV UR5, 0x400 ;  /* 0x0000040000057882 */ /* 0x000fe20000000000 */
[----:B------:R-:W-:Y:S01]  /*1b80*/  MOV R20, RZ ;  /* 0x000000ff00147202 */ /* 0x000fe20000000f00 */
[----:B------:R-:W2:Y:S01]  /*1b90*/  LDCU UR36, c[0x0][0x3bc] ;  /* 0x00007780ff2477ac */ /* 0x000ea20008000800 */
[----:B-1----:R-:W-:-:S03]  /*1ba0*/  ULEA UR35, UR18, UR5, 0x18 ;  /* 0x0000000512237291 */ /* 0x002fc6000f8ec0ff */
[----:B--2---:R-:W-:-:S09]  /*1bb0*/  UMOV UR5, URZ ;  /* 0x000000ff00057c82 */ /* 0x004fd20008000000 */
.L_x_18:
[----:B------:R-:W-:Y:S02]  /*1bc0*/  UIMAD UR18, UR4, UR36, UR5 ;  /* 0x00000024041272a4 */ /* 0x000fe4000f8e0205 */
[----:B0-----:R-:W-:Y:S01]  /*1bd0*/  IADD3 R2, PT, PT, R9, UR5, RZ ;  /* 0x0000000509027c10 */ /* 0x001fe2000fffe0ff */
[----:B------:R-:W-:Y:S02]  /*1be0*/  UIADD3 UR5, UPT, UPT, UR5, 0x8, URZ ;  /* 0x0000000805057890 */ /* 0x000fe4000fffe0ff */
[----:B------:R-:W-:Y:S01]  /*1bf0*/  ULEA UR18, UR18, UR35, 0x2 ;  /* 0x0000002312127291 */ /* 0x000fe2000f8e10ff */
[----:B------:R-:W-:Y:S01]  /*1c00*/  LEA R21, R2, UR15, 0x2 ;  /* 0x0000000f02157c11 */ /* 0x000fe2000f8e10ff */
[----:B------:R-:W-:-:S04]  /*1c10*/  UISETP.NE.AND UP2, UPT, UR5, UR13, UPT ;  /* 0x0000000d0500728c */ /* 0x000fc8000bf45270 */
[----:B------:R-:W-:Y:S04]  /*1c20*/  LDS R23, [R21] ;  /* 0x0000000015177984 */ /* 0x000fe80000000800 */
[----:B------:R-:W0:Y:S04]  /*1c30*/  LDS R22, [UR18] ;  /* 0x00000012ff167984 */ /* 0x000e280008000800 */
[----:B------:R-:W-:Y:S04]  /*1c40*/  LDS R25, [R21+0x4] ;  /* 0x0000040015197984 */ /* 0x000fe80000000800 */
[----:B------:R-:W1:Y:S04]  /*1c50*/  LDS R24, [UR18+0x4] ;  /* 0x00000412ff187984 */ /* 0x000e680008000800 */
[----:B------:R-:W-:Y:S04]  /*1c60*/  LDS R27, [R21+0x8] ;  /* 0x00000800151b7984 */ /* 0x000fe80000000800 */
[----:B------:R-:W2:Y:S04]  /*1c70*/  LDS R26, [UR18+0x8] ;  /* 0x00000812ff1a7984 */ /* 0x000ea80008000800 */
[----:B------:R-:W-:Y:S04]  /*1c80*/  LDS R16, [R21+0xc] ;  /* 0x00000c0015107984 */ /* 0x000fe80000000800 */
[----:B------:R-:W3:Y:S04]  /*1c90*/  LDS R17, [UR18+0xc] ;  /* 0x00000c12ff117984 */ /* 0x000ee80008000800 */
[----:B------:R-:W-:Y:S04]  /*1ca0*/  LDS R6, [R21+0x10] ;  /* 0x0000100015067984 */ /* 0x000fe80000000800 */
[----:B------:R-:W4:Y:S04]  /*1cb0*/  LDS R15, [UR18+0x10] ;  /* 0x00001012ff0f7984 */ /* 0x000f280008000800 */
[----:B------:R-:W-:Y:S04]  /*1cc0*/  LDS R4, [R21+0x14] ;  /* 0x0000140015047984 */ /* 0x000fe80000000800 */
[----:B------:R-:W4:Y:S01]  /*1cd0*/  LDS R7, [UR18+0x14] ;  /* 0x00001412ff077984 */ /* 0x000f220008000800 */
[----:B0-----:R-:W-:-:S03]  /*1ce0*/  FFMA R22, R23, R22, R20 ;  /* 0x0000001617167223 */ /* 0x001fc60000000014 */
[----:B------:R-:W-:Y:S04]  /*1cf0*/  LDS R2, [R21+0x18] ;  /* 0x0000180015027984 */ /* 0x000fe80000000800 */
[----:B------:R-:W0:Y:S01]  /*1d00*/  LDS R5, [UR18+0x18] ;  /* 0x00001812ff057984 */ /* 0x000e220008000800 */
[----:B-1----:R-:W-:-:S03]  /*1d10*/  FFMA R22, R25, R24, R22 ;  /* 0x0000001819167223 */ /* 0x002fc60000000016 */
[----:B------:R-:W-:Y:S04]  /*1d20*/  LDS R18, [R21+0x1c] ;  /* 0x00001c0015127984 */ /* 0x000fe80000000800 */
[----:B------:R-:W1:Y:S01]  /*1d30*/  LDS R19, [UR18+0x1c] ;  /* 0x00001c12ff137984 */ /* 0x000e620008000800 */
[----:B--2---:R-:W-:-:S04]  /*1d40*/  FFMA R27, R27, R26, R22 ;  /* 0x0000001a1b1b7223 */ /* 0x004fc80000000016 */
[----:B---3--:R-:W-:-:S04]  /*1d50*/  FFMA R17, R16, R17, R27 ;  /* 0x0000001110117223 */ /* 0x008fc8000000001b */
[----:B----4-:R-:W-:-:S04]  /*1d60*/  FFMA R15, R6, R15, R17 ;  /* 0x0000000f060f7223 */ /* 0x010fc80000000011 */
[----:B------:R-:W-:-:S04]  /*1d70*/  FFMA R7, R4, R7, R15 ;  /* 0x0000000704077223 */ /* 0x000fc8000000000f */
[----:B0-----:R-:W-:-:S04]  /*1d80*/  FFMA R5, R2, R5, R7 ;  /* 0x0000000502057223 */ /* 0x001fc80000000007 */
[----:B-1----:R-:W-:Y:S01]  /*1d90*/  FFMA R20, R18, R19, R5 ;  /* 0x0000001312147223 */ /* 0x002fe20000000005 */
[----:B------:R-:W-:Y:S06]  /*1da0*/  BRA.U UP2, `(.L_x_18) ;  /* 0xfffffffd02847547 */ /* 0x000fec000b83ffff */
[----:B------:R-:W-:-:S05]  /*1db0*/  UMOV UR5, UR13 ;  /* 0x0000000d00057c82 */ /* 0x000fca0008000000 */
.L_x_17:
[----:B------:R-:W-:-:S09]  /*1dc0*/  UISETP.NE.AND UP2, UPT, UR27, URZ, UPT ;  /* 0x000000ff1b00728c */ /* 0x000fd2000bf45270 */
[----:B------:R-:W-:Y:S05]  /*1dd0*/  BRA.U !UP2, `(.L_x_19) ;  /* 0x000000010adc7547 */ /* 0x000fea000b800000 */
[----:B------:R-:W-:Y:S02]  /*1de0*/  UISETP.GE.U32.AND UP2, UPT, UR31, 0x3, UPT ;  /* 0x000000031f00788c */ /* 0x000fe4000bf46070 */
[----:B------:R-:W-:-:S07]  /*1df0*/  UISETP.NE.AND UP3, UPT, UR29, URZ, UPT ;  /* 0x000000ff1d00728c */ /* 0x000fce000bf65270 */
[----:B------:R-:W-:Y:S05]  /*1e00*/  BRA.U !UP2, `(.L_x_20) ;  /* 0x000000010a547547 */ /* 0x000fea000b800000 */
[----:B------:R-:W1:Y:S01]  /*1e10*/  S2UR UR36, SR_CgaCtaId ;  /* 0x00000000002479c3 */ /* 0x000e620000008800 */
[----:B------:R-:W2:Y:S01]  /*1e20*/  LDCU UR18, c[0x0][0x3bc] ;  /* 0x00007780ff1277ac */ /* 0x000ea20008000800 */
[----:B0-----:R-:W-:Y:S01]  /*1e30*/  IADD3 R2, PT, PT, R9, UR5, RZ ;  /* 0x0000000509027c10 */ /* 0x001fe2000fffe0ff */
[----:B------:R-:W-:-:S03]  /*1e40*/  UMOV UR35, 0x400 ;  /* 0x0000040000237882 */ /* 0x000fc60000000000 */
[----:B------:R-:W-:-:S05]  /*1e50*/  LEA R2, R2, UR15, 0x2 ;  /* 0x0000000f02027c11 */ /* 0x000fca000f8e10ff */
[----:B------:R-:W-:Y:S04]  /*1e60*/  LDS R5, [R2] ;  /* 0x0000000002057984 */ /* 0x000fe80000000800 */
[----:B------:R-:W-:Y:S01]  /*1e70*/  LDS R7, [R2+0x4] ;  /* 0x0000040002077984 */ /* 0x000fe20000000800 */
[----:B--2---:R-:W-:-:S03]  /*1e80*/  UIMAD UR18, UR4, UR18, UR5 ;  /* 0x00000012041272a4 */ /* 0x004fc6000f8e0205 */
[----:B------:R-:W-:Y:S01]  /*1e90*/  LDS R15, [R2+0x8] ;  /* 0x00000800020f7984 */ /* 0x000fe20000000800 */
[----:B------:R-:W-:Y:S02]  /*1ea0*/  UIADD3 UR5, UPT, UPT, UR5, 0x4, URZ ;  /* 0x0000000405057890 */ /* 0x000fe4000fffe0ff */
[----:B-1----:R-:W-:Y:S01]  /*1eb0*/  ULEA UR35, UR36, UR35, 0x18 ;  /* 0x0000002324237291 */ /* 0x002fe2000f8ec0ff */
[----:B------:R-:W-:Y:S03]  /*1ec0*/  LDS R17, [R2+0xc] ;  /* 0x00000c0002117984 */ /* 0x000fe60000000800 */
[----:B------:R-:W-:-:S09]  /*1ed0*/  ULEA UR18, UR18, UR35, 0x2 ;  /* 0x0000002312127291 */ /* 0x000fd2000f8e10ff */
[----:B------:R-:W0:Y:S04]  /*1ee0*/  LDS R4, [UR18] ;  /* 0x00000012ff047984 */ /* 0x000e280008000800 */
[----:B------:R-:W1:Y:S04]  /*1ef0*/  LDS R6, [UR18+0x4] ;  /* 0x00000412ff067984 */ /* 0x000e680008000800 */
[----:B------:R-:W2:Y:S04]  /*1f00*/  LDS R16, [UR18+0x8] ;  /* 0x00000812ff107984 */ /* 0x000ea80008000800 */
[----:B------:R-:W3:Y:S01]  /*1f10*/  LDS R18, [UR18+0xc] ;  /* 0x00000c12ff127984 */ /* 0x000ee20008000800 */
[----:B0-----:R-:W-:-:S04]  /*1f20*/  FFMA R4, R5, R4, R20 ;  /* 0x0000000405047223 */ /* 0x001fc80000000014 */
[----:B-1----:R-:W-:-:S04]  /*1f30*/  FFMA R4, R7, R6, R4 ;  /* 0x0000000607047223 */ /* 0x002fc80000000004 */
[----:B--2---:R-:W-:-:S04]  /*1f40*/  FFMA R4, R15, R16, R4 ;  /* 0x000000100f047223 */ /* 0x004fc80000000004 */
[----:B---3--:R-:W-:-:S07]  /*1f50*/  FFMA R20, R17, R18, R4 ;  /* 0x0000001211147223 */ /* 0x008fce0000000004 */
.L_x_20:
[----:B------:R-:W-:Y:S05]  /*1f60*/  BRA.U !UP3, `(.L_x_19) ;  /* 0x000000010b787547 */ /* 0x000fea000b800000 */
[----:B------:R-:W-:Y:S02]  /*1f70*/  UISETP.NE.AND UP2, UPT, UR30, URZ, UPT ;  /* 0x000000ff1e00728c */ /* 0x000fe4000bf45270 */
        /* <DEDUP_REMOVED lines=9> */
[----:B--2---:R-:W-:Y:S02]  /*2010*/  UIMAD UR18, UR4, UR18, UR5 ;  /* 0x00000012041272a4 */ /* 0x004fe4000f8e0205 */
[----:B------:R-:W-:Y:S02]  /*2020*/  UIADD3 UR5, UPT, UPT, UR5, 0x2, URZ ;  /* 0x0000000205057890 */ /* 0x000fe4000fffe0ff */
[----:B-1----:R-:W-:-:S04]  /*2030*/  ULEA UR35, UR36, UR35, 0x18 ;  /* 0x0000002324237291 */ /* 0x002fc8000f8ec0ff */
[----:B------:R-:W-:-:S09]  /*2040*/  ULEA UR18, UR18, UR35, 0x2 ;  /* 0x0000002312127291 */ /* 0x000fd2000f8e10ff */
[----:B------:R-:W0:Y:S04]  /*2050*/  LDS R4, [UR18] ;  /* 0x00000012ff047984 */ /* 0x000e280008000800 */
[----:B------:R-:W1:Y:S01]  /*2060*/  LDS R6, [UR18+0x4] ;  /* 0x00000412ff067984 */ /* 0x000e620008000800 */
[----:B0-----:R-:W-:-:S04]  /*2070*/  FFMA R4, R5, R4, R20 ;  /* 0x0000000405047223 */ /* 0x001fc80000000014 */
[----:B-1----:R-:W-:-:S07]  /*2080*/  FFMA R20, R7, R6, R4 ;  /* 0x0000000607147223 */ /* 0x002fce0000000004 */
.L_x_21:
[----:B------:R-:W-:Y:S05]  /*2090*/  BRA.U !UP3, `(.L_x_19) ;  /* 0x000000010b2c7547 */ /* 0x000fea000b800000 */
[----:B------:R-:W1:Y:S01]  /*20a0*/  S2UR UR36, SR_CgaCtaId ;  /* 0x00000000002479c3 */ /* 0x000e620000008800 */
[----:B------:R-:W2:Y:S01]  /*20b0*/  LDCU UR18, c[0x0][0x3bc] ;  /* 0x00007780ff1277ac */ /* 0x000ea20008000800 */
[----:B0-----:R-:W-:Y:S01]  /*20c0*/  IADD3 R2, PT, PT, R9, UR5, RZ ;  /* 0x0000000509027c10 */ /* 0x001fe2000fffe0ff */
[----:B------:R-:W-:-:S03]  /*20d0*/  UMOV UR35, 0x400 ;  /* 0x0000040000237882 */ /* 0x000fc60000000000 */
[----:B------:R-:W-:-:S05]  /*20e0*/  LEA R2, R2, UR15, 0x2 ;  /* 0x0000000f02027c11 */ /* 0x000fca000f8e10ff */
[----:B------:R-:W-:Y:S01]  /*20f0*/  LDS R5, [R2] ;  /* 0x0000000002057984 */ /* 0x000fe20000000800 */
[----:B--2---:R-:W-:Y:S02]  /*2100*/  UIMAD UR18, UR4, UR18, UR5 ;  /* 0x00000012041272a4 */ /* 0x004fe4000f8e0205 */
[----:B-1----:R-:W-:-:S04]  /*2110*/  ULEA UR35, UR36, UR35, 0x18 ;  /* 0x0000002324237291 */ /* 0x002fc8000f8ec0ff */
[----:B------:R-:W-:-:S09]  /*2120*/  ULEA UR18, UR18, UR35, 0x2 ;  /* 0x0000002312127291 */ /* 0x000fd2000f8e10ff */
[----:B------:R-:W0:Y:S02]  /*2130*/  LDS R4, [UR18] ;  /* 0x00000012ff047984 */ /* 0x000e240008000800 */
[----:B0-----:R-:W-:-:S07]  /*2140*/  FFMA R20, R5, R4, R20 ;  /* 0x0000000405147223 */ /* 0x001fce0000000014 */
.L_x_19:
[----:B------:R-:W0:Y:S01]  /*2150*/  LDC R7, c[0x0][0x3c8] ;  /* 0x0000f200ff077b82 */ /* 0x000e220000000800 */
[----:B------:R-:W1:Y:S02]  /*2160*/  LDCU UR5, c[0x0][0x3d0] ;  /* 0x00007a00ff0577ac */ /* 0x000e640008000800 */
[----:B-1----:R-:W-:Y:S01]  /*2170*/  FMUL R20, R20, UR5 ;  /* 0x0000000514147c20 */ /* 0x002fe20008400000 */
[----:B0-----:R-:W-:Y:S01]  /*2180*/  IMAD R2, R8, R7, UR4 ;  /* 0x0000000408027e24 */ /* 0x001fe2000f8e0207 */
[----:B------:R-:W-:-:S04]  /*2190*/  UIADD3 UR4, UPT, UPT, UR4, 0x1, URZ ;  /* 0x0000000104047890 */ /* 0x000fc8000fffe0ff */
[----:B------:R-:W-:Y:S02]  /*21a0*/  LEA R5, R2, UR16, 0x2 ;  /* 0x0000001002057c11 */ /* 0x000fe4000f8e10ff */
[----:B------:R-:W-:-:S03]  /*21b0*/  ISETP.NE.AND P0, PT, R7, UR4, PT ;  /* 0x0000000407007c0c */ /* 0x000fc6000bf05270 */
[----:B------:R0:W-:Y:S10]  /*21c0*/  STS [R5], R20 ;  /* 0x0000001405007388 */ /* 0x0001f40000000800 */
[----:B0-----:R-:W-:Y:S05]  /*21d0*/  @!P0 BRA `(.L_x_22) ;  /* 0x0000000000b08947 */ /* 0x001fea0003800000 */
[----:B------:R-:W-:Y:S05]  /*21e0*/  BRA `(.L_x_23) ;  /* 0xfffffff8004c7947 */ /* 0x000fea000383ffff */
.L_x_16:
[----:B------:R-:W-:Y:S01]  /*21f0*/  UISETP.GE.U32.AND UP2, UPT, UR24, 0x7, UPT ;  /* 0x000000071800788c */ /* 0x000fe2000bf46070 */
[----:B0-----:R-:W-:-:S08]  /*2200*/  HFMA2 R5, -RZ, RZ, 0, 0 ;  /* 0x00000000ff057431 */ /* 0x001fd000000001ff */
[----:B------:R-:W-:Y:S05]  /*2210*/  BRA.U !UP2, `(.L_x_24) ;  /* 0x000000010a3c7547 */ /* 0x000fea000b800000 */
[----:B------:R-:W-:-:S07]  /*2220*/  MOV R5, RZ ;  /* 0x000000ff00057202 */ /* 0x000fce0000000f00 */
.L_x_25:
[----:B0-----:R-:W-:Y:S01]  /*2230*/  IMAD R2, R8, UR4, R5 ;  /* 0x0000000408027c24 */ /* 0x001fe2000f8e0205 */
[----:B------:R-:W-:-:S04]  /*2240*/  IADD3 R5, PT, PT, R5, 0x8, RZ ;  /* 0x0000000805057810 */ /* 0x000fc80007ffe0ff */
[----:B------:R-:W-:Y:S02]  /*2250*/  LEA R2, R2, UR16, 0x2 ;  /* 0x0000001002027c11 */ /* 0x000fe4000f8e10ff */
[----:B------:R-:W-:-:S03]  /*2260*/  ISETP.NE.AND P0, PT, R5, UR11, PT ;  /* 0x0000000b05007c0c */ /* 0x000fc6000bf05270 */
[----:B------:R0:W-:Y:S04]  /*2270*/  STS [R2], R11 ;  /* 0x0000000b02007388 */ /* 0x0001e80000000800 */
[----:B------:R0:W-:Y:S04]  /*2280*/  STS [R2+0x4], R11 ;  /* 0x0000040b02007388 */ /* 0x0001e80000000800 */
[----:B------:R0:W-:Y:S04]  /*2290*/  STS [R2+0x8], R11 ;  /* 0x0000080b02007388 */ /* 0x0001e80000000800 */
[----:B------:R0:W-:Y:S04]  /*22a0*/  STS [R2+0xc], R11 ;  /* 0x00000c0b02007388 */ /* 0x0001e80000000800 */
[----:B------:R0:W-:Y:S04]  /*22b0*/  STS [R2+0x10], R11 ;  /* 0x0000100b02007388 */ /* 0x0001e80000000800 */
[----:B------:R0:W-:Y:S04]  /*22c0*/  STS [R2+0x14], R11 ;  /* 0x0000140b02007388 */ /* 0x0001e80000000800 */
[----:B------:R0:W-:Y:S04]  /*22d0*/  STS [R2+0x18], R11 ;  /* 0x0000180b02007388 */ /* 0x0001e80000000800 */
[----:B------:R0:W-:Y:S01]  /*22e0*/  STS [R2+0x1c], R11 ;  /* 0x00001c0b02007388 */ /* 0x0001e20000000800 */
[----:B------:R-:W-:Y:S05]  /*22f0*/  @P0 BRA `(.L_x_25) ;  /* 0xfffffffc00cc0947 */ /* 0x000fea000383ffff */
[----:B------:R-:W-:-:S07]  /*2300*/  MOV R5, UR11 ;  /* 0x0000000b00057c02 */ /* 0x000fce0008000f00 */
.L_x_24:
[----:B------:R-:W-:-:S09]  /*2310*/  UISETP.NE.AND UP2, UPT, UR23, URZ, UPT ;  /* 0x000000ff1700728c */ /* 0x000fd2000bf45270 */
[----:B------:R-:W-:Y:S05]  /*2320*/  BRA.U !UP2, `(.L_x_22) ;  /* 0x000000010a5c7547 */ /* 0x000fea000b800000 */
[----:B------:R-:W-:Y:S02]  /*2330*/  UIADD3 UR5, UPT, UPT, UR23, -0x1, URZ ;  /* 0xffffffff17057890 */ /* 0x000fe4000fffe0ff */
[----:B------:R-:W-:Y:S02]  /*2340*/  UISETP.NE.AND UP3, UPT, UR22, URZ, UPT ;  /* 0x000000ff1600728c */ /* 0x000fe4000bf65270 */
[----:B------:R-:W-:-:S09]  /*2350*/  UISETP.GE.U32.AND UP2, UPT, UR5, 0x3, UPT ;  /* 0x000000030500788c */ /* 0x000fd2000bf46070 */
[----:B------:R-:W-:Y:S05]  /*2360*/  BRA.U !UP2, `(.L_x_26) ;  /* 0x000000010a1c7547 */ /* 0x000fea000b800000 */
[----:B0-----:R-:W-:Y:S01]  /*2370*/  IMAD R2, R8, UR4, R5 ;  /* 0x0000000408027c24 */ /* 0x001fe2000f8e0205 */
[----:B------:R-:W-:-:S04]  /*2380*/  IADD3 R5, PT, PT, R5, 0x4, RZ ;  /* 0x0000000405057810 */ /* 0x000fc80007ffe0ff */
[----:B------:R-:W-:-:S05]  /*2390*/  LEA R2, R2, UR16, 0x2 ;  /* 0x0000001002027c11 */ /* 0x000fca000f8e10ff */
[----:B------:R1:W-:Y:S04]  /*23a0*/  STS [R2], R11 ;  /* 0x0000000b02007388 */ /* 0x0003e80000000800 */
[----:B------:R1:W-:Y:S04]  /*23b0*/  STS [R2+0x4], R11 ;  /* 0x0000040b02007388 */ /* 0x0003e80000000800 */
[----:B------:R1:W-:Y:S04]  /*23c0*/  STS [R2+0x8], R11 ;  /* 0x0000080b02007388 */ /* 0x0003e80000000800 */
[----:B------:R1:W-:Y:S02]  /*23d0*/  STS [R2+0xc], R11 ;  /* 0x00000c0b02007388 */ /* 0x0003e40000000800 */
.L_x_26:
[----:B------:R-:W-:Y:S05]  /*23e0*/  BRA.U !UP3, `(.L_x_22) ;  /* 0x000000010b2c7547 */ /* 0x000fea000b800000 */
[----:B------:R-:W-:Y:S01]  /*23f0*/  UIADD3 UR5, UPT, UPT, UR22, -0x1, URZ ;  /* 0xffffffff16057890 */ /* 0x000fe2000fffe0ff */
[----:B------:R-:W-:-:S05]  /*2400*/  ISETP.NE.AND P1, PT, RZ, UR19, PT ;  /* 0x00000013ff007c0c */ /* 0x000fca000bf25270 */
[----:B------:R-:W-:-:S13]  /*2410*/  ISETP.NE.AND P0, PT, RZ, UR5, PT ;  /* 0x00000005ff007c0c */ /* 0x000fda000bf05270 */
[----:B01----:R-:W-:Y:S01]  /*2420*/  @P0 IMAD R2, R8, UR4, R5 ;  /* 0x0000000408020c24 */ /* 0x003fe2000f8e0205 */
[----:B------:R-:W-:-:S04]  /*2430*/  @P0 IADD3 R5, PT, PT, R5, 0x2, RZ ;  /* 0x0000000205050810 */ /* 0x000fc80007ffe0ff */
[----:B------:R-:W-:Y:S01]  /*2440*/  @P0 LEA R4, R2, UR16, 0x2 ;  /* 0x0000001002040c11 */ /* 0x000fe2000f8e10ff */
[----:B------:R-:W-:-:S04]  /*2450*/  @P1 IMAD R5, R8, UR4, R5 ;  /* 0x0000000408051c24 */ /* 0x000fc8000f8e0205 */
[----:B------:R2:W-:Y:S01]  /*2460*/  @P0 STS [R4], R11 ;  /* 0x0000000b04000388 */ /* 0x0005e20000000800 */
[----:B------:R-:W-:-:S03]  /*2470*/  @P1 LEA R2, R5, UR16, 0x2 ;  /* 0x0000001005021c11 */ /* 0x000fc6000f8e10ff */
[----:B------:R2:W-:Y:S04]  /*2480*/  @P0 STS [R4+0x4], R11 ;  /* 0x0000040b04000388 */ /* 0x0005e80000000800 */
[----:B------:R2:W-:Y:S02]  /*2490*/  @P1 STS [R2], R11 ;  /* 0x0000000b02001388 */ /* 0x0005e40000000800 */
.L_x_22:
[----:B012--5:R-:W-:Y:S01]  /*24a0*/  IADD3 R2, PT, PT, R0, 0x1800000, RZ ;  /* 0x0180000000027810 */ /* 0x027fe20007ffe0ff */
[----:B------:R-:W-:Y:S01]  /*24b0*/  UISETP.GE.U32.AND UP2, UPT, UR24, 0x7, UPT ;  /* 0x000000071800788c */ /* 0x000fe2000bf46070 */
[----:B------:R-:W-:Y:S02]  /*24c0*/  BSSY.RECONVERGENT B0, `(.L_x_27) ;  /* 0x000000b000007945 */ /* 0x000fe40003800200 */
[----:B------:R-:W-:-:S04]  /*24d0*/  LOP3.LUT R2, R2, 0x7f800000, RZ, 0xc0, !PT ;  /* 0x7f80000002027812 */ /* 0x000fc800078ec0ff */
[----:B------:R-:W-:-:S13]  /*24e0*/  ISETP.GT.U32.AND P0, PT, R2, 0x1ffffff, PT ;  /* 0x01ffffff0200780c */ /* 0x000fda0003f04070 */
[----:B------:R-:W-:Y:S05]  /*24f0*/  @P0 BRA `(.L_x_28) ;  /* 0x00000000000c0947 */ /* 0x000fea0003800000 */
[----:B------:R-:W-:-:S07]  /*2500*/  MOV R4, 0x2520 ;  /* 0x0000252000047802 */ /* 0x000fce0000000f00 */
[----:B------:R-:W-:Y:S05]  /*2510*/  CALL.REL.NOINC `($__internal_0_$__cuda_sm20_rcp_rn_f32_slowpath) ;  /* 0x00000048003c7944 */ /* 0x000fea0003c00000 */
[----:B------:R-:W-:Y:S05]  /*2520*/  BRA `(.L_x_29) ;  /* 0x0000000000107947 */ /* 0x000fea0003800000 */
.L_x_28:
[----:B------:R-:W0:Y:S02]  /*2530*/  MUFU.RCP R5, R0 ;  /* 0x0000000000057308 */ /* 0x000e240000001000 */
[----:B0-----:R-:W-:-:S04]  /*2540*/  FFMA R2, R0, R5, -1 ;  /* 0xbf80000000027423 */ /* 0x001fc80000000005 */
[----:B------:R-:W-:-:S04]  /*2550*/  FADD.FTZ R2, -R2, -RZ ;  /* 0x800000ff02027221 */ /* 0x000fc80000010100 */
[----:B------:R-:W-:-:S07]  /*2560*/  FFMA R2, R5, R2, R5 ;  /* 0x0000000205027223 */ /* 0x000fce0000000005 */
.L_x_29:
[----:B------:R-:W-:Y:S05]  /*2570*/  BSYNC.RECONVERGENT B0 ;  /* 0x0000000000007941 */ /* 0x000fea0003800200 */
.L_x_27:
[----:B------:R-:W-:Y:S01]  /*2580*/  UMOV UR4, URZ ;  /* 0x000000ff00047c82 */ /* 0x000fe20008000000 */
[----:B------:R-:W-:Y:S05]  /*2590*/  BRA.U !UP2, `(.L_x_30) ;  /* 0x000000050a407547 */ /* 0x000fea000b800000 */
[----:B------:R-:W0:Y:S01]  /*25a0*/  LDC R5, c[0x0][0x3c8] ;  /* 0x0000f200ff057b82 */ /* 0x000e220000000800 */
[----:B------:R-:W-:-:S05]  /*25b0*/  UMOV UR4, URZ ;  /* 0x000000ff00047c82 */ /* 0x000fca0008000000 */
.L_x_31:
[----:B01----:R-:W-:Y:S01]  /*25c0*/  IMAD R0, R8, R5, UR4 ;  /* 0x0000000408007e24 */ /* 0x003fe2000f8e0205 */
[----:B------:R-:W-:-:S04]  /*25d0*/  UIADD3 UR4, UPT, UPT, UR4, 0x8, URZ ;  /* 0x0000000804047890 */ /* 0x000fc8000fffe0ff */
[----:B------:R-:W-:Y:S01]  /*25e0*/  LEA R0, R0, UR16, 0x2 ;  /* 0x0000001000007c11 */ /* 0x000fe2000f8e10ff */
[----:B------:R-:W-:-:S04]  /*25f0*/  UISETP.NE.AND UP2, UPT, UR4, UR11, UPT ;  /* 0x0000000b0400728c */ /* 0x000fc8000bf45270 */
[----:B------:R-:W0:Y:S04]  /*2600*/  LDS R4, [R0] ;  /* 0x0000000000047984 */ /* 0x000e280000000800 */
[----:B------:R-:W1:Y:S04]  /*2610*/  LDS R18, [R0+0x4] ;  /* 0x0000040000127984 */ /* 0x000e680000000800 */
[----:B------:R-:W2:Y:S04]  /*2620*/  LDS R20, [R0+0x8] ;  /* 0x0000080000147984 */ /* 0x000ea80000000800 */
[----:B------:R-:W3:Y:S04]  /*2630*/  LDS R22, [R0+0xc] ;  /* 0x00000c0000167984 */ /* 0x000ee80000000800 */
[----:B------:R-:W4:Y:S04]  /*2640*/  LDS R24, [R0+0x10] ;  /* 0x0000100000187984 */ /* 0x000f280000000800 */
[----:B------:R-:W5:Y:S04]  /*2650*/  LDS R6, [R0+0x14] ;  /* 0x0000140000067984 */ /* 0x000f680000000800 */
[----:B------:R-:W5:Y:S01]  /*2660*/  LDS R16, [R0+0x18] ;  /* 0x0000180000107984 */ /* 0x000f620000000800 */
[----:B0-----:R-:W-:-:S03]  /*2670*/  FADD R7, -R3, R4 ;  /* 0x0000000403077221 */ /* 0x001fc60000000100 */
[----:B------:R-:W0:Y:S01]  /*2680*/  LDS R4, [R0+0x1c] ;  /* 0x00001c0000047984 */ /* 0x000e220000000800 */
[----:B------:R-:W-:Y:S01]  /*2690*/  FMUL R7, R7, 1.4426950216293334961 ;  /* 0x3fb8aa3b07077820 */ /* 0x000fe20000400000 */
[C---:B-1----:R-:W-:Y:S01]  /*26a0*/  FADD R18, -R3.reuse, R18 ;  /* 0x0000001203127221 */ /* 0x042fe20000000100 */
[----:B--2---:R-:W-:-:S03]  /*26b0*/  FADD R20, -R3, R20 ;  /* 0x0000001403147221 */ /* 0x004fc60000000100 */
[----:B------:R-:W-:Y:S01]  /*26c0*/  FSETP.GEU.AND P6, PT, R7, -126, PT ;  /* 0xc2fc00000700780b */ /* 0x000fe20003fce000 */
[----:B------:R-:W-:Y:S01]  /*26d0*/  FMUL R15, R18, 1.4426950216293334961 ;  /* 0x3fb8aa3b120f7820 */ /* 0x000fe20000400000 */
[----:B---3--:R-:W-:Y:S01]  /*26e0*/  FADD R22, -R3, R22 ;  /* 0x0000001603167221 */ /* 0x008fe20000000100 */
[----:B------:R-:W-:-:S03]  /*26f0*/  FMUL R17, R20, 1.4426950216293334961 ;  /* 0x3fb8aa3b14117820 */ /* 0x000fc60000400000 */
[----:B------:R-:W-:Y:S01]  /*2700*/  FSETP.GEU.AND P5, PT, R15, -126, PT ;  /* 0xc2fc00000f00780b */ /* 0x000fe20003fae000 */
[----:B----4-:R-:W-:Y:S01]  /*2710*/  FADD R24, -R3, R24 ;  /* 0x0000001803187221 */ /* 0x010fe20000000100 */
[----:B------:R-:W-:Y:S01]  /*2720*/  FMUL R22, R22, 1.4426950216293334961 ;  /* 0x3fb8aa3b16167820 */ /* 0x000fe20000400000 */
[----:B------:R-:W-:Y:S01]  /*2730*/  FSETP.GEU.AND P4, PT, R17, -126, PT ;  /* 0xc2fc00001100780b */ /* 0x000fe20003f8e000 */
[----:B-----5:R-:W-:Y:S01]  /*2740*/  FADD R6, -R3, R6 ;  /* 0x0000000603067221 */ /* 0x020fe20000000100 */
[----:B------:R-:W-:Y:S02]  /*2750*/  FMUL R24, R24, 1.4426950216293334961 ;  /* 0x3fb8aa3b18187820 */ /* 0x000fe40000400000 */
[----:B------:R-:W-:Y:S01]  /*2760*/  @!P6 FMUL R7, R7, 0.5 ;  /* 0x3f0000000707e820 */ /* 0x000fe20000400000 */
[----:B------:R-:W-:Y:S01]  /*2770*/  FSETP.GEU.AND P3, PT, R22, -126, PT ;  /* 0xc2fc00001600780b */ /* 0x000fe20003f6e000 */
[----:B------:R-:W-:Y:S01]  /*2780*/  FADD R16, -R3, R16 ;  /* 0x0000001003107221 */ /* 0x000fe20000000100 */
[----:B------:R-:W-:Y:S01]  /*2790*/  FMUL R6, R6, 1.4426950216293334961 ;  /* 0x3fb8aa3b06067820 */ /* 0x000fe20000400000 */
[----:B------:R-:W-:-:S02]  /*27a0*/  FSETP.GEU.AND P2, PT, R24, -126, PT ;  /* 0xc2fc00001800780b */ /* 0x000fc40003f4e000 */
[----:B------:R-:W1:Y:S01]  /*27b0*/  MUFU.EX2 R7, R7 ;  /* 0x0000000700077308 */ /* 0x000e620000000800 */
[----:B------:R-:W-:Y:S01]  /*27c0*/  FMUL R16, R16, 1.4426950216293334961 ;  /* 0x3fb8aa3b10107820 */ /* 0x000fe20000400000 */
[----:B------:R-:W-:Y:S01]  /*27d0*/  FSETP.GEU.AND P1, PT, R6, -126, PT ;  /* 0xc2fc00000600780b */ /* 0x000fe20003f2e000 */
[----:B------:R-:W-:Y:S01]  /*27e0*/  @!P5 FMUL R15, R15, 0.5 ;  /* 0x3f0000000f0fd820 */ /* 0x000fe20000400000 */
[----:B------:R-:W-:Y:S02]  /*27f0*/  @!P4 FMUL R17, R17, 0.5 ;  /* 0x3f0000001111c820 */ /* 0x000fe40000400000 */
[----:B------:R-:W-:Y:S02]  /*2800*/  FSETP.GEU.AND P0, PT, R16, -126, PT ;  /* 0xc2fc00001000780b */ /* 0x000fe40003f0e000 */
[----:B------:R-:W-:Y:S01]  /*2810*/  @!P3 FMUL R22, R22, 0.5 ;  /* 0x3f0000001616b820 */ /* 0x000fe20000400000 */
[----:B------:R-:W2:Y:S02]  /*2820*/  MUFU.EX2 R15, R15 ;  /* 0x0000000f000f7308 */ /* 0x000ea40000000800 */
[----:B------:R-:W-:Y:S01]  /*2830*/  @!P2 FMUL R24, R24, 0.5 ;  /* 0x3f0000001818a820 */ /* 0x000fe20000400000 */
[----:B0-----:R-:W-:-:S03]  /*2840*/  FADD R4, -R3, R4 ;  /* 0x0000000403047221 */ /* 0x001fc60000000100 */
[----:B------:R-:W-:Y:S01]  /*2850*/  @!P1 FMUL R6, R6, 0.5 ;  /* 0x3f00000006069820 */ /* 0x000fe20000400000 */
[----:B-1----:R-:W-:Y:S01]  /*2860*/  @!P6 FMUL R7, R7, R7 ;  /* 0x000000070707e220 */ /* 0x002fe20000400000 */
[----:B------:R-:W-:Y:S02]  /*2870*/  FMUL R4, R4, 1.4426950216293334961 ;  /* 0x3fb8aa3b04047820 */ /* 0x000fe40000400000 */
[----:B------:R-:W-:Y:S01]  /*2880*/  @!P0 FMUL R16, R16, 0.5 ;  /* 0x3f00000010108820 */ /* 0x000fe20000400000 */
[----:B------:R-:W0:Y:S01]  /*2890*/  MUFU.EX2 R17, R17 ;  /* 0x0000001100117308 */ /* 0x000e220000000800 */
[----:B------:R-:W-:Y:S01]  /*28a0*/  FMUL R7, R7, R2 ;  /* 0x0000000207077220 */ /* 0x000fe20000400000 */
[----:B------:R-:W-:Y:S01]  /*28b0*/  FSETP.GEU.AND P6, PT, R4, -126, PT ;  /* 0xc2fc00000400780b */ /* 0x000fe20003fce000 */
[----:B--2---:R-:W-:-:S03]  /*28c0*/  @!P5 FMUL R15, R15, R15 ;  /* 0x0000000f0f0fd220 */ /* 0x004fc60000400000 */
[----:B------:R1:W-:Y:S02]  /*28d0*/  STS [R0], R7 ;  /* 0x0000000700007388 */ /* 0x0003e40000000800 */
[----:B------:R-:W2:Y:S01]  /*28e0*/  MUFU.EX2 R19, R22 ;  /* 0x0000001600137308 */ /* 0x000ea20000000800 */
[----:B------:R-:W-:-:S05]  /*28f0*/  FMUL R15, R15, R2 ;  /* 0x000000020f0f7220 */ /* 0x000fca0000400000 */
[----:B------:R1:W-:Y:S01]  /*2900*/  STS [R0+0x4], R15 ;  /* 0x0000040f00007388 */ /* 0x0003e20000000800 */
[----:B------:R-:W-:Y:S01]  /*2910*/  @!P6 FMUL R4, R4, 0.5 ;  /* 0x3f0000000404e820 */ /* 0x000fe20000400000 */
[----:B------:R-:W3:Y:S01]  /*2920*/  MUFU.EX2 R21, R24 ;  /* 0x0000001800157308 */ /* 0x000ee20000000800 */
[----:B0-----:R-:W-:-:S04]  /*2930*/  @!P4 FMUL R17, R17, R17 ;  /* 0x000000111111c220 */ /* 0x001fc80000400000 */
[----:B------:R-:W-:-:S03]  /*2940*/  FMUL R17, R17, R2 ;  /* 0x0000000211117220 */ /* 0x000fc60000400000 */
[----:B------:R-:W0:Y:S01]  /*2950*/  MUFU.EX2 R23, R6 ;  /* 0x0000000600177308 */ /* 0x000e220000000800 */
[----:B--2---:R-:W-:Y:S01]  /*2960*/  @!P3 FMUL R19, R19, R19 ;  /* 0x000000131313b220 */ /* 0x004fe20000400000 */
[----:B------:R1:W-:Y:S03]  /*2970*/  STS [R0+0x8], R17 ;  /* 0x0000081100007388 */ /* 0x0003e60000000800 */
[----:B------:R-:W-:-:S03]  /*2980*/  FMUL R19, R19, R2 ;  /* 0x0000000213137220 */ /* 0x000fc60000400000 */
[----:B------:R-:W2:Y:S01]  /*2990*/  MUFU.EX2 R25, R16 ;  /* 0x0000001000197308 */ /* 0x000ea20000000800 */
[----:B---3--:R-:W-:Y:S01]  /*29a0*/  @!P2 FMUL R21, R21, R21 ;  /* 0x000000151515a220 */ /* 0x008fe20000400000 */
[----:B------:R1:W-:Y:S03]  /*29b0*/  STS [R0+0xc], R19 ;  /* 0x00000c1300007388 */ /* 0x0003e60000000800 */
[----:B------:R-:W-:-:S03]  /*29c0*/  FMUL R21, R21, R2 ;  /* 0x0000000215157220 */ /* 0x000fc60000400000 */
[----:B------:R-:W3:Y:S01]  /*29d0*/  MUFU.EX2 R27, R4 ;  /* 0x00000004001b7308 */ /* 0x000ee20000000800 */
[----:B0-----:R-:W-:Y:S01]  /*29e0*/  @!P1 FMUL R23, R23, R23 ;  /* 0x0000001717179220 */ /* 0x001fe20000400000 */
[----:B------:R1:W-:Y:S03]  /*29f0*/  STS [R0+0x10], R21 ;  /* 0x0000101500007388 */ /* 0x0003e60000000800 */
[----:B------:R-:W-:Y:S01]  /*2a00*/  FMUL R23, R23, R2 ;  /* 0x0000000217177220 */ /* 0x000fe20000400000 */
[----:B--2---:R-:W-:-:S04]  /*2a10*/  @!P0 FMUL R25, R25, R25 ;  /* 0x0000001919198220 */ /* 0x004fc80000400000 */
[----:B------:R1:W-:Y:S01]  /*2a20*/  STS [R0+0x14], R23 ;  /* 0x0000141700007388 */ /* 0x0003e20000000800 */
[----:B------:R-:W-:Y:S01]  /*2a30*/  FMUL R25, R25, R2 ;  /* 0x0000000219197220 */ /* 0x000fe20000400000 */
[----:B---3--:R-:W-:-:S04]  /*2a40*/  @!P6 FMUL R27, R27, R27 ;  /* 0x0000001b1b1be220 */ /* 0x008fc80000400000 */
[----:B------:R1:W-:Y:S01]  /*2a50*/  STS [R0+0x18], R25 ;  /* 0x0000181900007388 */ /* 0x0003e20000000800 */
[----:B------:R-:W-:-:S05]  /*2a60*/  FMUL R27, R27, R2 ;  /* 0x000000021b1b7220 */ /* 0x000fca0000400000 */
[----:B------:R1:W-:Y:S01]  /*2a70*/  STS [R0+0x1c], R27 ;  /* 0x00001c1b00007388 */ /* 0x0003e20000000800 */
[----:B------:R-:W-:Y:S05]  /*2a80*/  BRA.U UP2, `(.L_x_31) ;  /* 0xfffffff902cc7547 */ /* 0x000fea000b83ffff */
[----:B------:R-:W-:-:S05]  /*2a90*/  UMOV UR4, UR11 ;  /* 0x0000000b00047c82 */ /* 0x000fca0008000000 */
.L_x_30:
[----:B------:R-:W-:-:S09]  /*2aa0*/  UISETP.NE.AND UP2, UPT, UR23, URZ, UPT ;  /* 0x000000ff1700728c */ /* 0x000fd2000bf45270 */
[----:B------:R-:W-:Y:S05]  /*2ab0*/  BRA.U !UP2, `(.L_x_15) ;  /* 0x000000050a507547 */ /* 0x000fea000b800000 */
[----:B------:R-:W-:Y:S02]  /*2ac0*/  UIADD3 UR5, UPT, UPT, UR23, -0x1, URZ ;  /* 0xffffffff17057890 */ /* 0x000fe4000fffe0ff */
[----:B------:R-:W-:Y:S02]  /*2ad0*/  UISETP.NE.AND UP3, UPT, UR22, URZ, UPT ;  /* 0x000000ff1600728c */ /* 0x000fe4000bf65270 */
[----:B------:R-:W-:-:S09]  /*2ae0*/  UISETP.GE.U32.AND UP2, UPT, UR5, 0x3, UPT ;  /* 0x000000030500788c */ /* 0x000fd2000bf46070 */
[----:B------:R-:W-:Y:S05]  /*2af0*/  BRA.U !UP2, `(.L_x_32) ;  /* 0x000000010aa07547 */ /* 0x000fea000b800000 */
[----:B------:R-:W1:Y:S02]  /*2b00*/  LDC R5, c[0x0][0x3c8] ;  /* 0x0000f200ff057b82 */ /* 0x000e640000000800 */
[----:B-1----:R-:W-:Y:S01]  /*2b10*/  IMAD R0, R8, R5, UR4 ;  /* 0x0000000408007e24 */ /* 0x002fe2000f8e0205 */
[----:B------:R-:W-:-:S04]  /*2b20*/  UIADD3 UR4, UPT, UPT, UR4, 0x4, URZ ;  /* 0x0000000404047890 */ /* 0x000fc8000fffe0ff */
[----:B------:R-:W-:-:S05]  /*2b30*/  LEA R0, R0, UR16, 0x2 ;  /* 0x0000001000007c11 */ /* 0x000fca000f8e10ff */
[----:B------:R-:W0:Y:S04]  /*2b40*/  LDS R4, [R0] ;  /* 0x0000000000047984 */ /* 0x000e280000000800 */
[----:B------:R-:W1:Y:S04]  /*2b50*/  LDS R6, [R0+0x4] ;  /* 0x0000040000067984 */ /* 0x000e680000000800 */
[----:B------:R-:W2:Y:S04]  /*2b60*/  LDS R16, [R0+0x8] ;  /* 0x0000080000107984 */ /* 0x000ea80000000800 */
[----:B------:R-:W3:Y:S01]  /*2b70*/  LDS R18, [R0+0xc] ;  /* 0x00000c0000127984 */ /* 0x000ee20000000800 */
[C---:B0-----:R-:W-:Y:S01]  /*2b80*/  FADD R4, -R3.reuse, R4 ;  /* 0x0000000403047221 */ /* 0x041fe20000000100 */
[----:B-1----:R-:W-:-:S03]  /*2b90*/  FADD R6, -R3, R6 ;  /* 0x0000000603067221 */ /* 0x002fc60000000100 */
[----:B------:R-:W-:Y:S01]  /*2ba0*/  FMUL R4, R4, 1.4426950216293334961 ;  /* 0x3fb8aa3b04047820 */ /* 0x000fe20000400000 */
[----:B--2---:R-:W-:Y:S01]  /*2bb0*/  FADD R16, -R3, R16 ;  /* 0x0000001003107221 */ /* 0x004fe20000000100 */
[----:B------:R-:W-:-:S03]  /*2bc0*/  FMUL R6, R6, 1.4426950216293334961 ;  /* 0x3fb8aa3b06067820 */ /* 0x000fc60000400000 */
[----:B------:R-:W-:Y:S01]  /*2bd0*/  FSETP.GEU.AND P0, PT, R4, -126, PT ;  /* 0xc2fc00000400780b */ /* 0x000fe20003f0e000 */
[----:B---3--:R-:W-:Y:S01]  /*2be0*/  FADD R18, -R3, R18 ;  /* 0x0000001203127221 */ /* 0x008fe20000000100 */
[----:B------:R-:W-:Y:S01]  /*2bf0*/  FMUL R16, R16, 1.4426950216293334961 ;  /* 0x3fb8aa3b10107820 */ /* 0x000fe20000400000 */
[----:B------:R-:W-:Y:S02]  /*2c00*/  FSETP.GEU.AND P1, PT, R6, -126, PT ;  /* 0xc2fc00000600780b */ /* 0x000fe40003f2e000 */
[----:B------:R-:W-:Y:S02]  /*2c10*/  FMUL R18, R18, 1.4426950216293334961 ;  /* 0x3fb8aa3b12127820 */ /* 0x000fe40000400000 */
[----:B------:R-:W-:-:S03]  /*2c20*/  FSETP.GEU.AND P2, PT, R16, -126, PT ;  /* 0xc2fc00001000780b */ /* 0x000fc60003f4e000 */
[----:B------:R-:W-:-:S03]  /*2c30*/  FSETP.GEU.AND P3, PT, R18, -126, PT ;  /* 0xc2fc00001200780b */ /* 0x000fc60003f6e000 */
[----:B------:R-:W-:-:S03]  /*2c40*/  @!P0 FMUL R4, R4, 0.5 ;  /* 0x3f00000004048820 */ /* 0x000fc60000400000 */
[----:B------:R-:W-:Y:S01]  /*2c50*/  @!P1 FMUL R6, R6, 0.5 ;  /* 0x3f00000006069820 */ /* 0x000fe20000400000 */
[----:B------:R-:W0:Y:S03]  /*2c60*/  MUFU.EX2 R5, R4 ;  /* 0x0000000400057308 */ /* 0x000e260000000800 */
[----:B------:R-:W-:-:S03]  /*2c70*/  @!P2 FMUL R16, R16, 0.5 ;  /* 0x3f0000001010a820 */ /* 0x000fc60000400000 */
[----:B------:R-:W-:Y:S02]  /*2c80*/  @!P3 FMUL R18, R18, 0.5 ;  /* 0x3f0000001212b820 */ /* 0x000fe40000400000 */
[----:B------:R-:W1:Y:S08]  /*2c90*/  MUFU.EX2 R7, R6 ;  /* 0x0000000600077308 */ /* 0x000e700000000800 */
[----:B------:R-:W2:Y:S01]  /*2ca0*/  MUFU.EX2 R15, R16 ;  /* 0x00000010000f7308 */ /* 0x000ea20000000800 */
[----:B0-----:R-:W-:-:S04]  /*2cb0*/  @!P0 FMUL R5, R5, R5 ;  /* 0x0000000505058220 */ /* 0x001fc80000400000 */
[----:B------:R-:W-:-:S03]  /*2cc0*/  FMUL R5, R5, R2 ;  /* 0x0000000205057220 */ /* 0x000fc60000400000 */
[----:B------:R-:W0:Y:S01]  /*2cd0*/  MUFU.EX2 R17, R18 ;  /* 0x0000001200117308 */ /* 0x000e220000000800 */
[----:B-1----:R-:W-:Y:S01]  /*2ce0*/  @!P1 FMUL R7, R7, R7 ;  /* 0x0000000707079220 */ /* 0x002fe20000400000 */
[----:B------:R3:W-:Y:S03]  /*2cf0*/  STS [R0], R5 ;  /* 0x0000000500007388 */ /* 0x0007e60000000800 */
[----:B------:R-:W-:Y:S01]  /*2d00*/  FMUL R7, R7, R2 ;  /* 0x0000000207077220 */ /* 0x000fe20000400000 */
[----:B--2---:R-:W-:-:S04]  /*2d10*/  @!P2 FMUL R15, R15, R15 ;  /* 0x0000000f0f0fa220 */ /* 0x004fc80000400000 */
[----:B------:R3:W-:Y:S01]  /*2d20*/  STS [R0+0x4], R7 ;  /* 0x0000040700007388 */ /* 0x0007e20000000800 */
[----:B------:R-:W-:Y:S01]  /*2d30*/  FMUL R15, R15, R2 ;  /* 0x000000020f0f7220 */ /* 0x000fe20000400000 */
[----:B0-----:R-:W-:-:S04]  /*2d40*/  @!P3 FMUL R17, R17, R17 ;  /* 0x000000111111b220 */ /* 0x001fc80000400000 */
[----:B------:R3:W-:Y:S01]  /*2d50*/  STS [R0+0x8], R15 ;  /* 0x0000080f00007388 */ /* 0x0007e20000000800 */
[----:B------:R-:W-:-:S05]  /*2d60*/  FMUL R17, R17, R2 ;  /* 0x0000000211117220 */ /* 0x000fca0000400000 */
[----:B------:R3:W-:Y:S02]  /*2d70*/  STS [R0+0xc], R17 ;  /* 0x00000c1100007388 */ /* 0x0007e40000000800 */
.L_x_32:
[----:B------:R-:W-:Y:S05]  /*2d80*/  BRA.U !UP3, `(.L_x_15) ;  /* 0x000000010b9c7547 */ /* 0x000fea000b800000 */
[----:B------:R-:W-:Y:S02]  /*2d90*/  UIADD3 UR5, UPT, UPT, UR22, -0x1, URZ ;  /* 0xffffffff16057890 */ /* 0x000fe4000fffe0ff */
[----:B------:R-:W-:Y:S02]  /*2da0*/  UISETP.NE.AND UP3, UPT, UR19, URZ, UPT ;  /* 0x000000ff1300728c */ /* 0x000fe4000bf65270 */
[----:B------:R-:W-:-:S09]  /*2db0*/  UISETP.NE.AND UP2, UPT, UR5, URZ, UPT ;  /* 0x000000ff0500728c */ /* 0x000fd2000bf45270 */
[----:B------:R-:W-:Y:S05]  /*2dc0*/  BRA.U !UP2, `(.L_x_33) ;  /* 0x000000010a587547 */ /* 0x000fea000b800000 */
[----:B---3--:R-:W0:Y:S02]  /*2dd0*/  LDC R5, c[0x0][0x3c8] ;  /* 0x0000f200ff057b82 */ /* 0x008e240000000800 */
[----:B0-----:R-:W-:Y:S01]  /*2de0*/  IMAD R5, R8, R5, UR4 ;  /* 0x0000000408057e24 */ /* 0x001fe2000f8e0205 */
[----:B------:R-:W-:-:S04]  /*2df0*/  UIADD3 UR4, UPT, UPT, UR4, 0x2, URZ ;  /* 0x0000000204047890 */ /* 0x000fc8000fffe0ff */
[----:B------:R-:W-:-:S05]  /*2e00*/  LEA R6, R5, UR16, 0x2 ;  /* 0x0000001005067c11 */ /* 0x000fca000f8e10ff */
[----:B-1----:R-:W0:Y:S04]  /*2e10*/  LDS R0, [R6] ;  /* 0x0000000006007984 */ /* 0x002e280000000800 */
[----:B------:R-:W1:Y:S01]  /*2e20*/  LDS R4, [R6+0x4] ;  /* 0x0000040006047984 */ /* 0x000e620000000800 */
[C---:B0-----:R-:W-:Y:S01]  /*2e30*/  FADD R0, -R3.reuse, R0 ;  /* 0x0000000003007221 */ /* 0x041fe20000000100 */
[----:B-1----:R-:W-:-:S03]  /*2e40*/  FADD R4, -R3, R4 ;  /* 0x0000000403047221 */ /* 0x002fc60000000100 */
[----:B------:R-:W-:Y:S01]  /*2e50*/  FMUL R0, R0, 1.4426950216293334961 ;  /* 0x3fb8aa3b00007820 */ /* 0x000fe20000400000 */
[----:B------:R-:W-:-:S04]  /*2e60*/  FMUL R4, R4, 1.4426950216293334961 ;  /* 0x3fb8aa3b04047820 */ /* 0x000fc80000400000 */
[----:B------:R-:W-:Y:S02]  /*2e70*/  FSETP.GEU.AND P0, PT, R0, -126, PT ;  /* 0xc2fc00000000780b */ /* 0x000fe40003f0e000 */
[----:B------:R-:W-:-:S11]  /*2e80*/  FSETP.GEU.AND P1, PT, R4, -126, PT ;  /* 0xc2fc00000400780b */ /* 0x000fd60003f2e000 */
[----:B------:R-:W-:Y:S02]  /*2e90*/  @!P0 FMUL R0, R0, 0.5 ;  /* 0x3f00000000008820 */ /* 0x000fe40000400000 */
[----:B------:R-:W-:Y:S02]  /*2ea0*/  @!P1 FMUL R4, R4, 0.5 ;  /* 0x3f00000004049820 */ /* 0x000fe40000400000 */
[----:B------:R-:W0:Y:S08]  /*2eb0*/  MUFU.EX2 R5, R0 ;  /* 0x0000000000057308 */ /* 0x000e300000000800 */
[----:B------:R-:W1:Y:S01]  /*2ec0*/  MUFU.EX2 R7, R4 ;  /* 0x0000000400077308 */ /* 0x000e620000000800 */
[----:B0-----:R-:W-:-:S04]  /*2ed0*/  @!P0 FMUL R5, R5, R5 ;  /* 0x0000000505058220 */ /* 0x001fc80000400000 */
[----:B------:R-:W-:Y:S01]  /*2ee0*/  FMUL R5, R5, R2 ;  /* 0x0000000205057220 */ /* 0x000fe20000400000 */
[----:B-1----:R-:W-:-:S04]  /*2ef0*/  @!P1 FMUL R7, R7, R7 ;  /* 0x0000000707079220 */ /* 0x002fc80000400000 */
[----:B------:R0:W-:Y:S01]  /*2f00*/  STS [R6], R5 ;  /* 0x0000000506007388 */ /* 0x0001e20000000800 */
[----:B------:R-:W-:-:S05]  /*2f10*/  FMUL R7, R7, R2 ;  /* 0x0000000207077220 */ /* 0x000fca0000400000 */
[----:B------:R0:W-:Y:S02]  /*2f20*/  STS [R6+0x4], R7 ;  /* 0x0000040706007388 */ /* 0x0001e40000000800 */
.L_x_33:
[----:B------:R-:W-:Y:S05]  /*2f30*/  BRA.U !UP3, `(.L_x_15) ;  /* 0x000000010b307547 */ /* 0x000fea000b800000 */
[----:B0--3--:R-:W1:Y:S02]  /*2f40*/  LDC R5, c[0x0][0x3c8] ;  /* 0x0000f200ff057b82 */ /* 0x009e640000000800 */
[----:B-1----:R-:W-:-:S05]  /*2f50*/  IMAD R0, R8, R5, UR4 ;  /* 0x0000000408007e24 */ /* 0x002fca000f8e0205 */
[----:B------:R-:W-:-:S05]  /*2f60*/  LEA R0, R0, UR16, 0x2 ;  /* 0x0000001000007c11 */ /* 0x000fca000f8e10ff */
[----:B------:R-:W0:Y:S02]  /*2f70*/  LDS R4, [R0] ;  /* 0x0000000000047984 */ /* 0x000e240000000800 */
[----:B0-----:R-:W-:-:S04]  /*2f80*/  FADD R4, -R3, R4 ;  /* 0x0000000403047221 */ /* 0x001fc80000000100 */
[----:B------:R-:W-:-:S05]  /*2f90*/  FMUL R4, R4, 1.4426950216293334961 ;  /* 0x3fb8aa3b04047820 */ /* 0x000fca0000400000 */
[----:B------:R-:W-:-:S13]  /*2fa0*/  FSETP.GEU.AND P0, PT, R4, -126, PT ;  /* 0xc2fc00000400780b */ /* 0x000fda0003f0e000 */
[----:B------:R-:W-:-:S04]  /*2fb0*/  @!P0 FMUL R4, R4, 0.5 ;  /* 0x3f00000004048820 */ /* 0x000fc80000400000 */
[----:B------:R-:W0:Y:S02]  /*2fc0*/  MUFU.EX2 R3, R4 ;  /* 0x0000000400037308 */ /* 0x000e240000000800 */
[----:B0-----:R-:W-:-:S04]  /*2fd0*/  @!P0 FMUL R3, R3, R3 ;  /* 0x0000000303038220 */ /* 0x001fc80000400000 */
[----:B------:R-:W-:-:S05]  /*2fe0*/  FMUL R3, R3, R2 ;  /* 0x0000000203037220 */ /* 0x000fca0000400000 */
[----:B------:R0:W-:Y:S02]  /*2ff0*/  STS [R0], R3 ;  /* 0x0000000300007388 */ /* 0x0001e40000000800 */
.L_x_15:
[----:B------:R-:W-:Y:S01]  /*3000*/  ULEA UR36, UR25, UR15, 0x2 ;  /* 0x0000000f19247291 */ /* 0x000fe2000f8e10ff */
[----:B------:R-:W-:Y:S11]  /*3010*/  BRA.U !UP0, `(.L_x_34) ;  /* 0x0000000908747547 */ /* 0x000ff6000b800000 */
[----:B------:R-:W5:Y:S01]  /*3020*/  LDCU UR4, c[0x0][0x3cc] ;  /* 0x00007980ff0477ac */ /* 0x000f620008000800 */
[----:B------:R-:W-:Y:S01]  /*3030*/  BSSY.RECONVERGENT B0, `(.L_x_34) ;  /* 0x000009b000007945 */ /* 0x000fe20003800200 */
[----:B-----5:R-:W-:-:S09]  /*3040*/  UISETP.GE.AND UP2, UPT, UR4, 0x1, UPT ;  /* 0x000000010400788c */ /* 0x020fd2000bf46270 */
[----:B------:R-:W-:Y:S05]  /*3050*/  BRA.U !UP2, `(.L_x_35) ;  /* 0x000000050a707547 */ /* 0x000fea000b800000 */
[----:B------:R-:W-:-:S05]  /*3060*/  UMOV UR4, URZ ;  /* 0x000000ff00047c82 */ /* 0x000fca0008000000 */
.L_x_44:
[----:B------:R-:W-:Y:S01]  /*3070*/  ULEA UR5, UR25, UR36, 0x2 ;  /* 0x0000002419057291 */ /* 0x000fe2000f8e10ff */
[----:B01234-:R-:W-:Y:S01]  /*3080*/  IADD3 R0, PT, PT, R9, UR4, RZ ;  /* 0x0000000409007c10 */ /* 0x01ffe2000fffe0ff */
[----:B------:R-:W-:-:S04]  /*3090*/  HFMA2 R5, -RZ, RZ, 0, 0 ;  /* 0x00000000ff057431 */ /* 0x000fc800000001ff */
[----:B------:R-:W-:-:S05]  /*30a0*/  LEA R0, R0, UR5, 0x2 ;  /* 0x0000000500007c11 */ /* 0x000fca000f8e10ff */
[----:B------:R-:W0:Y:S01]  /*30b0*/  LDCU UR5, c[0x0][0x3cc] ;  /* 0x00007980ff0577ac */ /* 0x000e220008000800 */
[----:B------:R-:W1:Y:S01]  /*30c0*/  LDS R0, [R0] ;  /* 0x0000000000007984 */ /* 0x000e620000000800 */
[----:B0-----:R-:W-:-:S03]  /*30d0*/  UISETP.GE.U32.AND UP2, UPT, UR5, 0x8, UPT ;  /* 0x000000080500788c */ /* 0x001fc6000bf46070 */
[----:B------:R-:W-:-:S06]  /*30e0*/  UMOV UR5, URZ ;  /* 0x000000ff00057c82 */ /* 0x000fcc0008000000 */
[----:B------:R-:W-:Y:S05]  /*30f0*/  BRA.U !UP2, `(.L_x_36) ;  /* 0x000000010a7c7547 */ /* 0x000fea000b800000 */
[----:B------:R-:W0:Y:S01]  /*3100*/  LDC R3, c[0x0][0x3c8] ;  /* 0x0000f200ff037b82 */ /* 0x000e220000000800 */
[----:B------:R-:W-:Y:S01]  /*3110*/  MOV R5, RZ ;  /* 0x000000ff00057202 */ /* 0x000fe20000000f00 */
[----:B------:R-:W-:-:S06]  /*3120*/  UMOV UR5, URZ ;  /* 0x000000ff00057c82 */ /* 0x000fcc0008000000 */
.L_x_37:
[----:B0-----:R-:W-:Y:S01]  /*3130*/  IMAD R2, R3, UR5, R8 ;  /* 0x0000000503027c24 */ /* 0x001fe2000f8e0208 */
[----:B------:R-:W-:-:S04]  /*3140*/  UIADD3 UR5, UPT, UPT, UR5, 0x8, URZ ;  /* 0x0000000805057890 */ /* 0x000fc8000fffe0ff */
[----:B------:R-:W-:Y:S01]  /*3150*/  LEA R2, R2, UR16, 0x2 ;  /* 0x0000001002027c11 */ /* 0x000fe2000f8e10ff */
[----:B------:R-:W-:-:S03]  /*3160*/  UISETP.NE.AND UP2, UPT, UR5, UR10, UPT ;  /* 0x0000000a0500728c */ /* 0x000fc6000bf45270 */
[----:B------:R-:W-:Y:S01]  /*3170*/  IADD3 R6, PT, PT, R2, UR6, RZ ;  /* 0x0000000602067c10 */ /* 0x000fe2000fffe0ff */
[----:B------:R-:W1:Y:S03]  /*3180*/  LDS R4, [R2] ;  /* 0x0000000002047984 */ /* 0x000e660000000800 */
[----:B------:R-:W-:Y:S01]  /*3190*/  IADD3 R7, PT, PT, R6, UR6, RZ ;  /* 0x0000000606077c10 */ /* 0x000fe2000fffe0ff */
[----:B------:R-:W0:Y:S03]  /*31a0*/  LDS R16, [R2+UR6] ;  /* 0x0000000602107984 */ /* 0x000e260008000800 */
[----:B------:R-:W-:Y:S01]  /*31b0*/  IADD3 R15, PT, PT, R7, UR6, RZ ;  /* 0x00000006070f7c10 */ /* 0x000fe2000fffe0ff */
[----:B------:R-:W2:Y:S03]  /*31c0*/  LDS R6, [R6+UR6] ;  /* 0x0000000606067984 */ /* 0x000ea60008000800 */
[----:B------:R-:W-:Y:S01]  /*31d0*/  IADD3 R17, PT, PT, R15, UR6, RZ ;  /* 0x000000060f117c10 */ /* 0x000fe2000fffe0ff */
[----:B------:R-:W3:Y:S03]  /*31e0*/  LDS R18, [R7+UR6] ;  /* 0x0000000607127984 */ /* 0x000ee60008000800 */
[----:B------:R-:W-:Y:S01]  /*31f0*/  IADD3 R19, PT, PT, R17, UR6, RZ ;  /* 0x0000000611137c10 */ /* 0x000fe2000fffe0ff */
[----:B------:R-:W4:Y:S03]  /*3200*/  LDS R20, [R15+UR6] ;  /* 0x000000060f147984 */ /* 0x000f260008000800 */
[----:B------:R-:W-:Y:S01]  /*3210*/  IADD3 R21, PT, PT, R19, UR6, RZ ;  /* 0x0000000613157c10 */ /* 0x000fe2000fffe0ff */
[----:B------:R-:W5:Y:S04]  /*3220*/  LDS R22, [R17+UR6] ;  /* 0x0000000611167984 */ /* 0x000f680008000800 */
[----:B------:R-:W5:Y:S04]  /*3230*/  LDS R24, [R19+UR6] ;  /* 0x0000000613187984 */ /* 0x000f680008000800 */
[----:B------:R-:W5:Y:S01]  /*3240*/  LDS R2, [R21+UR6] ;  /* 0x0000000615027984 */ /* 0x000f620008000800 */
[----:B-1----:R-:W-:-:S04]  /*3250*/  FFMA R5, R0, R4, R5 ;  /* 0x0000000400057223 */ /* 0x002fc80000000005 */
[----:B0-----:R-:W-:-:S04]  /*3260*/  FFMA R5, R0, R16, R5 ;  /* 0x0000001000057223 */ /* 0x001fc80000000005 */
[----:B--2---:R-:W-:-:S04]  /*3270*/  FFMA R5, R0, R6, R5 ;  /* 0x0000000600057223 */ /* 0x004fc80000000005 */
[----:B---3--:R-:W-:-:S04]  /*3280*/  FFMA R5, R0, R18, R5 ;  /* 0x0000001200057223 */ /* 0x008fc80000000005 */
[----:B----4-:R-:W-:-:S04]  /*3290*/  FFMA R5, R0, R20, R5 ;  /* 0x0000001400057223 */ /* 0x010fc80000000005 */
[----:B-----5:R-:W-:-:S04]  /*32a0*/  FFMA R5, R0, R22, R5 ;  /* 0x0000001600057223 */ /* 0x020fc80000000005 */
[----:B------:R-:W-:-:S04]  /*32b0*/  FFMA R5, R0, R24, R5 ;  /* 0x0000001800057223 */ /* 0x000fc80000000005 */
[----:B------:R-:W-:Y:S01]  /*32c0*/  FFMA R5, R0, R2, R5 ;  /* 0x0000000200057223 */ /* 0x000fe20000000005 */
[----:B------:R-:W-:Y:S06]  /*32d0*/  BRA.U UP2, `(.L_x_37) ;  /* 0xfffffffd02947547 */ /* 0x000fec000b83ffff */
[----:B------:R-:W-:-:S05]  /*32e0*/  UMOV UR5, UR10 ;  /* 0x0000000a00057c82 */ /* 0x000fca0008000000 */
.L_x_36:
[----:B------:R-:W-:-:S09]  /*32f0*/  UISETP.NE.AND UP2, UPT, UR21, URZ, UPT ;  /* 0x000000ff1500728c */ /* 0x000fd2000bf45270 */
[----:B------:R-:W-:Y:S05]  /*3300*/  BRA.U !UP2, `(.L_x_38) ;  /* 0x000000010a887547 */ /* 0x000fea000b800000 */
[----:B------:R-:W-:Y:S02]  /*3310*/  UISETP.GE.U32.AND UP2, UPT, UR33, 0x3, UPT ;  /* 0x000000032100788c */ /* 0x000fe4000bf46070 */
[----:B------:R-:W-:-:S07]  /*3320*/  UISETP.NE.AND UP3, UPT, UR20, URZ, UPT ;  /* 0x000000ff1400728c */ /* 0x000fce000bf65270 */
[----:B------:R-:W-:Y:S05]  /*3330*/  BRA.U !UP2, `(.L_x_39) ;  /* 0x000000010a387547 */ /* 0x000fea000b800000 */
[----:B------:R-:W0:Y:S02]  /*3340*/  LDC R3, c[0x0][0x3c8] ;  /* 0x0000f200ff037b82 */ /* 0x000e240000000800 */
[----:B0-----:R-:W-:Y:S01]  /*3350*/  IMAD R2, R3, UR5, R8 ;  /* 0x0000000503027c24 */ /* 0x001fe2000f8e0208 */
[----:B------:R-:W-:-:S04]  /*3360*/  UIADD3 UR5, UPT, UPT, UR5, 0x4, URZ ;  /* 0x0000000405057890 */ /* 0x000fc8000fffe0ff */
[----:B------:R-:W-:-:S04]  /*3370*/  LEA R2, R2, UR16, 0x2 ;  /* 0x0000001002027c11 */ /* 0x000fc8000f8e10ff */
[----:B------:R-:W-:Y:S01]  /*3380*/  IADD3 R4, PT, PT, R2, UR6, RZ ;  /* 0x0000000602047c10 */ /* 0x000fe2000fffe0ff */
[----:B------:R-:W1:Y:S03]  /*3390*/  LDS R3, [R2] ;  /* 0x0000000002037984 */ /* 0x000e660000000800 */
[----:B------:R-:W-:Y:S01]  /*33a0*/  IADD3 R7, PT, PT, R4, UR6, RZ ;  /* 0x0000000604077c10 */ /* 0x000fe2000fffe0ff */
[----:B------:R-:W0:Y:S04]  /*33b0*/  LDS R6, [R2+UR6] ;  /* 0x0000000602067984 */ /* 0x000e280008000800 */
[----:B------:R-:W2:Y:S04]  /*33c0*/  LDS R4, [R4+UR6] ;  /* 0x0000000604047984 */ /* 0x000ea80008000800 */
[----:B------:R-:W3:Y:S01]  /*33d0*/  LDS R16, [R7+UR6] ;  /* 0x0000000607107984 */ /* 0x000ee20008000800 */
[----:B-1----:R-:W-:-:S04]  /*33e0*/  FFMA R3, R0, R3, R5 ;  /* 0x0000000300037223 */ /* 0x002fc80000000005 */
[----:B0-----:R-:W-:-:S04]  /*33f0*/  FFMA R3, R0, R6, R3 ;  /* 0x0000000600037223 */ /* 0x001fc80000000003 */
[----:B--2---:R-:W-:-:S04]  /*3400*/  FFMA R3, R0, R4, R3 ;  /* 0x0000000400037223 */ /* 0x004fc80000000003 */
[----:B---3--:R-:W-:-:S07]  /*3410*/  FFMA R5, R0, R16, R3 ;  /* 0x0000001000057223 */ /* 0x008fce0000000003 */
.L_x_39:
[----:B------:R-:W-:Y:S05]  /*3420*/  BRA.U !UP3, `(.L_x_38) ;  /* 0x000000010b407547 */ /* 0x000fea000b800000 */
[----:B------:R-:W-:Y:S01]  /*3430*/  ISETP.NE.AND P0, PT, RZ, UR7, PT ;  /* 0x00000007ff007c0c */ /* 0x000fe2000bf05270 */
[----:B------:R-:W-:-:S12]  /*3440*/  UISETP.NE.AND UP2, UPT, UR34, URZ, UPT ;  /* 0x000000ff2200728c */ /* 0x000fd8000bf45270 */
[----:B------:R-:W0:Y:S01]  /*3450*/  @P0 LDC R7, c[0x0][0x3c8] ;  /* 0x0000f200ff070b82 */ /* 0x000e220000000800 */
[----:B------:R-:W-:Y:S05]  /*3460*/  BRA.U !UP2, `(.L_x_40) ;  /* 0x000000010a207547 */ /* 0x000fea000b800000 */
[----:B------:R-:W2:Y:S02]  /*3470*/  LDC R3, c[0x0][0x3c8] ;  /* 0x0000f200ff037b82 */ /* 0x000ea40000000800 */
[----:B--2---:R-:W-:Y:S01]  /*3480*/  IMAD R3, R3, UR5, R8 ;  /* 0x0000000503037c24 */ /* 0x004fe2000f8e0208 */
[----:B------:R-:W-:-:S04]  /*3490*/  UIADD3 UR5, UPT, UPT, UR5, 0x2, URZ ;  /* 0x0000000205057890 */ /* 0x000fc8000fffe0ff */
[----:B------:R-:W-:-:S05]  /*34a0*/  LEA R3, R3, UR16, 0x2 ;  /* 0x0000001003037c11 */ /* 0x000fca000f8e10ff */
[----:B------:R-:W1:Y:S04]  /*34b0*/  LDS R2, [R3] ;  /* 0x0000000003027984 */ /* 0x000e680000000800 */
[----:B------:R-:W2:Y:S01]  /*34c0*/  LDS R4, [R3+UR6] ;  /* 0x0000000603047984 */ /* 0x000ea20008000800 */
[----:B-1----:R-:W-:-:S04]  /*34d0*/  FFMA R5, R0, R2, R5 ;  /* 0x0000000200057223 */ /* 0x002fc80000000005 */
[----:B--2---:R-:W-:-:S07]  /*34e0*/  FFMA R5, R0, R4, R5 ;  /* 0x0000000400057223 */ /* 0x004fce0000000005 */
.L_x_40:
[----:B0-----:R-:W-:-:S05]  /*34f0*/  @P0 IMAD R2, R7, UR5, R8 ;  /* 0x0000000507020c24 */ /* 0x001fca000f8e0208 */
[----:B------:R-:W-:-:S06]  /*3500*/  @P0 LEA R2, R2, UR16, 0x2 ;  /* 0x0000001002020c11 */ /* 0x000fcc000f8e10ff */
[----:B------:R-:W1:Y:S02]  /*3510*/  @P0 LDS R2, [R2] ;  /* 0x0000000002020984 */ /* 0x000e640000000800 */
[----:B-1----:R-:W-:-:S07]  /*3520*/  @P0 FFMA R5, R0, R2, R5 ;  /* 0x0000000200050223 */ /* 0x002fce0000000005 */
.L_x_38:
[----:B------:R-:W-:Y:S01]  /*3530*/  ULEA UR5, UR26, UR12, 0x2 ;  /* 0x0000000c1a057291 */ /* 0x000fe2000f8e10ff */
[----:B-1----:R-:W-:Y:S01]  /*3540*/  IADD3 R0, PT, PT, R9, UR4, RZ ;  /* 0x0000000409007c10 */ /* 0x002fe2000fffe0ff */
[----:B------:R-:W-:Y:S02]  /*3550*/  BSSY.RECONVERGENT B1, `(.L_x_41) ;  /* 0x0000007000017945 */ /* 0x000fe40003800200 */
[----:B------:R-:W-:-:S06]  /*3560*/  ULEA UR5, UR26, UR5, 0x2 ;  /* 0x000000051a057291 */ /* 0x000fcc000f8e10ff */
[----:B------:R-:W-:-:S07]  /*3570*/  LEA R0, R0, UR5, 0x2 ;  /* 0x0000000500007c11 */ /* 0x000fce000f8e10ff */
.L_x_42:
[----:B------:R-:W0:Y:S02]  /*3580*/  LDS R2, [R0] ;  /* 0x0000000000027984 */ /* 0x000e240000000800 */
[----:B0-----:R-:W-:-:S05]  /*3590*/  FADD R3, R5, R2 ;  /* 0x0000000205037221 */ /* 0x001fca0000000000 */
[----:B------:R-:W0:Y:S02]  /*35a0*/  ATOMS.CAST.SPIN P0, [R0], R2, R3 ;  /* 0x000000020000758d */ /* 0x000e240001800003 */
[----:B0-----:R-:W-:Y:S05]  /*35b0*/  @!P0 BRA `(.L_x_42) ;  /* 0xfffffffc00f08947 */ /* 0x001fea000383ffff */
[----:B------:R-:W-:Y:S05]  /*35c0*/  BSYNC.RECONVERGENT B1 ;  /* 0x0000000000017941 */ /* 0x000fea0003800200 */
.L_x_41:
[----:B------:R-:W0:Y:S01]  /*35d0*/  LDCU UR5, c[0x0][0x3bc] ;  /* 0x00007780ff0577ac */ /* 0x000e220008000800 */
[----:B------:R-:W-:-:S04]  /*35e0*/  UIADD3 UR4, UPT, UPT, UR4, 0x1, URZ ;  /* 0x0000000104047890 */ /* 0x000fc8000fffe0ff */
[----:B0-----:R-:W-:-:S09]  /*35f0*/  UISETP.NE.AND UP2, UPT, UR4, UR5, UPT ;  /* 0x000000050400728c */ /* 0x001fd2000bf45270 */
[----:B------:R-:W-:Y:S05]  /*3600*/  BRA.U !UP2, `(.L_x_43) ;  /* 0x000000010af47547 */ /* 0x000fea000b800000 */
[----:B------:R-:W-:Y:S05]  /*3610*/  BRA `(.L_x_44) ;  /* 0xfffffff800947947 */ /* 0x000fea000383ffff */
.L_x_35:
[----:B------:R-:W-:Y:S02]  /*3620*/  UISETP.GE.U32.AND UP2, UPT, UR28, 0x3, UPT ;  /* 0x000000031c00788c */ /* 0x000fe4000bf46070 */
[----:B------:R-:W-:-:S04]  /*3630*/  ULEA UR4, UR26, UR12, 0x2 ;  /* 0x0000000c1a047291 */ /* 0x000fc8000f8e10ff */
[----:B------:R-:W-:-:S03]  /*3640*/  ULEA UR5, UR26, UR4, 0x2 ;  /* 0x000000041a057291 */ /* 0x000fc6000f8e10ff */
[----:B------:R-:W-:Y:S01]  /*3650*/  UMOV UR4, URZ ;  /* 0x000000ff00047c82 */ /* 0x000fe20008000000 */
[----:B------:R-:W-:Y:S08]  /*3660*/  BRA.U !UP2, `(.L_x_45) ;  /* 0x000000010a7c7547 */ /* 0x000ff0000b800000 */
[----:B------:R-:W-:-:S05]  /*3670*/  UMOV UR4, URZ ;  /* 0x000000ff00047c82 */ /* 0x000fca0008000000 */
.L_x_54:
[----:B01234-:R-:W-:Y:S01]  /*3680*/  IADD3 R0, PT, PT, R9, UR4, RZ ;  /* 0x0000000409007c10 */ /* 0x01ffe2000fffe0ff */
[----:B------:R-:W-:Y:S03]  /*3690*/  BSSY.RECONVERGENT B1, `(.L_x_46) ;  /* 0x0000006000017945 */ /* 0x000fe60003800200 */
[----:B------:R-:W-:-:S07]  /*36a0*/  LEA R0, R0, UR5, 0x2 ;  /* 0x0000000500007c11 */ /* 0x000fce000f8e10ff */
.L_x_47:
[----:B------:R-:W0:Y:S02]  /*36b0*/  LDS R2, [R0] ;  /* 0x0000000000027984 */ /* 0x000e240000000800 */
[----:B0-----:R-:W-:-:S05]  /*36c0*/  FADD R3, RZ, R2 ;  /* 0x00000002ff037221 */ /* 0x001fca0000000000 */
[----:B------:R-:W0:Y:S02]  /*36d0*/  ATOMS.CAST.SPIN P0, [R0], R2, R3 ;  /* 0x000000020000758d */ /* 0x000e240001800003 */
[----:B0-----:R-:W-:Y:S05]  /*36e0*/  @!P0 BRA `(.L_x_47) ;  /* 0xfffffffc00f08947 */ /* 0x001fea000383ffff */
[----:B------:R-:W-:Y:S05]  /*36f0*/  BSYNC.RECONVERGENT B1 ;  /* 0x0000000000017941 */ /* 0x000fea0003800200 */
.L_x_46:
[----:B------:R-:W-:Y:S01]  /*3700*/  BSSY.RECONVERGENT B1, `(.L_x_48) ;  /* 0x0000005000017945 */ /* 0x000fe20003800200 */
.L_x_49:
[----:B------:R-:W0:Y:S02]  /*3710*/  LDS R2, [R0+0x4] ;  /* 0x0000040000027984 */ /* 0x000e240000000800 */
[----:B0-----:R-:W-:-:S05]  /*3720*/  FADD R3, RZ, R2 ;  /* 0x00000002ff037221 */ /* 0x001fca0000000000 */
[----:B------:R-:W0:Y:S02]  /*3730*/  ATOMS.CAST.SPIN P0, [R0+0x4], R2, R3 ;  /* 0x000004020000758d */ /* 0x000e240001800003 */
[----:B0-----:R-:W-:Y:S05]  /*3740*/  @!P0 BRA `(.L_x_49) ;  /* 0xfffffffc00f08947 */ /* 0x001fea000383ffff */
[----:B------:R-:W-:Y:S05]  /*3750*/  BSYNC.RECONVERGENT B1 ;  /* 0x0000000000017941 */ /* 0x000fea0003800200 */
.L_x_48:
[----:B------:R-:W-:Y:S01]  /*3760*/  BSSY.RECONVERGENT B1, `(.L_x_50) ;  /* 0x0000005000017945 */ /* 0x000fe20003800200 */
.L_x_51:
[----:B------:R-:W0:Y:S02]  /*3770*/  LDS R2, [R0+0x8] ;  /* 0x0000080000027984 */ /* 0x000e240000000800 */
[----:B0-----:R-:W-:-:S05]  /*3780*/  FADD R3, RZ, R2 ;  /* 0x00000002ff037221 */ /* 0x001fca0000000000 */
[----:B------:R-:W0:Y:S02]  /*3790*/  ATOMS.CAST.SPIN P0, [R0+0x8], R2, R3 ;  /* 0x000008020000758d */ /* 0x000e240001800003 */
[----:B0-----:R-:W-:Y:S05]  /*37a0*/  @!P0 BRA `(.L_x_51) ;  /* 0xfffffffc00f08947 */ /* 0x001fea000383ffff */
[----:B------:R-:W-:Y:S05]  /*37b0*/  BSYNC.RECONVERGENT B1 ;  /* 0x0000000000017941 */ /* 0x000fea0003800200 */
.L_x_50:
[----:B------:R-:W-:Y:S01]  /*37c0*/  BSSY.RECONVERGENT B1, `(.L_x_52) ;  /* 0x0000005000017945 */ /* 0x000fe20003800200 */
.L_x_53:
[----:B------:R-:W0:Y:S02]  /*37d0*/  LDS R2, [R0+0xc] ;  /* 0x00000c0000027984 */ /* 0x000e240000000800 */
[----:B0-----:R-:W-:-:S05]  /*37e0*/  FADD R3, RZ, R2 ;  /* 0x00000002ff037221 */ /* 0x001fca0000000000 */
[----:B------:R-:W0:Y:S02]  /*37f0*/  ATOMS.CAST.SPIN P0, [R0+0xc], R2, R3 ;  /* 0x00000c020000758d */ /* 0x000e240001800003 */
[----:B0-----:R-:W-:Y:S05]  /*3800*/  @!P0 BRA `(.L_x_53) ;  /* 0xfffffffc00f08947 */ /* 0x001fea000383ffff */
[----:B------:R-:W-:Y:S05]  /*3810*/  BSYNC.RECONVERGENT B1 ;  /* 0x0000000000017941 */ /* 0x000fea0003800200 */
.L_x_52:
[----:B------:R-:W-:-:S04]  /*3820*/  UIADD3 UR4, UPT, UPT, UR4, 0x4, URZ ;  /* 0x0000000404047890 */ /* 0x000fc8000fffe0ff */
[----:B------:R-:W-:-:S09]  /*3830*/  UISETP.NE.AND UP2, UPT, UR4, UR14, UPT ;  /* 0x0000000e0400728c */ /* 0x000fd2000bf45270 */
[----:B------:R-:W-:Y:S05]  /*3840*/  BRA.U UP2, `(.L_x_54) ;  /* 0xfffffffd028c7547 */ /* 0x000fea000b83ffff */
[----:B------:R-:W-:-:S05]  /*3850*/  UMOV UR4, UR14 ;  /* 0x0000000e00047c82 */ /* 0x000fca0008000000 */
.L_x_45:
[----:B------:R-:W-:-:S09]  /*3860*/  UISETP.NE.AND UP2, UPT, UR29, URZ, UPT ;  /* 0x000000ff1d00728c */ /* 0x000fd2000bf45270 */
[----:B------:R-:W-:Y:S05]  /*3870*/  BRA.U !UP2, `(.L_x_43) ;  /* 0x000000010a587547 */ /* 0x000fea000b800000 */
[----:B01234-:R-:W-:Y:S01]  /*3880*/  IADD3 R0, PT, PT, R9, UR4, RZ ;  /* 0x0000000409007c10 */ /* 0x01ffe2000fffe0ff */
[----:B------:R-:W-:Y:S01]  /*3890*/  BSSY.RECONVERGENT B1, `(.L_x_55) ;  /* 0x0000007000017945 */ /* 0x000fe20003800200 */
[----:B------:R-:W-:Y:S02]  /*38a0*/  UISETP.NE.AND UP2, UPT, UR29, 0x1, UPT ;  /* 0x000000011d00788c */ /* 0x000fe4000bf45270 */
[----:B------:R-:W-:-:S09]  /*38b0*/  LEA R0, R0, UR5, 0x2 ;  /* 0x0000000500007c11 */ /* 0x000fd2000f8e10ff */
.L_x_56:
[----:B------:R-:W0:Y:S02]  /*38c0*/  LDS R2, [R0] ;  /* 0x0000000000027984 */ /* 0x000e240000000800 */
[----:B0-----:R-:W-:-:S05]  /*38d0*/  FADD R3, RZ, R2 ;  /* 0x00000002ff037221 */ /* 0x001fca0000000000 */
[----:B------:R-:W0:Y:S02]  /*38e0*/  ATOMS.CAST.SPIN P0, [R0], R2, R3 ;  /* 0x000000020000758d */ /* 0x000e240001800003 */
[----:B0-----:R-:W-:Y:S05]  /*38f0*/  @!P0 BRA `(.L_x_56) ;  /* 0xfffffffc00f08947 */ /* 0x001fea000383ffff */
[----:B------:R-:W-:Y:S05]  /*3900*/  BSYNC.RECONVERGENT B1 ;  /* 0x0000000000017941 */ /* 0x000fea0003800200 */
.L_x_55:
[----:B------:R-:W-:Y:S05]  /*3910*/  BRA.U !UP2, `(.L_x_43) ;  /* 0x000000010a307547 */ /* 0x000fea000b800000 */
[----:B------:R-:W-:Y:S01]  /*3920*/  BSSY.RECONVERGENT B1, `(.L_x_57) ;  /* 0x0000006000017945 */ /* 0x000fe20003800200 */
[----:B------:R-:W-:-:S11]  /*3930*/  UISETP.NE.AND UP2, UPT, UR29, 0x2, UPT ;  /* 0x000000021d00788c */ /* 0x000fd6000bf45270 */
.L_x_58:
[----:B------:R-:W0:Y:S02]  /*3940*/  LDS R2, [R0+0x4] ;  /* 0x0000040000027984 */ /* 0x000e240000000800 */
[----:B0-----:R-:W-:-:S05]  /*3950*/  FADD R3, RZ, R2 ;  /* 0x00000002ff037221 */ /* 0x001fca0000000000 */
[----:B------:R-:W0:Y:S02]  /*3960*/  ATOMS.CAST.SPIN P0, [R0+0x4], R2, R3 ;  /* 0x000004020000758d */ /* 0x000e240001800003 */
[----:B0-----:R-:W-:Y:S05]  /*3970*/  @!P0 BRA `(.L_x_58) ;  /* 0xfffffffc00f08947 */ /* 0x001fea000383ffff */
[----:B------:R-:W-:Y:S05]  /*3980*/  BSYNC.RECONVERGENT B1 ;  /* 0x0000000000017941 */ /* 0x000fea0003800200 */
.L_x_57:
[----:B------:R-:W-:Y:S05]  /*3990*/  BRA.U !UP2, `(.L_x_43) ;  /* 0x000000010a107547 */ /* 0x000fea000b800000 */
.L_x_59:
[----:B------:R-:W0:Y:S02]  /*39a0*/  LDS R2, [R0+0x8] ;  /* 0x0000080000027984 */ /* 0x000e240000000800 */
[----:B0-----:R-:W-:-:S05]  /*39b0*/  FADD R3, RZ, R2 ;  /* 0x00000002ff037221 */ /* 0x001fca0000000000 */
[----:B------:R-:W0:Y:S02]  /*39c0*/  ATOMS.CAST.SPIN P0, [R0+0x8], R2, R3 ;  /* 0x000008020000758d */ /* 0x000e240001800003 */
[----:B0-----:R-:W-:Y:S05]  /*39d0*/  @!P0 BRA `(.L_x_59) ;  /* 0xfffffffc00f08947 */ /* 0x001fea000383ffff */
.L_x_43:
[----:B------:R-:W-:Y:S05]  /*39e0*/  BSYNC.RECONVERGENT B0 ;  /* 0x0000000000007941 */ /* 0x000fea0003800200 */
.L_x_34:
[----:B------:R-:W-:Y:S05]  /*39f0*/  BRA.U !UP1, `(.L_x_60) ;  /* 0x0000000909507547 */ /* 0x000fea000b800000 */
[----:B------:R-:W-:Y:S05]  /*3a00*/  BRA.U !UP0, `(.L_x_61) ;  /* 0x0000000508907547 */ /* 0x000fea000b800000 */
[----:B------:R-:W-:-:S05]  /*3a10*/  UMOV UR4, URZ ;  /* 0x000000ff00047c82 */ /* 0x000fca0008000000 */
.L_x_67:
[----:B------:R-:W-:Y:S01]  /*3a20*/  UISETP.GE.U32.AND UP2, UPT, UR28, 0x7, UPT ;  /* 0x000000071c00788c */ /* 0x000fe2000bf46070 */
[----:B0-----:R-:W-:Y:S01]  /*3a30*/  HFMA2 R6, -RZ, RZ, 0, 0 ;  /* 0x00000000ff067431 */ /* 0x001fe200000001ff */
[----:B------:R-:W-:-:S07]  /*3a40*/  UMOV UR5, URZ ;  /* 0x000000ff00057c82 */ /* 0x000fce0008000000 */
[----:B------:R-:W-:Y:S05]  /*3a50*/  BRA.U !UP2, `(.L_x_62) ;  /* 0x000000010a907547 */ /* 0x000fea000b800000 */
[----:B------:R-:W-:Y:S01]  /*3a60*/  MOV R6, RZ ;  /* 0x000000ff00067202 */ /* 0x000fe20000000f00 */
[----:B------:R-:W0:Y:S01]  /*3a70*/  LDCU UR35, c[0x0][0x3bc] ;  /* 0x00007780ff2377ac */ /* 0x000e220008000800 */
[----:B------:R-:W-:-:S05]  /*3a80*/  UMOV UR5, URZ ;  /* 0x000000ff00057c82 */ /* 0x000fca0008000000 */
.L_x_63:
[----:B0-----:R-:W-:Y:S02]  /*3a90*/  UIMAD UR18, UR4, UR35, UR5 ;  /* 0x00000023041272a4 */ /* 0x001fe4000f8e0205 */
[----:B-1234-:R-:W-:Y:S01]  /*3aa0*/  IADD3 R0, PT, PT, R9, UR5, RZ ;  /* 0x0000000509007c10 */ /* 0x01efe2000fffe0ff */
[----:B------:R-:W-:Y:S02]  /*3ab0*/  ULEA UR37, UR25, UR36, 0x2 ;  /* 0x0000002419257291 */ /* 0x000fe4000f8e10ff */
[----:B------:R-:W-:Y:S02]  /*3ac0*/  ULEA UR18, UR18, UR12, 0x2 ;  /* 0x0000000c12127291 */ /* 0x000fe4000f8e10ff */
[----:B------:R-:W-:Y:S02]  /*3ad0*/  UIADD3 UR5, UPT, UPT, UR5, 0x8, URZ ;  /* 0x0000000805057890 */ /* 0x000fe4000fffe0ff */
[----:B------:R-:W-:Y:S02]  /*3ae0*/  LEA R15, R0, UR37, 0x2 ;  /* 0x00000025000f7c11 */ /* 0x000fe4000f8e10ff */
[----:B------:R-:W-:-:S03]  /*3af0*/  UISETP.NE.AND UP2, UPT, UR5, UR13, UPT ;  /* 0x0000000d0500728c */ /* 0x000fc6000bf45270 */
[----:B------:R-:W-:Y:S04]  /*3b00*/  LDS R16, [UR18] ;  /* 0x00000012ff107984 */ /* 0x000fe80008000800 */
[----:B------:R-:W0:Y:S04]  /*3b10*/  LDS R17, [R15] ;  /* 0x000000000f117984 */ /* 0x000e280000000800 */
        /* <DEDUP_REMOVED lines=9> */
[----:B------:R-:W5:Y:S01]  /*3bb0*/  LDS R5, [UR18+0x14] ;  /* 0x00001412ff057984 */ /* 0x000f620008000800 */
        /* <DEDUP_REMOVED lines=9> */
[----:B-----5:R-:W-:-:S04]  /*3c50*/  FFMA R5, R2, R5, R25 ;  /* 0x0000000502057223 */ /* 0x020fc80000000019 */
[----:B0-----:R-:W-:-:S04]  /*3c60*/  FFMA R3, R0, R3, R5 ;  /* 0x0000000300037223 */ /* 0x001fc80000000005 */
[----:B-1----:R-:W-:Y:S01]  /*3c70*/  FFMA R6, R4, R7, R3 ;  /* 0x0000000704067223 */ /* 0x002fe20000000003 */
[----:B------:R-:W-:Y:S06]  /*3c80*/  BRA.U UP2, `(.L_x_63) ;  /* 0xfffffffd02807547 */ /* 0x000fec000b83ffff */
[----:B------:R-:W-:-:S05]  /*3c90*/  UMOV UR5, UR13 ;  /* 0x0000000d00057c82 */ /* 0x000fca0008000000 */
.L_x_62:
[----:B------:R-:W-:-:S09]  /*3ca0*/  UISETP.NE.AND UP2, UPT, UR27, URZ, UPT ;  /* 0x000000ff1b00728c */ /* 0x000fd2000bf45270 */
[----:B------:R-:W-:Y:S05]  /*3cb0*/  BRA.U !UP2, `(.L_x_64) ;  /* 0x000000010ac47547 */ /* 0x000fea000b800000 */
[----:B------:R-:W-:Y:S02]  /*3cc0*/  UISETP.GE.U32.AND UP2, UPT, UR31, 0x3, UPT ;  /* 0x000000031f00788c */ /* 0x000fe4000bf46070 */
[----:B------:R-:W-:-:S07]  /*3cd0*/  UISETP.NE.AND UP3, UPT, UR29, URZ, UPT ;  /* 0x000000ff1d00728c */ /* 0x000fce000bf65270 */
[----:B------:R-:W-:Y:S05]  /*3ce0*/  BRA.U !UP2, `(.L_x_65) ;  /* 0x000000010a4c7547 */ /* 0x000fea000b800000 */
[----:B------:R-:W0:Y:S01]  /*3cf0*/  LDCU UR18, c[0x0][0x3bc] ;  /* 0x00007780ff1277ac */ /* 0x000e220008000800 */
[----:B-1234-:R-:W-:Y:S01]  /*3d00*/  IADD3 R0, PT, PT, R9, UR5, RZ ;  /* 0x0000000509007c10 */ /* 0x01efe2000fffe0ff */
[----:B------:R-:W-:-:S06]  /*3d10*/  ULEA UR35, UR25, UR36, 0x2 ;  /* 0x0000002419237291 */ /* 0x000fcc000f8e10ff */
[----:B------:R-:W-:-:S05]  /*3d20*/  LEA R0, R0, UR35, 0x2 ;  /* 0x0000002300007c11 */ /* 0x000fca000f8e10ff */
[----:B------:R-:W-:Y:S01]  /*3d30*/  LDS R3, [R0] ;  /* 0x0000000000037984 */ /* 0x000fe20000000800 */
[----:B0-----:R-:W-:-:S03]  /*3d40*/  UIMAD UR18, UR4, UR18, UR5 ;  /* 0x00000012041272a4 */ /* 0x001fc6000f8e0205 */
[----:B------:R-:W-:Y:S01]  /*3d50*/  LDS R5, [R0+0x4] ;  /* 0x0000040000057984 */ /* 0x000fe20000000800 */
[----:B------:R-:W-:Y:S02]  /*3d60*/  UIADD3 UR5, UPT, UPT, UR5, 0x4, URZ ;  /* 0x0000000405057890 */ /* 0x000fe4000fffe0ff */
[----:B------:R-:W-:Y:S01]  /*3d70*/  ULEA UR18, UR18, UR12, 0x2 ;  /* 0x0000000c12127291 */ /* 0x000fe2000f8e10ff */
[----:B------:R-:W-:Y:S04]  /*3d80*/  LDS R7, [R0+0x8] ;  /* 0x0000080000077984 */ /* 0x000fe80000000800 */
[----:B------:R-:W-:Y:S04]  /*3d90*/  LDS R17, [R0+0xc] ;  /* 0x00000c0000117984 */ /* 0x000fe80000000800 */
        /* <DEDUP_REMOVED lines=8> */
.L_x_65:
[----:B------:R-:W-:Y:S05]  /*3e20*/  BRA.U !UP3, `(.L_x_64) ;  /* 0x000000010b687547 */ /* 0x000fea000b800000 */
[----:B------:R-:W-:Y:S02]  /*3e30*/  UISETP.NE.AND UP2, UPT, UR30, URZ, UPT ;  /* 0x000000ff1e00728c */ /* 0x000fe4000bf45270 */
        /* <DEDUP_REMOVED lines=10> */
[----:B------:R-:W-:-:S09]  /*3ee0*/  ULEA UR18, UR18, UR12, 0x2 ;  /* 0x0000000c12127291 */ /* 0x000fd2000f8e10ff */
[----:B------:R-:W0:Y:S04]  /*3ef0*/  LDS R2, [UR18] ;  /* 0x00000012ff027984 */ /* 0x000e280008000800 */
[----:B------:R-:W1:Y:S01]  /*3f00*/  LDS R4, [UR18+0x4] ;  /* 0x00000412ff047984 */ /* 0x000e620008000800 */
[----:B0-----:R-:W-:-:S04]  /*3f10*/  FFMA R2, R3, R2, R6 ;  /* 0x0000000203027223 */ /* 0x001fc80000000006 */
[----:B-1----:R-:W-:-:S07]  /*3f20*/  FFMA R6, R5, R4, R2 ;  /* 0x0000000405067223 */ /* 0x002fce0000000002 */
.L_x_66:
[----:B------:R-:W-:Y:S05]  /*3f30*/  BRA.U !UP3, `(.L_x_64) ;  /* 0x000000010b247547 */ /* 0x000fea000b800000 */
[----:B------:R-:W0:Y:S01]  /*3f40*/  LDCU UR18, c[0x0][0x3bc] ;  /* 0x00007780ff1277ac */ /* 0x000e220008000800 */
[----:B-1234-:R-:W-:Y:S01]  /*3f50*/  IADD3 R0, PT, PT, R9, UR5, RZ ;  /* 0x0000000509007c10 */ /* 0x01efe2000fffe0ff */
[----:B------:R-:W-:-:S06]  /*3f60*/  ULEA UR35, UR25, UR36, 0x2 ;  /* 0x0000002419237291 */ /* 0x000fcc000f8e10ff */
[----:B------:R-:W-:-:S05]  /*3f70*/  LEA R0, R0, UR35, 0x2 ;  /* 0x0000002300007c11 */ /* 0x000fca000f8e10ff */
[----:B------:R-:W-:Y:S01]  /*3f80*/  LDS R3, [R0] ;  /* 0x0000000000037984 */ /* 0x000fe20000000800 */
[----:B0-----:R-:W-:-:S04]  /*3f90*/  UIMAD UR18, UR4, UR18, UR5 ;  /* 0x00000012041272a4 */ /* 0x001fc8000f8e0205 */
[----:B------:R-:W-:-:S09]  /*3fa0*/  ULEA UR18, UR18, UR12, 0x2 ;  /* 0x0000000c12127291 */ /* 0x000fd2000f8e10ff */
[----:B------:R-:W0:Y:S02]  /*3fb0*/  LDS R2, [UR18] ;  /* 0x00000012ff027984 */ /* 0x000e240008000800 */
[----:B0-----:R-:W-:-:S07]  /*3fc0*/  FFMA R6, R3, R2, R6 ;  /* 0x0000000203067223 */ /* 0x001fce0000000006 */
.L_x_64:
[----:B---3--:R-:W1:Y:S02]  /*3fd0*/  LDC R5, c[0x0][0x3c8] ;  /* 0x0000f200ff057b82 */ /* 0x008e640000000800 */
[----:B-12-4-:R-:W-:Y:S01]  /*3fe0*/  IMAD R0, R8, R5, UR4 ;  /* 0x0000000408007e24 */ /* 0x016fe2000f8e0205 */
[----:B------:R-:W-:-:S04]  /*3ff0*/  UIADD3 UR4, UPT, UPT, UR4, 0x1, URZ ;  /* 0x0000000104047890 */ /* 0x000fc8000fffe0ff */
[----:B------:R-:W-:Y:S02]  /*4000*/  LEA R3, R0, UR17, 0x2 ;  /* 0x0000001100037c11 */ /* 0x000fe4000f8e10ff */
[----:B------:R-:W-:-:S03]  /*4010*/  ISETP.NE.AND P0, PT, R5, UR4, PT ;  /* 0x0000000405007c0c */ /* 0x000fc6000bf05270 */
[----:B------:R0:W-:Y:S10]  /*4020*/  STS [R3], R6 ;  /* 0x0000000603007388 */ /* 0x0001f40000000800 */
[----:B0-----:R-:W-:Y:S05]  /*4030*/  @!P0 BRA `(.L_x_60) ;  /* 0x0000000000c08947 */ /* 0x001fea0003800000 */
[----:B------:R-:W-:Y:S05]  /*4040*/  BRA `(.L_x_67) ;  /* 0xfffffff800747947 */ /* 0x000fea000383ffff */
.L_x_61:
[----:B------:R-:W-:Y:S01]  /*4050*/  UISETP.GE.U32.AND UP2, UPT, UR24, 0x7, UPT ;  /* 0x000000071800788c */ /* 0x000fe2000bf46070 */
[----:B0-----:R-:W-:-:S08]  /*4060*/  HFMA2 R3, -RZ, RZ, 0, 0 ;  /* 0x00000000ff037431 */ /* 0x001fd000000001ff */
[----:B------:R-:W-:Y:S05]  /*4070*/  BRA.U !UP2, `(.L_x_68) ;  /* 0x000000010a407547 */ /* 0x000fea000b800000 */
[----:B------:R-:W0:Y:S01]  /*4080*/  LDC R3, c[0x0][0x3c8] ;  /* 0x0000f200ff037b82 */ /* 0x000e220000000800 */
[----:B------:R-:W-:-:S05]  /*4090*/  UMOV UR4, URZ ;  /* 0x000000ff00047c82 */ /* 0x000fca0008000000 */
.L_x_69:
[----:B01234-:R-:W-:Y:S01]  /*40a0*/  IMAD R0, R8, R3, UR4 ;  /* 0x0000000408007e24 */ /* 0x01ffe2000f8e0203 */
[----:B------:R-:W-:-:S04]  /*40b0*/  UIADD3 UR4, UPT, UPT, UR4, 0x8, URZ ;  /* 0x0000000804047890 */ /* 0x000fc8000fffe0ff */
[----:B------:R-:W-:Y:S01]  /*40c0*/  LEA R0, R0, UR17, 0x2 ;  /* 0x0000001100007c11 */ /* 0x000fe2000f8e10ff */
[----:B------:R-:W-:-:S04]  /*40d0*/  UISETP.NE.AND UP2, UPT, UR4, UR11, UPT ;  /* 0x0000000b0400728c */ /* 0x000fc8000bf45270 */
[----:B------:R0:W-:Y:S04]  /*40e0*/  STS [R0], RZ ;  /* 0x000000ff00007388 */ /* 0x0001e80000000800 */
        /* <DEDUP_REMOVED lines=8> */
[----:B------:R-:W-:-:S07]  /*4170*/  MOV R3, UR11 ;  /* 0x0000000b00037c02 */ /* 0x000fce0008000f00 */
.L_x_68:
[----:B------:R-:W-:-:S09]  /*4180*/  UISETP.NE.AND UP2, UPT, UR23, URZ, UPT ;  /* 0x000000ff1700728c */ /* 0x000fd2000bf45270 */
[----:B------:R-:W-:Y:S05]  /*4190*/  BRA.U !UP2, `(.L_x_60) ;  /* 0x000000010a687547 */ /* 0x000fea000b800000 */
[----:B------:R-:W-:Y:S02]  /*41a0*/  UIADD3 UR4, UPT, UPT, UR23, -0x1, URZ ;  /* 0xffffffff17047890 */ /* 0x000fe4000fffe0ff */
[----:B------:R-:W-:Y:S02]  /*41b0*/  UISETP.NE.AND UP3, UPT, UR22, URZ, UPT ;  /* 0x000000ff1600728c */ /* 0x000fe4000bf65270 */
[----:B------:R-:W-:-:S09]  /*41c0*/  UISETP.GE.U32.AND UP2, UPT, UR4, 0x3, UPT ;  /* 0x000000030400788c */ /* 0x000fd2000bf46070 */
[----:B------:R-:W-:Y:S05]  /*41d0*/  BRA.U !UP2, `(.L_x_70) ;  /* 0x000000010a207547 */ /* 0x000fea000b800000 */
[----:B------:R-:W0:Y:S02]  /*41e0*/  LDCU UR4, c[0x0][0x3c8] ;  /* 0x00007900ff0477ac */ /* 0x000e240008000800 */
[----:B01234-:R-:W-:Y:S01]  /*41f0*/  IMAD R0, R8, UR4, R3 ;  /* 0x0000000408007c24 */ /* 0x01ffe2000f8e0203 */
[----:B------:R-:W-:-:S04]  /*4200*/  IADD3 R3, PT, PT, R3, 0x4, RZ ;  /* 0x0000000403037810 */ /* 0x000fc80007ffe0ff */
[----:B------:R-:W-:-:S05]  /*4210*/  LEA R0, R0, UR17, 0x2 ;  /* 0x0000001100007c11 */ /* 0x000fca000f8e10ff */
[----:B------:R0:W-:Y:S04]  /*4220*/  STS [R0], RZ ;  /* 0x000000ff00007388 */ /* 0x0001e80000000800 */
[----:B------:R0:W-:Y:S04]  /*4230*/  STS [R0+0x4], RZ ;  /* 0x000004ff00007388 */ /* 0x0001e80000000800 */
[----:B------:R0:W-:Y:S04]  /*4240*/  STS [R0+0x8], RZ ;  /* 0x000008ff00007388 */ /* 0x0001e80000000800 */
[----:B------:R0:W-:Y:S02]  /*4250*/  STS [R0+0xc], RZ ;  /* 0x00000cff00007388 */ /* 0x0001e40000000800 */
.L_x_70:
[----:B------:R-:W-:Y:S05]  /*4260*/  BRA.U !UP3, `(.L_x_60) ;  /* 0x000000010b347547 */ /* 0x000fea000b800000 */
[----:B------:R-:W-:Y:S01]  /*4270*/  UIADD3 UR4, UPT, UPT, UR22, -0x1, URZ ;  /* 0xffffffff16047890 */ /* 0x000fe2000fffe0ff */
[----:B------:R-:W-:-:S05]  /*4280*/  ISETP.NE.AND P1, PT, RZ, UR19, PT ;  /* 0x00000013ff007c0c */ /* 0x000fca000bf25270 */
[----:B------:R-:W-:-:S08]  /*4290*/  ISETP.NE.AND P0, PT, RZ, UR4, PT ;  /* 0x00000004ff007c0c */ /* 0x000fd0000bf05270 */
[----:B--234-:R-:W2:Y:S08]  /*42a0*/  @P1 LDC R2, c[0x0][0x3c8] ;  /* 0x0000f200ff021b82 */ /* 0x01ceb00000000800 */
[----:B01----:R-:W0:Y:S02]  /*42b0*/  @P0 LDC R0, c[0x0][0x3c8] ;  /* 0x0000f200ff000b82 */ /* 0x003e240000000800 */
[----:B0-----:R-:W-:Y:S01]  /*42c0*/  @P0 IMAD R0, R8, R0, R3 ;  /* 0x0000000008000224 */ /* 0x001fe200078e0203 */
[----:B------:R-:W-:-:S04]  /*42d0*/  @P0 IADD3 R3, PT, PT, R3, 0x2, RZ ;  /* 0x0000000203030810 */ /* 0x000fc80007ffe0ff */
[----:B------:R-:W-:Y:S01]  /*42e0*/  @P0 LEA R0, R0, UR17, 0x2 ;  /* 0x0000001100000c11 */ /* 0x000fe2000f8e10ff */
[----:B--2---:R-:W-:-:S04]  /*42f0*/  @P1 IMAD R3, R8, R2, R3 ;  /* 0x0000000208031224 */ /* 0x004fc800078e0203 */
[----:B------:R0:W-:Y:S01]  /*4300*/  @P0 STS [R0], RZ ;  /* 0x000000ff00000388 */ /* 0x0001e20000000800 */
[----:B------:R-:W-:-:S03]  /*4310*/  @P1 LEA R3, R3, UR17, 0x2 ;  /* 0x0000001103031c11 */ /* 0x000fc6000f8e10ff */
[----:B------:R0:W-:Y:S04]  /*4320*/  @P0 STS [R0+0x4], RZ ;  /* 0x000004ff00000388 */ /* 0x0001e80000000800 */
[----:B------:R0:W-:Y:S02]  /*4330*/  @P1 STS [R3], RZ ;  /* 0x000000ff03001388 */ /* 0x0001e40000000800 */
.L_x_60:
[----:B01234-:R-:W-:Y:S01]  /*4340*/  MOV R0, RZ ;  /* 0x000000ff00007202 */ /* 0x01ffe20000000f00 */
[----:B------:R-:W-:Y:S06]  /*4350*/  BRA.U !UP0, `(.L_x_71) ;  /* 0x0000000508487547 */ /* 0x000fec000b800000 */
[----:B------:R-:W-:Y:S01]  /*4360*/  UISETP.GE.U32.AND UP2, UPT, UR28, 0x7, UPT ;  /* 0x000000071c00788c */ /* 0x000fe2000bf46070 */
[----:B------:R-:W-:Y:S01]  /*4370*/  HFMA2 R0, -RZ, RZ, 0, 0 ;  /* 0x00000000ff007431 */ /* 0x000fe200000001ff */
[----:B------:R-:W-:-:S07]  /*4380*/  UMOV UR4, URZ ;  /* 0x000000ff00047c82 */ /* 0x000fce0008000000 */
[----:B------:R-:W-:Y:S05]  /*4390*/  BRA.U !UP2, `(.L_x_72) ;  /* 0x000000010a887547 */ /* 0x000fea000b800000 */
[----:B------:R-:W-:Y:S01]  /*43a0*/  MOV R0, RZ ;  /* 0x000000ff00007202 */ /* 0x000fe20000000f00 */
[----:B------:R-:W-:-:S06]  /*43b0*/  UMOV UR4, URZ ;  /* 0x000000ff00047c82 */ /* 0x000fcc0008000000 */
.L_x_73:
[----:B------:R-:W-:Y:S01]  /*43c0*/  ULEA UR5, UR25, UR36, 0x2 ;  /* 0x0000002419057291 */ /* 0x000fe2000f8e10ff */
[----:B------:R-:W-:Y:S01]  /*43d0*/  IADD3 R2, PT, PT, R9, UR4, RZ ;  /* 0x0000000409027c10 */ /* 0x000fe2000fffe0ff */
[----:B------:R-:W-:-:S03]  /*43e0*/  UIADD3 UR4, UPT, UPT, UR4, 0x8, URZ ;  /* 0x0000000804047890 */ /* 0x000fc6000fffe0ff */
[C---:B------:R-:W-:Y:S01]  /*43f0*/  LEA R18, R2.reuse, UR36, 0x2 ;  /* 0x0000002402127c11 */ /* 0x040fe2000f8e10ff */
[----:B------:R-:W-:Y:S01]  /*4400*/  UISETP.NE.AND UP2, UPT, UR4, UR13, UPT ;  /* 0x0000000d0400728c */ /* 0x000fe2000bf45270 */
[----:B------:R-:W-:-:S03]  /*4410*/  LEA R17, R2, UR5, 0x2 ;  /* 0x0000000502117c11 */ /* 0x000fc6000f8e10ff */
[----:B------:R-:W-:Y:S04]  /*4420*/  LDS R20, [R18] ;  /* 0x0000000012147984 */ /* 0x000fe80000000800 */
[----:B------:R-:W0:Y:S04]  /*4430*/  LDS R19, [R17] ;  /* 0x0000000011137984 */ /* 0x000e280000000800 */
[----:B------:R-:W-:Y:S04]  /*4440*/  LDS R22, [R17+0x4] ;  /* 0x0000040011167984 */ /* 0x000fe80000000800 */
[----:B------:R-:W1:Y:S04]  /*4450*/  LDS R21, [R18+0x4] ;  /* 0x0000040012157984 */ /* 0x000e680000000800 */
[----:B------:R-:W-:Y:S04]  /*4460*/  LDS R24, [R17+0x8] ;  /* 0x0000080011187984 */ /* 0x000fe80000000800 */
[----:B------:R-:W2:Y:S04]  /*4470*/  LDS R23, [R18+0x8] ;  /* 0x0000080012177984 */ /* 0x000ea80000000800 */
[----:B------:R-:W-:Y:S04]  /*4480*/  LDS R26, [R17+0xc] ;  /* 0x00000c00111a7984 */ /* 0x000fe80000000800 */
[----:B------:R-:W3:Y:S04]  /*4490*/  LDS R25, [R18+0xc] ;  /* 0x00000c0012197984 */ /* 0x000ee80000000800 */
[----:B------:R-:W-:Y:S04]  /*44a0*/  LDS R6, [R17+0x10] ;  /* 0x0000100011067984 */ /* 0x000fe80000000800 */
[----:B------:R-:W4:Y:S04]  /*44b0*/  LDS R7, [R18+0x10] ;  /* 0x0000100012077984 */ /* 0x000f280000000800 */
[----:B------:R-:W-:Y:S04]  /*44c0*/  LDS R4, [R17+0x14] ;  /* 0x0000140011047984 */ /* 0x000fe80000000800 */
[----:B------:R-:W5:Y:S01]  /*44d0*/  LDS R5, [R18+0x14] ;  /* 0x0000140012057984 */ /* 0x000f620000000800 */
[----:B0-----:R-:W-:-:S03]  /*44e0*/  FFMA R19, R19, R20, R0 ;  /* 0x0000001413137223 */ /* 0x001fc60000000000 */
[----:B------:R-:W-:Y:S04]  /*44f0*/  LDS R2, [R17+0x18] ;  /* 0x0000180011027984 */ /* 0x000fe80000000800 */
[----:B------:R-:W0:Y:S01]  /*4500*/  LDS R3, [R18+0x18] ;  /* 0x0000180012037984 */ /* 0x000e220000000800 */
[----:B-1----:R-:W-:-:S03]  /*4510*/  FFMA R19, R22, R21, R19 ;  /* 0x0000001516137223 */ /* 0x002fc60000000013 */
[----:B------:R-:W-:Y:S04]  /*4520*/  LDS R15, [R17+0x1c] ;  /* 0x00001c00110f7984 */ /* 0x000fe80000000800 */
[----:B------:R-:W1:Y:S01]  /*4530*/  LDS R16, [R18+0x1c] ;  /* 0x00001c0012107984 */ /* 0x000e620000000800 */
        /* <DEDUP_REMOVED lines=8> */
.L_x_72:
[----:B------:R-:W-:-:S09]  /*45c0*/  UISETP.NE.AND UP2, UPT, UR27, URZ, UPT ;  /* 0x000000ff1b00728c */ /* 0x000fd2000bf45270 */
[----:B------:R-:W-:Y:S05]  /*45d0*/  BRA.U !UP2, `(.L_x_71) ;  /* 0x000000010aa87547 */ /* 0x000fea000b800000 */
[----:B------:R-:W-:Y:S02]  /*45e0*/  UISETP.GE.U32.AND UP2, UPT, UR31, 0x3, UPT ;  /* 0x000000031f00788c */ /* 0x000fe4000bf46070 */
[----:B------:R-:W-:-:S07]  /*45f0*/  UISETP.NE.AND UP3, UPT, UR29, URZ, UPT ;  /* 0x000000ff1d00728c */ /* 0x000fce000bf65270 */
[----:B------:R-:W-:Y:S05]  /*4600*/  BRA.U !UP2, `(.L_x_74) ;  /* 0x000000010a447547 */ /* 0x000fea000b800000 */
[----:B------:R-:W-:Y:S01]  /*4610*/  ULEA UR5, UR25, UR36, 0x2 ;  /* 0x0000002419057291 */ /* 0x000fe2000f8e10ff */
[----:B------:R-:W-:Y:S01]  /*4620*/  IADD3 R2, PT, PT, R9, UR4, RZ ;  /* 0x0000000409027c10 */ /* 0x000fe2000fffe0ff */
[----:B------:R-:W-:-:S04]  /*4630*/  UIADD3 UR4, UPT, UPT, UR4, 0x4, URZ ;  /* 0x0000000404047890 */ /* 0x000fc8000fffe0ff */
[C---:B------:R-:W-:Y:S02]  /*4640*/  LEA R3, R2.reuse, UR5, 0x2 ;  /* 0x0000000502037c11 */ /* 0x040fe4000f8e10ff */
        /* <DEDUP_REMOVED lines=8> */
[----:B------:R-:W3:Y:S01]  /*46d0*/  LDS R18, [R2+0xc] ;  /* 0x00000c0002127984 */ /* 0x000ee20000000800 */
[----:B0-----:R-:W-:-:S04]  /*46e0*/  FFMA R4, R5, R4, R0 ;  /* 0x0000000405047223 */ /* 0x001fc80000000000 */
[----:B-1----:R-:W-:-:S04]  /*46f0*/  FFMA R4, R7, R6, R4 ;  /* 0x0000000607047223 */ /* 0x002fc80000000004 */
[----:B--2---:R-:W-:-:S04]  /*4700*/  FFMA R4, R15, R16, R4 ;  /* 0x000000100f047223 */ /* 0x004fc80000000004 */
[----:B---3--:R-:W-:-:S07]  /*4710*/  FFMA R0, R17, R18, R4 ;  /* 0x0000001211007223 */ /* 0x008fce0000000004 */
.L_x_74:
[----:B------:R-:W-:Y:S05]  /*4720*/  BRA.U !UP3, `(.L_x_71) ;  /* 0x000000010b547547 */ /* 0x000fea000b800000 */
[----:B------:R-:W-:Y:S01]  /*4730*/  UISETP.NE.AND UP2, UPT, UR30, URZ, UPT ;  /* 0x000000ff1e00728c */ /* 0x000fe2000bf45270 */
[----:B------:R-:W-:Y:S01]  /*4740*/  ISETP.NE.AND P0, PT, RZ, UR32, PT ;  /* 0x00000020ff007c0c */ /* 0x000fe2000bf05270 */
[----:B------:R-:W-:-:S07]  /*4750*/  ULEA UR18, UR25, UR36, 0x2 ;  /* 0x0000002419127291 */ /* 0x000fce000f8e10ff */
        /* <DEDUP_REMOVED lines=9> */
[----:B------:R-:W1:Y:S01]  /*47f0*/  LDS R6, [R2+0x4] ;  /* 0x0000040002067984 */ /* 0x000e620000000800 */
[----:B0-----:R-:W-:-:S04]  /*4800*/  FFMA R0, R5, R4, R0 ;  /* 0x0000000405007223 */ /* 0x001fc80000000000 */
[----:B-1----:R-:W-:-:S07]  /*4810*/  FFMA R0, R7, R6, R0 ;  /* 0x0000000607007223 */ /* 0x002fce0000000000 */
.L_x_75:
[----:B------:R-:W-:-:S04]  /*4820*/  @P0 IADD3 R2, PT, PT, R9, UR4, RZ ;  /* 0x0000000409020c10 */ /* 0x000fc8000fffe0ff */
[C---:B------:R-:W-:Y:S02]  /*4830*/  @P0 LEA R3, R2.reuse, UR18, 0x2 ;  /* 0x0000001202030c11 */ /* 0x040fe4000f8e10ff */
[----:B------:R-:W-:-:S04]  /*4840*/  @P0 LEA R2, R2, UR36, 0x2 ;  /* 0x0000002402020c11 */ /* 0x000fc8000f8e10ff */
[----:B------:R-:W-:Y:S04]  /*4850*/  @P0 LDS R3, [R3] ;  /* 0x0000000003030984 */ /* 0x000fe80000000800 */
[----:B------:R-:W0:Y:S02]  /*4860*/  @P0 LDS R2, [R2] ;  /* 0x0000000002020984 */ /* 0x000e240000000800 */
[----:B0-----:R-:W-:-:S07]  /*4870*/  @P0 FFMA R0, R3, R2, R0 ;  /* 0x0000000203000223 */ /* 0x001fce0000000000 */
.L_x_71:
[----:B------:R-:W-:Y:S05]  /*4880*/  BRA.U !UP1, `(.L_x_76) ;  /* 0x0000000509c47547 */ /* 0x000fea000b800000 */
[----:B------:R-:W-:Y:S01]  /*4890*/  UISETP.GE.U32.AND UP2, UPT, UR24, 0x7, UPT ;  /* 0x000000071800788c */ /* 0x000fe2000bf46070 */
[----:B------:R-:W-:-:S08]  /*48a0*/  UMOV UR4, URZ ;  /* 0x000000ff00047c82 */ /* 0x000fd00008000000 */
[----:B------:R-:W-:Y:S05]  /*48b0*/  BRA.U !UP2, `(.L_x_77) ;  /* 0x000000010ac47547 */ /* 0x000fea000b800000 */
[----:B------:R-:W0:Y:S01]  /*48c0*/  LDC R3, c[0x0][0x3c8] ;  /* 0x0000f200ff037b82 */ /* 0x000e220000000800 */
[----:B------:R-:W-:-:S05]  /*48d0*/  UMOV UR4, URZ ;  /* 0x000000ff00047c82 */ /* 0x000fca0008000000 */
.L_x_78:
[----:B0-----:R-:W-:Y:S01]  /*48e0*/  IMAD R4, R8, R3, UR4 ;  /* 0x0000000408047e24 */ /* 0x001fe2000f8e0203 */
[----:B------:R-:W-:-:S04]  /*48f0*/  UIADD3 UR4, UPT, UPT, UR4, 0x8, URZ ;  /* 0x0000000804047890 */ /* 0x000fc8000fffe0ff */
[C---:B-1----:R-:W-:Y:S01]  /*4900*/  LEA R2, R4.reuse, UR17, 0x2 ;  /* 0x0000001104027c11 */ /* 0x042fe2000f8e10ff */
[----:B------:R-:W-:Y:S01]  /*4910*/  UISETP.NE.AND UP2, UPT, UR4, UR11, UPT ;  /* 0x0000000b0400728c */ /* 0x000fe2000bf45270 */
[----:B------:R-:W-:-:S03]  /*4920*/  LEA R4, R4, UR16, 0x2 ;  /* 0x0000001004047c11 */ /* 0x000fc6000f8e10ff */
[----:B------:R-:W0:Y:S04]  /*4930*/  LDS R7, [R2] ;  /* 0x0000000002077984 */ /* 0x000e280000000800 */
[----:B------:R-:W1:Y:S04]  /*4940*/  LDS R5, [R4] ;  /* 0x0000000004057984 */ /* 0x000e680000000800 */
[----:B------:R-:W2:Y:S04]  /*4950*/  LDS R15, [R2+0x8] ;  /* 0x00000800020f7984 */ /* 0x000ea80000000800 */
[----:B------:R-:W-:Y:S01]  /*4960*/  LDS R17, [R2+0xc] ;  /* 0x00000c0002117984 */ /* 0x000fe20000000800 */
[----:B0-----:R-:W-:-:S03]  /*4970*/  FADD R6, R7, -R0 ;  /* 0x8000000007067221 */ /* 0x001fc60000000000 */
[----:B------:R-:W0:Y:S01]  /*4980*/  LDS R7, [R2+0x4] ;  /* 0x0000040002077984 */ /* 0x000e220000000800 */
[----:B-1----:R-:W-:Y:S01]  /*4990*/  FMUL R5, R5, R6 ;  /* 0x0000000605057220 */ /* 0x002fe20000400000 */
[----:B--2---:R-:W-:-:S04]  /*49a0*/  FADD R15, R15, -R0 ;  /* 0x800000000f0f7221 */ /* 0x004fc80000000000 */
[----:B------:R-:W-:Y:S04]  /*49b0*/  STS [R2], R5 ;  /* 0x0000000502007388 */ /* 0x000fe80000000800 */
[----:B------:R-:W1:Y:S01]  /*49c0*/  LDS R6, [R4+0x4] ;  /* 0x0000040004067984 */ /* 0x000e620000000800 */
[----:B0-----:R-:W-:-:S04]  /*49d0*/  FADD R7, R7, -R0 ;  /* 0x8000000007077221 */ /* 0x001fc80000000000 */
[----:B-1----:R-:W-:-:S05]  /*49e0*/  FMUL R7, R6, R7 ;  /* 0x0000000706077220 */ /* 0x002fca0000400000 */
[----:B------:R-:W-:Y:S04]  /*49f0*/  STS [R2+0x4], R7 ;  /* 0x0000040702007388 */ /* 0x000fe80000000800 */
[----:B------:R-:W0:Y:S04]  /*4a00*/  LDS R6, [R4+0x8] ;  /* 0x0000080004067984 */ /* 0x000e280000000800 */
[----:B------:R-:W1:Y:S01]  /*4a10*/  LDS R7, [R2+0x14] ;  /* 0x0000140002077984 */ /* 0x000e620000000800 */
[----:B0-----:R-:W-:Y:S01]  /*4a20*/  FMUL R15, R6, R15 ;  /* 0x0000000f060f7220 */ /* 0x001fe20000400000 */
[----:B------:R-:W-:-:S02]  /*4a30*/  FADD R6, R17, -R0 ;  /* 0x8000000011067221 */ /* 0x000fc40000000000 */
[----:B------:R-:W0:Y:S01]  /*4a40*/  LDS R17, [R2+0x10] ;  /* 0x0000100002117984 */ /* 0x000e220000000800 */
[----:B-1----:R-:W-:-:S03]  /*4a50*/  FADD R7, R7, -R0 ;  /* 0x8000000007077221 */ /* 0x002fc60000000000 */
[----:B------:R-:W-:Y:S04]  /*4a60*/  STS [R2+0x8], R15 ;  /* 0x0000080f02007388 */ /* 0x000fe80000000800 */
[----:B------:R-:W1:Y:S04]  /*4a70*/  LDS R5, [R4+0xc] ;  /* 0x00000c0004057984 */ /* 0x000e680000000800 */
[----:B------:R-:W-:Y:S01]  /*4a80*/  LDS R15, [R2+0x18] ;  /* 0x00001800020f7984 */ /* 0x000fe20000000800 */
[----:B0-----:R-:W-:Y:S01]  /*4a90*/  FADD R17, R17, -R0 ;  /* 0x8000000011117221 */ /* 0x001fe20000000000 */
[----:B-1----:R-:W-:-:S05]  /*4aa0*/  FMUL R5, R5, R6 ;  /* 0x0000000605057220 */ /* 0x002fca0000400000 */
[----:B------:R-:W-:Y:S04]  /*4ab0*/  STS [R2+0xc], R5 ;  /* 0x00000c0502007388 */ /* 0x000fe80000000800 */
[----:B------:R-:W0:Y:S02]  /*4ac0*/  LDS R6, [R4+0x10] ;  /* 0x0000100004067984 */ /* 0x000e240000000800 */
[----:B0-----:R-:W-:-:S05]  /*4ad0*/  FMUL R17, R6, R17 ;  /* 0x0000001106117220 */ /* 0x001fca0000400000 */
[----:B------:R-:W-:Y:S04]  /*4ae0*/  STS [R2+0x10], R17 ;  /* 0x0000101102007388 */ /* 0x000fe80000000800 */
[----:B------:R-:W0:Y:S02]  /*4af0*/  LDS R6, [R4+0x14] ;  /* 0x0000140004067984 */ /* 0x000e240000000800 */
[----:B0-----:R-:W-:Y:S01]  /*4b00*/  FMUL R7, R6, R7 ;  /* 0x0000000706077220 */ /* 0x001fe20000400000 */
[--C-:B------:R-:W-:Y:S02]  /*4b10*/  FADD R6, R15, -R0.reuse ;  /* 0x800000000f067221 */ /* 0x100fe40000000000 */
[----:B------:R-:W0:Y:S04]  /*4b20*/  LDS R15, [R2+0x1c] ;  /* 0x00001c00020f7984 */ /* 0x000e280000000800 */
[----:B------:R-:W-:Y:S04]  /*4b30*/  STS [R2+0x14], R7 ;  /* 0x0000140702007388 */ /* 0x000fe80000000800 */
[----:B------:R-:W1:Y:S01]  /*4b40*/  LDS R5, [R4+0x18] ;  /* 0x0000180004057984 */ /* 0x000e620000000800 */
[----:B0-----:R-:W-:Y:S01]  /*4b50*/  FADD R15, R15, -R0 ;  /* 0x800000000f0f7221 */ /* 0x001fe20000000000 */
[----:B-1----:R-:W-:-:S05]  /*4b60*/  FMUL R5, R5, R6 ;  /* 0x0000000605057220 */ /* 0x002fca0000400000 */
[----:B------:R-:W-:Y:S04]  /*4b70*/  STS [R2+0x18], R5 ;  /* 0x0000180502007388 */ /* 0x000fe80000000800 */
[----:B------:R-:W0:Y:S02]  /*4b80*/  LDS R6, [R4+0x1c] ;  /* 0x00001c0004067984 */ /* 0x000e240000000800 */
[----:B0-----:R-:W-:-:S05]  /*4b90*/  FMUL R15, R6, R15 ;  /* 0x0000000f060f7220 */ /* 0x001fca0000400000 */
[----:B------:R1:W-:Y:S01]  /*4ba0*/  STS [R2+0x1c], R15 ;  /* 0x00001c0f02007388 */ /* 0x0003e20000000800 */
[----:B------:R-:W-:Y:S05]  /*4bb0*/  BRA.U UP2, `(.L_x_78) ;  /* 0xfffffffd02487547 */ /* 0x000fea000b83ffff */
[----:B------:R-:W-:-:S05]  /*4bc0*/  UMOV UR4, UR11 ;  /* 0x0000000b00047c82 */ /* 0x000fca0008000000 */
.L_x_77:
        /* <DEDUP_REMOVED lines=9> */
[C---:B------:R-:W-:Y:S02]  /*4c60*/  LEA R4, R2.reuse, UR17, 0x2 ;  /* 0x0000001102047c11 */ /* 0x040fe4000f8e10ff */
[----:B------:R-:W-:-:S03]  /*4c70*/  LEA R2, R2, UR16, 0x2 ;  /* 0x0000001002027c11 */ /* 0x000fc6000f8e10ff */
[----:B------:R-:W0:Y:S04]  /*4c80*/  LDS R5, [R4] ;  /* 0x0000000004057984 */ /* 0x000e280000000800 */
[----:B------:R-:W1:Y:S04]  /*4c90*/  LDS R3, [R2] ;  /* 0x0000000002037984 */ /* 0x000e680000000800 */
[----:B------:R-:W2:Y:S04]  /*4ca0*/  LDS R7, [R4+0x4] ;  /* 0x0000040004077984 */ /* 0x000ea80000000800 */
[----:B------:R-:W-:Y:S01]  /*4cb0*/  LDS R15, [R4+0xc] ;  /* 0x00000c00040f7984 */ /* 0x000fe20000000800 */
[----:B0-----:R-:W-:-:S04]  /*4cc0*/  FADD R6, R5, -R0 ;  /* 0x8000000005067221 */ /* 0x001fc80000000000 */
[----:B-1----:R-:W-:Y:S01]  /*4cd0*/  FMUL R3, R3, R6 ;  /* 0x0000000603037220 */ /* 0x002fe20000400000 */
[----:B--2---:R-:W-:-:S04]  /*4ce0*/  FADD R6, R7, -R0 ;  /* 0x8000000007067221 */ /* 0x004fc80000000000 */
[----:B------:R-:W-:Y:S04]  /*4cf0*/  STS [R4], R3 ;  /* 0x0000000304007388 */ /* 0x000fe80000000800 */
[----:B------:R-:W0:Y:S04]  /*4d00*/  LDS R5, [R2+0x4] ;  /* 0x0000040002057984 */ /* 0x000e280000000800 */
[----:B------:R-:W1:Y:S01]  /*4d10*/  LDS R7, [R4+0x8] ;  /* 0x0000080004077984 */ /* 0x000e620000000800 */
[----:B0-----:R-:W-:Y:S01]  /*4d20*/  FMUL R5, R5, R6 ;  /* 0x0000000605057220 */ /* 0x001fe20000400000 */
[----:B-1----:R-:W-:-:S04]  /*4d30*/  FADD R7, R7, -R0 ;  /* 0x8000000007077221 */ /* 0x002fc80000000000 */
[----:B------:R-:W-:Y:S04]  /*4d40*/  STS [R4+0x4], R5 ;  /* 0x0000040504007388 */ /* 0x000fe80000000800 */
[----:B------:R-:W0:Y:S02]  /*4d50*/  LDS R6, [R2+0x8] ;  /* 0x0000080002067984 */ /* 0x000e240000000800 */
[----:B0-----:R-:W-:Y:S01]  /*4d60*/  FMUL R7, R6, R7 ;  /* 0x0000000706077220 */ /* 0x001fe20000400000 */
[----:B------:R-:W-:-:S04]  /*4d70*/  FADD R6, R15, -R0 ;  /* 0x800000000f067221 */ /* 0x000fc80000000000 */
[----:B------:R-:W-:Y:S04]  /*4d80*/  STS [R4+0x8], R7 ;  /* 0x0000080704007388 */ /* 0x000fe80000000800 */
[----:B------:R-:W0:Y:S02]  /*4d90*/  LDS R3, [R2+0xc] ;  /* 0x00000c0002037984 */ /* 0x000e240000000800 */
[----:B0-----:R-:W-:-:S05]  /*4da0*/  FMUL R3, R3, R6 ;  /* 0x0000000603037220 */ /* 0x001fca0000400000 */
[----:B------:R0:W-:Y:S02]  /*4db0*/  STS [R4+0xc], R3 ;  /* 0x00000c0304007388 */ /* 0x0001e40000000800 */
.L_x_79:
[----:B------:R-:W-:Y:S05]  /*4dc0*/  BRA.U !UP3, `(.L_x_76) ;  /* 0x000000010b747547 */ /* 0x000fea000b800000 */
[----:B------:R-:W-:Y:S02]  /*4dd0*/  UIADD3 UR5, UPT, UPT, UR22, -0x1, URZ ;  /* 0xffffffff16057890 */ /* 0x000fe4000fffe0ff */
[----:B------:R-:W-:Y:S02]  /*4de0*/  UISETP.NE.AND UP3, UPT, UR19, URZ, UPT ;  /* 0x000000ff1300728c */ /* 0x000fe4000bf65270 */
[----:B------:R-:W-:-:S09]  /*4df0*/  UISETP.NE.AND UP2, UPT, UR5, URZ, UPT ;  /* 0x000000ff0500728c */ /* 0x000fd2000bf45270 */
[----:B------:R-:W-:Y:S05]  /*4e00*/  BRA.U !UP2, `(.L_x_80) ;  /* 0x000000010a3c7547 */ /* 0x000fea000b800000 */
[----:B0-----:R-:W0:Y:S02]  /*4e10*/  LDC R3, c[0x0][0x3c8] ;  /* 0x0000f200ff037b82 */ /* 0x001e240000000800 */
[----:B0-----:R-:W-:Y:S01]  /*4e20*/  IMAD R3, R8, R3, UR4 ;  /* 0x0000000408037e24 */ /* 0x001fe2000f8e0203 */
[----:B------:R-:W-:-:S04]  /*4e30*/  UIADD3 UR4, UPT, UPT, UR4, 0x2, URZ ;  /* 0x0000000204047890 */ /* 0x000fc8000fffe0ff */
[C---:B------:R-:W-:Y:S02]  /*4e40*/  LEA R7, R3.reuse, UR17, 0x2 ;  /* 0x0000001103077c11 */ /* 0x040fe4000f8e10ff */
[----:B------:R-:W-:-:S03]  /*4e50*/  LEA R6, R3, UR16, 0x2 ;  /* 0x0000001003067c11 */ /* 0x000fc6000f8e10ff */
[----:B------:R-:W0:Y:S04]  /*4e60*/  LDS R3, [R7] ;  /* 0x0000000007037984 */ /* 0x000e280000000800 */
[----:B-1----:R-:W1:Y:S04]  /*4e70*/  LDS R2, [R6] ;  /* 0x0000000006027984 */ /* 0x002e680000000800 */
[----:B------:R-:W2:Y:S01]  /*4e80*/  LDS R5, [R7+0x4] ;  /* 0x0000040007057984 */ /* 0x000ea20000000800 */
[----:B0-----:R-:W-:-:S04]  /*4e90*/  FADD R3, R3, -R0 ;  /* 0x8000000003037221 */ /* 0x001fc80000000000 */
[----:B-1----:R-:W-:Y:S01]  /*4ea0*/  FMUL R2, R2, R3 ;  /* 0x0000000302027220 */ /* 0x002fe20000400000 */
[----:B--2---:R-:W-:-:S04]  /*4eb0*/  FADD R4, R5, -R0 ;  /* 0x8000000005047221 */ /* 0x004fc80000000000 */
[----:B------:R-:W-:Y:S04]  /*4ec0*/  STS [R7], R2 ;  /* 0x0000000207007388 */ /* 0x000fe80000000800 */
[----:B------:R-:W0:Y:S02]  /*4ed0*/  LDS R3, [R6+0x4] ;  /* 0x0000040006037984 */ /* 0x000e240000000800 */
[----:B0-----:R-:W-:-:S05]  /*4ee0*/  FMUL R3, R3, R4 ;  /* 0x0000000403037220 */ /* 0x001fca0000400000 */
[----:B------:R2:W-:Y:S02]  /*4ef0*/  STS [R7+0x4], R3 ;  /* 0x0000040307007388 */ /* 0x0005e40000000800 */
.L_x_80:
[----:B------:R-:W-:Y:S05]  /*4f00*/  BRA.U !UP3, `(.L_x_76) ;  /* 0x000000010b247547 */ /* 0x000fea000b800000 */
[----:B0-2---:R-:W1:Y:S02]  /*4f10*/  LDC R3, c[0x0][0x3c8] ;  /* 0x0000f200ff037b82 */ /* 0x005e640000000800 */
[----:B-1----:R-:W-:-:S05]  /*4f20*/  IMAD R2, R8, R3, UR4 ;  /* 0x0000000408027e24 */ /* 0x002fca000f8e0203 */
[C---:B------:R-:W-:Y:S02]  /*4f30*/  LEA R3, R2.reuse, UR17, 0x2 ;  /* 0x0000001102037c11 */ /* 0x040fe4000f8e10ff */
[----:B------:R-:W-:-:S03]  /*4f40*/  LEA R2, R2, UR16, 0x2 ;  /* 0x0000001002027c11 */ /* 0x000fc6000f8e10ff */
[----:B------:R-:W0:Y:S04]  /*4f50*/  LDS R5, [R3] ;  /* 0x0000000003057984 */ /* 0x000e280000000800 */
[----:B------:R-:W1:Y:S01]  /*4f60*/  LDS R2, [R2] ;  /* 0x0000000002027984 */ /* 0x000e620000000800 */
[----:B0-----:R-:W-:-:S04]  /*4f70*/  FADD R5, R5, -R0 ;  /* 0x8000000005057221 */ /* 0x001fc80000000000 */
[----:B-1----:R-:W-:-:S05]  /*4f80*/  FMUL R0, R2, R5 ;  /* 0x0000000502007220 */ /* 0x002fca0000400000 */
[----:B------:R3:W-:Y:S02]  /*4f90*/  STS [R3], R0 ;  /* 0x0000000003007388 */ /* 0x0007e40000000800 */
.L_x_76:
[----:B------:R-:W-:Y:S05]  /*4fa0*/  BRA.U !UP0, `(.L_x_81) ;  /* 0x0000001508787547 */ /* 0x000fea000b800000 */
[----:B------:R-:W-:Y:S05]  /*4fb0*/  BRA.U !UP1, `(.L_x_82) ;  /* 0x0000000909047547 */ /* 0x000fea000b800000 */
[----:B------:R-:W-:-:S05]  /*4fc0*/  UMOV UR4, URZ ;  /* 0x000000ff00047c82 */ /* 0x000fca0008000000 */
.L_x_89:
[----:B------:R-:W-:Y:S01]  /*4fd0*/  UISETP.GE.U32.AND UP1, UPT, UR24, 0x7, UPT ;  /* 0x000000071800788c */ /* 0x000fe2000bf26070 */
[----:B------:R-:W-:Y:S01]  /*4fe0*/  HFMA2 R16, -RZ, RZ, 0, 0 ;  /* 0x00000000ff107431 */ /* 0x000fe200000001ff */
[----:B------:R-:W-:-:S07]  /*4ff0*/  UMOV UR5, URZ ;  /* 0x000000ff00057c82 */ /* 0x000fce0008000000 */
[----:B------:R-:W-:Y:S05]  /*5000*/  BRA.U !UP1, `(.L_x_83) ;  /* 0x0000000109b87547 */ /* 0x000fea000b800000 */
[----:B------:R-:W4:Y:S01]  /*5010*/  S2UR UR18, SR_CgaCtaId ;  /* 0x00000000001279c3 */ /* 0x000f220000008800 */
[----:B------:R-:W-:Y:S01]  /*5020*/  UMOV UR5, 0x400 ;  /* 0x0000040000057882 */ /* 0x000fe20000000000 */
[----:B------:R-:W-:Y:S01]  /*5030*/  MOV R16, RZ ;  /* 0x000000ff00107202 */ /* 0x000fe20000000f00 */
[----:B------:R-:W1:Y:S05]  /*5040*/  LDCU UR38, c[0x0][0x3bc] ;  /* 0x00007780ff2677ac */ /* 0x000e6a0008000800 */
[----:B0-23--:R-:W0:Y:S01]  /*5050*/  LDC R3, c[0x0][0x3c8] ;  /* 0x0000f200ff037b82 */ /* 0x00de220000000800 */
[----:B----4-:R-:W-:-:S03]  /*5060*/  ULEA UR35, UR18, UR5, 0x18 ;  /* 0x0000000512237291 */ /* 0x010fc6000f8ec0ff */
[----:B-1----:R-:W-:-:S09]  /*5070*/  UMOV UR5, URZ ;  /* 0x000000ff00057c82 */ /* 0x002fd20008000000 */
.L_x_84:
[----:B------:R-:W-:Y:S02]  /*5080*/  UIMAD UR18, UR5, UR38, UR4 ;  /* 0x00000026051272a4 */ /* 0x000fe4000f8e0204 */
[----:B0-----:R-:W-:Y:S01]  /*5090*/  IMAD R0, R8, R3, UR5 ;  /* 0x0000000508007e24 */ /* 0x001fe2000f8e0203 */
[----:B------:R-:W-:Y:S02]  /*50a0*/  UIADD3 UR5, UPT, UPT, UR5, 0x8, URZ ;  /* 0x0000000805057890 */ /* 0x000fe4000fffe0ff */
[----:B------:R-:W-:Y:S02]  /*50b0*/  ULEA UR18, UR18, UR35, 0x2 ;  /* 0x0000002312127291 */ /* 0x000fe4000f8e10ff */
[----:B------:R-:W-:Y:S01]  /*50c0*/  LEA R18, R0, UR17, 0x2 ;  /* 0x0000001100127c11 */ /* 0x000fe2000f8e10ff */
[----:B------:R-:W-:Y:S02]  /*50d0*/  UISETP.NE.AND UP1, UPT, UR5, UR11, UPT ;  /* 0x0000000b0500728c */ /* 0x000fe4000bf25270 */
[----:B------:R-:W-:-:S02]  /*50e0*/  ULEA UR36, UR38, UR18, 0x2 ;  /* 0x0000001226247291 */ /* 0x000fc4000f8e10ff */
[----:B------:R-:W-:Y:S02]  /*50f0*/  LDS R19, [R18] ;  /* 0x0000000012137984 */ /* 0x000fe40000000800 */
[----:B------:R-:W-:Y:S02]  /*5100*/  ULEA UR37, UR38, UR36, 0x2 ;  /* 0x0000002426257291 */ /* 0x000fe4000f8e10ff */
[----:B------:R-:W0:Y:S02]  /*5110*/  LDS R20, [UR18] ;  /* 0x00000012ff147984 */ /* 0x000e240008000800 */
[----:B------:R-:W-:Y:S02]  /*5120*/  ULEA UR18, UR38, UR37, 0x2 ;  /* 0x0000002526127291 */ /* 0x000fe4000f8e10ff */
[----:B------:R-:W-:Y:S04]  /*5130*/  LDS R22, [R18+0x4] ;  /* 0x0000040012167984 */ /* 0x000fe80000000800 */
[----:B------:R-:W1:Y:S01]  /*5140*/  LDS R21, [UR36] ;  /* 0x00000024ff157984 */ /* 0x000e620008000800 */
[----:B------:R-:W-:-:S03]  /*5150*/  ULEA UR36, UR38, UR18, 0x2 ;  /* 0x0000001226247291 */ /* 0x000fc6000f8e10ff */
[----:B------:R-:W-:Y:S04]  /*5160*/  LDS R24, [R18+0x8] ;  /* 0x0000080012187984 */ /* 0x000fe80000000800 */
[----:B------:R-:W2:Y:S01]  /*5170*/  LDS R23, [UR37] ;  /* 0x00000025ff177984 */ /* 0x000ea20008000800 */
[----:B------:R-:W-:-:S03]  /*5180*/  ULEA UR37, UR38, UR36, 0x2 ;  /* 0x0000002426257291 */ /* 0x000fc6000f8e10ff */
[----:B------:R-:W-:Y:S04]  /*5190*/  LDS R26, [R18+0xc] ;  /* 0x00000c00121a7984 */ /* 0x000fe80000000800 */
[----:B------:R-:W3:Y:S01]  /*51a0*/  LDS R25, [UR18] ;  /* 0x00000012ff197984 */ /* 0x000ee20008000800 */
[----:B------:R-:W-:-:S03]  /*51b0*/  ULEA UR18, UR38, UR37, 0x2 ;  /* 0x0000002526127291 */ /* 0x000fc6000f8e10ff */
[----:B------:R-:W-:Y:S04]  /*51c0*/  LDS R4, [R18+0x10] ;  /* 0x0000100012047984 */ /* 0x000fe80000000800 */
[----:B------:R-:W4:Y:S01]  /*51d0*/  LDS R15, [UR36] ;  /* 0x00000024ff0f7984 */ /* 0x000f220008000800 */
[----:B------:R-:W-:-:S03]  /*51e0*/  ULEA UR36, UR38, UR18, 0x2 ;  /* 0x0000001226247291 */ /* 0x000fc6000f8e10ff */
[----:B------:R-:W-:Y:S04]  /*51f0*/  LDS R2, [R18+0x14] ;  /* 0x0000140012027984 */ /* 0x000fe80000000800 */
[----:B------:R-:W5:Y:S01]  /*5200*/  LDS R7, [UR37] ;  /* 0x00000025ff077984 */ /* 0x000f620008000800 */
[----:B0-----:R-:W-:-:S03]  /*5210*/  FFMA R19, R19, R20, R16 ;  /* 0x0000001413137223 */ /* 0x001fc60000000010 */
[----:B------:R-:W-:Y:S04]  /*5220*/  LDS R0, [R18+0x18] ;  /* 0x0000180012007984 */ /* 0x000fe80000000800 */
[----:B------:R-:W0:Y:S01]  /*5230*/  LDS R5, [UR18] ;  /* 0x00000012ff057984 */ /* 0x000e220008000800 */
[----:B-1----:R-:W-:-:S03]  /*5240*/  FFMA R19, R22, R21, R19 ;  /* 0x0000001516137223 */ /* 0x002fc60000000013 */
[----:B------:R-:W-:Y:S04]  /*5250*/  LDS R6, [R18+0x1c] ;  /* 0x00001c0012067984 */ /* 0x000fe80000000800 */
[----:B------:R-:W1:Y:S01]  /*5260*/  LDS R17, [UR36] ;  /* 0x00000024ff117984 */ /* 0x000e620008000800 */
        /* <DEDUP_REMOVED lines=8> */
.L_x_83:
[----:B------:R-:W-:-:S09]  /*52f0*/  UISETP.NE.AND UP1, UPT, UR23, URZ, UPT ;  /* 0x000000ff1700728c */ /* 0x000fd2000bf25270 */
[----:B------:R-:W-:Y:S05]  /*5300*/  BRA.U !UP1, `(.L_x_85) ;  /* 0x0000000509007547 */ /* 0x000fea000b800000 */
[----:B------:R-:W-:Y:S02]  /*5310*/  UIADD3 UR18, UPT, UPT, UR23, -0x1, URZ ;  /* 0xffffffff17127890 */ /* 0x000fe4000fffe0ff */
[----:B------:R-:W-:Y:S02]  /*5320*/  UISETP.NE.AND UP2, UPT, UR22, URZ, UPT ;  /* 0x000000ff1600728c */ /* 0x000fe4000bf45270 */
[----:B------:R-:W-:-:S09]  /*5330*/  UISETP.GE.U32.AND UP1, UPT, UR18, 0x3, UPT ;  /* 0x000000031200788c */ /* 0x000fd2000bf26070 */
[----:B------:R-:W-:Y:S05]  /*5340*/  BRA.U !UP1, `(.L_x_86) ;  /* 0x0000000109647547 */ /* 0x000fea000b800000 */
[----:B------:R-:W4:Y:S01]  /*5350*/  S2UR UR37, SR_CgaCtaId ;  /* 0x00000000002579c3 */ /* 0x000f220000008800 */
[----:B------:R-:W5:Y:S01]  /*5360*/  LDCU UR35, c[0x0][0x3bc] ;  /* 0x00007780ff2377ac */ /* 0x000f620008000800 */
[----:B------:R-:W-:-:S06]  /*5370*/  UMOV UR36, 0x400 ;  /* 0x0000040000247882 */ /* 0x000fcc0000000000 */
[----:B0-23--:R-:W0:Y:S01]  /*5380*/  LDC R3, c[0x0][0x3c8] ;  /* 0x0000f200ff037b82 */ /* 0x00de220000000800 */
[----:B-----5:R-:W-:Y:S02]  /*5390*/  UIMAD UR18, UR5, UR35, UR4 ;  /* 0x00000023051272a4 */ /* 0x020fe4000f8e0204 */
[----:B----4-:R-:W-:-:S04]  /*53a0*/  ULEA UR36, UR37, UR36, 0x18 ;  /* 0x0000002425247291 */ /* 0x010fc8000f8ec0ff */
[----:B------:R-:W-:Y:S01]  /*53b0*/  ULEA UR18, UR18, UR36, 0x2 ;  /* 0x0000002412127291 */ /* 0x000fe2000f8e10ff */
[----:B0-----:R-:W-:-:S03]  /*53c0*/  IMAD R0, R8, R3, UR5 ;  /* 0x0000000508007e24 */ /* 0x001fc6000f8e0203 */
[----:B------:R-:W-:Y:S02]  /*53d0*/  ULEA UR36, UR35, UR18, 0x2 ;  /* 0x0000001223247291 */ /* 0x000fe4000f8e10ff */
[----:B------:R-:W-:Y:S01]  /*53e0*/  UIADD3 UR5, UPT, UPT, UR5, 0x4, URZ ;  /* 0x0000000405057890 */ /* 0x000fe2000fffe0ff */
[----:B------:R-:W-:Y:S01]  /*53f0*/  LEA R0, R0, UR17, 0x2 ;  /* 0x0000001100007c11 */ /* 0x000fe2000f8e10ff */
[----:B------:R-:W-:Y:S01]  /*5400*/  ULEA UR37, UR35, UR36, 0x2 ;  /* 0x0000002423257291 */ /* 0x000fe2000f8e10ff */
[----:B-1----:R-:W-:Y:S03]  /*5410*/  LDS R2, [UR18] ;  /* 0x00000012ff027984 */ /* 0x002fe60008000800 */
[----:B------:R-:W-:Y:S01]  /*5420*/  ULEA UR18, UR35, UR37, 0x2 ;  /* 0x0000002523127291 */ /* 0x000fe2000f8e10ff */
[----:B------:R-:W0:Y:S04]  /*5430*/  LDS R3, [R0] ;  /* 0x0000000000037984 */ /* 0x000e280000000800 */
[----:B------:R-:W-:Y:S04]  /*5440*/  LDS R5, [R0+0x4] ;  /* 0x0000040000057984 */ /* 0x000fe80000000800 */
[----:B------:R-:W1:Y:S04]  /*5450*/  LDS R4, [UR36] ;  /* 0x00000024ff047984 */ /* 0x000e680008000800 */
[----:B------:R-:W-:Y:S04]  /*5460*/  LDS R7, [R0+0x8] ;  /* 0x0000080000077984 */ /* 0x000fe80000000800 */
[----:B------:R-:W2:Y:S04]  /*5470*/  LDS R6, [UR37] ;  /* 0x00000025ff067984 */ /* 0x000ea80008000800 */
[----:B------:R-:W-:Y:S04]  /*5480*/  LDS R15, [R0+0xc] ;  /* 0x00000c00000f7984 */ /* 0x000fe80000000800 */
[----:B------:R-:W3:Y:S01]  /*5490*/  LDS R17, [UR18] ;  /* 0x00000012ff117984 */ /* 0x000ee20008000800 */
[----:B0-----:R-:W-:-:S04]  /*54a0*/  FFMA R2, R3, R2, R16 ;  /* 0x0000000203027223 */ /* 0x001fc80000000010 */
[----:B-1----:R-:W-:-:S04]  /*54b0*/  FFMA R2, R5, R4, R2 ;  /* 0x0000000405027223 */ /* 0x002fc80000000002 */
[----:B--2---:R-:W-:-:S04]  /*54c0*/  FFMA R2, R7, R6, R2 ;  /* 0x0000000607027223 */ /* 0x004fc80000000002 */
[----:B---3--:R-:W-:-:S07]  /*54d0*/  FFMA R16, R15, R17, R2 ;  /* 0x000000110f107223 */ /* 0x008fce0000000002 */
.L_x_86:
[----:B------:R-:W-:Y:S05]  /*54e0*/  BRA.U !UP2, `(.L_x_85) ;  /* 0x000000010a887547 */ /* 0x000fea000b800000 */
[----:B------:R-:W-:Y:S02]  /*54f0*/  UIADD3 UR18, UPT, UPT, UR22, -0x1, URZ ;  /* 0xffffffff16127890 */ /* 0x000fe4000fffe0ff */
[----:B------:R-:W-:Y:S02]  /*5500*/  UISETP.NE.AND UP2, UPT, UR19, URZ, UPT ;  /* 0x000000ff1300728c */ /* 0x000fe4000bf45270 */
[----:B------:R-:W-:-:S09]  /*5510*/  UISETP.NE.AND UP1, UPT, UR18, URZ, UPT ;  /* 0x000000ff1200728c */ /* 0x000fd2000bf25270 */
        /* <DEDUP_REMOVED lines=11> */
[----:B------:R-:W-:Y:S02]  /*55d0*/  LEA R3, R3, UR17, 0x2 ;  /* 0x0000001103037c11 */ /* 0x000fe4000f8e10ff */
[----:B------:R-:W-:Y:S04]  /*55e0*/  LDS R0, [UR35] ;  /* 0x00000023ff007984 */ /* 0x000fe80008000800 */
[----:B------:R-:W0:Y:S04]  /*55f0*/  LDS R5, [R3] ;  /* 0x0000000003057984 */ /* 0x000e280000000800 */
[----:B------:R-:W-:Y:S04]  /*5600*/  LDS R7, [R3+0x4] ;  /* 0x0000040003077984 */ /* 0x000fe80000000800 */
[----:B-1----:R-:W1:Y:S01]  /*5610*/  LDS R2, [UR18] ;  /* 0x00000012ff027984 */ /* 0x002e620008000800 */
[----:B0-----:R-:W-:-:S04]  /*5620*/  FFMA R0, R5, R0, R16 ;  /* 0x0000000005007223 */ /* 0x001fc80000000010 */
[----:B-1----:R-:W-:-:S07]  /*5630*/  FFMA R16, R7, R2, R0 ;  /* 0x0000000207107223 */ /* 0x002fce0000000000 */
.L_x_87:
        /* <DEDUP_REMOVED lines=8> */
[----:B0-----:R-:W-:-:S05]  /*56c0*/  IMAD R0, R8, R3, UR5 ;  /* 0x0000000508007e24 */ /* 0x001fca000f8e0203 */
[----:B------:R-:W-:-:S03]  /*56d0*/  LEA R0, R0, UR17, 0x2 ;  /* 0x0000001100007c11 */ /* 0x000fc6000f8e10ff */
[----:B-1----:R-:W-:Y:S04]  /*56e0*/  LDS R2, [UR18] ;  /* 0x00000012ff027984 */ /* 0x002fe80008000800 */
[----:B------:R-:W0:Y:S02]  /*56f0*/  LDS R3, [R0] ;  /* 0x0000000000037984 */ /* 0x000e240000000800 */
[----:B0-----:R-:W-:-:S07]  /*5700*/  FFMA R16, R3, R2, R16 ;  /* 0x0000000203107223 */ /* 0x001fce0000000010 */
.L_x_85:
[----:B0123--:R-:W0:Y:S01]  /*5710*/  LDC.64 R2, c[0x0][0x3d8] ;  /* 0x0000f600ff027b82 */ /* 0x00fe220000000a00 */
[----:B------:R-:W1:Y:S01]  /*5720*/  LDCU UR5, c[0x0][0x3d0] ;  /* 0x00007a00ff0577ac */ /* 0x000e620008000800 */
[----:B------:R-:W-:-:S05]  /*5730*/  IMAD R7, R14, UR25, R13 ;  /* 0x000000190e077c24 */ /* 0x000fca000f8e020d */
[----:B------:R-:W-:Y:S01]  /*5740*/  IADD3 R7, PT, PT, R7, UR4, RZ ;  /* 0x0000000407077c10 */ /* 0x000fe2000fffe0ff */
[----:B-1----:R-:W-:Y:S01]  /*5750*/  FMUL R5, R16, UR5 ;  /* 0x0000000510057c20 */ /* 0x002fe20008400000 */
[----:B------:R-:W1:Y:S03]  /*5760*/  LDCU UR5, c[0x0][0x3bc] ;  /* 0x00007780ff0577ac */ /* 0x000e660008000800 */
[----:B0-----:R-:W-:-:S05]  /*5770*/  IMAD.WIDE R2, R7, 0x4, R2 ;  /* 0x0000000407027825 */ /* 0x001fca00078e0202 */
[----:B------:R0:W-:Y:S01]  /*5780*/  REDG.E.ADD.F32.FTZ.RN.STRONG.GPU desc[UR8][R2.64], R5 ;  /* 0x00000005020079a6 */ /* 0x0001e2000c12f308 */
[----:B------:R-:W-:-:S04]  /*5790*/  UIADD3 UR4, UPT, UPT, UR4, 0x1, URZ ;  /* 0x0000000104047890 */ /* 0x000fc8000fffe0ff */
[----:B-1----:R-:W-:-:S09]  /*57a0*/  UISETP.NE.AND UP1, UPT, UR4, UR5, UPT ;  /* 0x000000050400728c */ /* 0x002fd2000bf25270 */
[----:B0-----:R-:W-:Y:S05]  /*57b0*/  BRA.U !UP1, `(.L_x_88) ;  /* 0x0000000109747547 */ /* 0x001fea000b800000 */
[----:B------:R-:W-:Y:S05]  /*57c0*/  BRA `(.L_x_89) ;  /* 0xfffffff800007947 */ /* 0x000fea000383ffff */
.L_x_82:
[----:B------:R-:W-:Y:S01]  /*57d0*/  UISETP.GE.U32.AND UP1, UPT, UR28, 0x3, UPT ;  /* 0x000000031c00788c */ /* 0x000fe2000bf26070 */
[----:B---3--:R-:W-:Y:S01]  /*57e0*/  IMAD R0, R14, UR25, R13 ;  /* 0x000000190e007c24 */ /* 0x008fe2000f8e020d */
[----:B------:R-:W-:-:S07]  /*57f0*/  UMOV UR4, URZ ;  /* 0x000000ff00047c82 */ /* 0x000fce0008000000 */
[----:B------:R-:W-:Y:S05]  /*5800*/  BRA.U !UP1, `(.L_x_90) ;  /* 0x0000000109307547 */ /* 0x000fea000b800000 */
[----:B0-----:R-:W0:Y:S01]  /*5810*/  LDC.64 R4, c[0x0][0x3d8] ;  /* 0x0000f600ff047b82 */ /* 0x001e220000000a00 */
[----:B------:R-:W-:-:S05]  /*5820*/  UMOV UR4, URZ ;  /* 0x000000ff00047c82 */ /* 0x000fca0008000000 */
.L_x_91:
[----:B--2---:R-:W-:-:S05]  /*5830*/  IADD3 R3, PT, PT, R0, UR4, RZ ;  /* 0x0000000400037c10 */ /* 0x004fca000fffe0ff */
[----:B01----:R-:W-:-:S05]  /*5840*/  IMAD.WIDE R2, R3, 0x4, R4 ;  /* 0x0000000403027825 */ /* 0x003fca00078e0204 */
[----:B------:R3:W-:Y:S04]  /*5850*/  REDG.E.ADD.F32.FTZ.RN.STRONG.GPU desc[UR8][R2.64], R11 ;  /* 0x0000000b020079a6 */ /* 0x0007e8000c12f308 */
[----:B------:R3:W-:Y:S04]  /*5860*/  REDG.E.ADD.F32.FTZ.RN.STRONG.GPU desc[UR8][R2.64+0x4], R11 ;  /* 0x0000040b020079a6 */ /* 0x0007e8000c12f308 */
[----:B------:R3:W-:Y:S04]  /*5870*/  REDG.E.ADD.F32.FTZ.RN.STRONG.GPU desc[UR8][R2.64+0x8], R11 ;  /* 0x0000080b020079a6 */ /* 0x0007e8000c12f308 */
[----:B------:R3:W-:Y:S01]  /*5880*/  REDG.E.ADD.F32.FTZ.RN.STRONG.GPU desc[UR8][R2.64+0xc], R11 ;  /* 0x00000c0b020079a6 */ /* 0x0007e2000c12f308 */
[----:B------:R-:W-:-:S04]  /*5890*/  UIADD3 UR4, UPT, UPT, UR4, 0x4, URZ ;  /* 0x0000000404047890 */ /* 0x000fc8000fffe0ff */
[----:B------:R-:W-:-:S09]  /*58a0*/  UISETP.NE.AND UP1, UPT, UR4, UR14, UPT ;  /* 0x0000000e0400728c */ /* 0x000fd2000bf25270 */
[----:B---3--:R-:W-:Y:S05]  /*58b0*/  BRA.U UP1, `(.L_x_91) ;  /* 0xfffffffd01dc7547 */ /* 0x008fea000b83ffff */
[----:B------:R-:W-:-:S05]  /*58c0*/  UMOV UR4, UR14 ;  /* 0x0000000e00047c82 */ /* 0x000fca0008000000 */
.L_x_90:
[----:B------:R-:W-:-:S09]  /*58d0*/  UISETP.NE.AND UP1, UPT, UR29, URZ, UPT ;  /* 0x000000ff1d00728c */ /* 0x000fd2000bf25270 */
[----:B------:R-:W-:Y:S05]  /*58e0*/  BRA.U !UP1, `(.L_x_88) ;  /* 0x0000000109287547 */ /* 0x000fea000b800000 */
[----:B012---:R-:W0:Y:S01]  /*58f0*/  LDC.64 R2, c[0x0][0x3d8] ;  /* 0x0000f600ff027b82 */ /* 0x007e220000000a00 */
[----:B------:R-:W-:-:S05]  /*5900*/  IADD3 R5, PT, PT, R0, UR4, RZ ;  /* 0x0000000400057c10 */ /* 0x000fca000fffe0ff */
[----:B0-----:R-:W-:-:S05]  /*5910*/  IMAD.WIDE R2, R5, 0x4, R2 ;  /* 0x0000000405027825 */ /* 0x001fca00078e0202 */
[----:B------:R3:W-:Y:S01]  /*5920*/  REDG.E.ADD.F32.FTZ.RN.STRONG.GPU desc[UR8][R2.64], R11 ;  /* 0x0000000b020079a6 */ /* 0x0007e2000c12f308 */
[----:B------:R-:W-:-:S09]  /*5930*/  UISETP.NE.AND UP1, UPT, UR29, 0x1, UPT ;  /* 0x000000011d00788c */ /* 0x000fd2000bf25270 */
[----:B------:R-:W-:Y:S05]  /*5940*/  BRA.U !UP1, `(.L_x_88) ;  /* 0x0000000109107547 */ /* 0x000fea000b800000 */
[----:B------:R4:W-:Y:S01]  /*5950*/  REDG.E.ADD.F32.FTZ.RN.STRONG.GPU desc[UR8][R2.64+0x4], R11 ;  /* 0x0000040b020079a6 */ /* 0x0009e2000c12f308 */
[----:B------:R-:W-:-:S09]  /*5960*/  UISETP.NE.AND UP1, UPT, UR29, 0x2, UPT ;  /* 0x000000021d00788c */ /* 0x000fd2000bf25270 */
[----:B------:R-:W-:Y:S05]  /*5970*/  BRA.U !UP1, `(.L_x_88) ;  /* 0x0000000109047547 */ /* 0x000fea000b800000 */
[----:B------:R0:W-:Y:S02]  /*5980*/  REDG.E.ADD.F32.FTZ.RN.STRONG.GPU desc[UR8][R2.64+0x8], R11 ;  /* 0x0000080b020079a6 */ /* 0x0001e4000c12f308 */
.L_x_88:
[----:B------:R-:W5:Y:S01]  /*5990*/  LDCU UR4, c[0x0][0x3cc] ;  /* 0x00007980ff0477ac */ /* 0x000f620008000800 */
[----:B------:R-:W-:Y:S01]  /*59a0*/  BSSY.RECONVERGENT B0, `(.L_x_81) ;  /* 0x00000be000007945 */ /* 0x000fe20003800200 */
[----:B-----5:R-:W-:-:S09]  /*59b0*/  UISETP.GE.AND UP1, UPT, UR4, 0x1, UPT ;  /* 0x000000010400788c */ /* 0x020fd2000bf26270 */
[----:B------:R-:W-:Y:S05]  /*59c0*/  BRA.U !UP1, `(.L_x_92) ;  /* 0x0000000909007547 */ /* 0x000fea000b800000 */
[----:B------:R-:W-:-:S05]  /*59d0*/  UMOV UR4, URZ ;  /* 0x000000ff00047c82 */ /* 0x000fca0008000000 */
.L_x_101:
[----:B------:R-:W5:Y:S01]  /*59e0*/  LDCU UR5, c[0x0][0x3cc] ;  /* 0x00007980ff0577ac */ /* 0x000f620008000800 */
[----:B------:R-:W-:Y:S01]  /*59f0*/  HFMA2 R0, -RZ, RZ, 0, 0 ;  /* 0x00000000ff007431 */ /* 0x000fe200000001ff */
[----:B-----5:R-:W-:-:S03]  /*5a00*/  UISETP.GE.U32.AND UP1, UPT, UR5, 0x8, UPT ;  /* 0x000000080500788c */ /* 0x020fc6000bf26070 */
[----:B------:R-:W-:-:S06]  /*5a10*/  UMOV UR5, URZ ;  /* 0x000000ff00057c82 */ /* 0x000fcc0008000000 */
[----:B------:R-:W-:Y:S05]  /*5a20*/  BRA.U !UP1, `(.L_x_93) ;  /* 0x0000000109c47547 */ /* 0x000fea000b800000 */
[----:B0-234-:R-:W0:Y:S01]  /*5a30*/  LDC R3, c[0x0][0x3c8] ;  /* 0x0000f200ff037b82 */ /* 0x01de220000000800 */
[----:B------:R-:W-:Y:S01]  /*5a40*/  MOV R0, RZ ;  /* 0x000000ff00007202 */ /* 0x000fe20000000f00 */
[----:B------:R-:W2:Y:S01]  /*5a50*/  LDCU UR37, c[0x0][0x3bc] ;  /* 0x00007780ff2577ac */ /* 0x000ea20008000800 */
[----:B------:R-:W-:-:S05]  /*5a60*/  UMOV UR5, URZ ;  /* 0x000000ff00057c82 */ /* 0x000fca0008000000 */
.L_x_94:
[----:B--2---:R-:W-:Y:S02]  /*5a70*/  UIMAD UR18, UR5, UR37, UR4 ;  /* 0x00000025051272a4 */ /* 0x004fe4000f8e0204 */
[----:B01----:R-:W-:Y:S01]  /*5a80*/  IMAD R2, R3, UR5, R8 ;  /* 0x0000000503027c24 */ /* 0x003fe2000f8e0208 */
[----:B------:R-:W-:Y:S02]  /*5a90*/  UIADD3 UR5, UPT, UPT, UR5, 0x8, URZ ;  /* 0x0000000805057890 */ /* 0x000fe4000fffe0ff */
[----:B------:R-:W-:Y:S02]  /*5aa0*/  ULEA UR18, UR18, UR15, 0x2 ;  /* 0x0000000f12127291 */ /* 0x000fe4000f8e10ff */
[----:B------:R-:W-:Y:S01]  /*5ab0*/  LEA R16, R2, UR17, 0x2 ;  /* 0x0000001102107c11 */ /* 0x000fe2000f8e10ff */
[----:B------:R-:W-:Y:S02]  /*5ac0*/  UISETP.NE.AND UP1, UPT, UR5, UR10, UPT ;  /* 0x0000000a0500728c */ /* 0x000fe4000bf25270 */
[----:B------:R-:W-:Y:S01]  /*5ad0*/  ULEA UR35, UR37, UR18, 0x2 ;  /* 0x0000001225237291 */ /* 0x000fe2000f8e10ff */
[----:B------:R-:W-:Y:S01]  /*5ae0*/  IADD3 R4, PT, PT, R16, UR6, RZ ;  /* 0x0000000610047c10 */ /* 0x000fe2000fffe0ff */
[----:B------:R-:W-:Y:S02]  /*5af0*/  LDS R7, [R16] ;  /* 0x0000000010077984 */ /* 0x000fe40000000800 */
[----:B------:R-:W-:Y:S01]  /*5b00*/  ULEA UR36, UR37, UR35, 0x2 ;  /* 0x0000002325247291 */ /* 0x000fe2000f8e10ff */
[----:B------:R-:W-:Y:S01]  /*5b10*/  IADD3 R6, PT, PT, R4, UR6, RZ ;  /* 0x0000000604067c10 */ /* 0x000fe2000fffe0ff */
[----:B------:R-:W0:Y:S02]  /*5b20*/  LDS R5, [UR18] ;  /* 0x00000012ff057984 */ /* 0x000e240008000800 */
[----:B------:R-:W-:Y:S01]  /*5b30*/  ULEA UR18, UR37, UR36, 0x2 ;  /* 0x0000002425127291 */ /* 0x000fe2000f8e10ff */
[----:B------:R-:W-:Y:S01]  /*5b40*/  IADD3 R23, PT, PT, R6, UR6, RZ ;  /* 0x0000000606177c10 */ /* 0x000fe2000fffe0ff */
[----:B------:R-:W-:Y:S03]  /*5b50*/  LDS R2, [R16+UR6] ;  /* 0x0000000610027984 */ /* 0x000fe60008000800 */
[----:B------:R-:W-:Y:S01]  /*5b60*/  IADD3 R22, PT, PT, R23, UR6, RZ ;  /* 0x0000000617167c10 */ /* 0x000fe2000fffe0ff */
[----:B------:R-:W1:Y:S01]  /*5b70*/  LDS R15, [UR35] ;  /* 0x00000023ff0f7984 */ /* 0x000e620008000800 */
[----:B------:R-:W-:-:S02]  /*5b80*/  ULEA UR35, UR37, UR18, 0x2 ;  /* 0x0000001225237291 */ /* 0x000fc4000f8e10ff */
[----:B------:R-:W-:Y:S01]  /*5b90*/  IADD3 R20, PT, PT, R22, UR6, RZ ;  /* 0x0000000616147c10 */ /* 0x000fe2000fffe0ff */
[----:B------:R-:W-:Y:S03]  /*5ba0*/  LDS R4, [R4+UR6] ;  /* 0x0000000604047984 */ /* 0x000fe60008000800 */
[----:B------:R-:W-:Y:S01]  /*5bb0*/  IADD3 R18, PT, PT, R20, UR6, RZ ;  /* 0x0000000614127c10 */ /* 0x000fe2000fffe0ff */
[----:B------:R-:W2:Y:S01]  /*5bc0*/  LDS R17, [UR36] ;  /* 0x00000024ff117984 */ /* 0x000ea20008000800 */
[----:B------:R-:W-:-:S03]  /*5bd0*/  ULEA UR36, UR37, UR35, 0x2 ;  /* 0x0000002325247291 */ /* 0x000fc6000f8e10ff */
[----:B------:R-:W-:Y:S04]  /*5be0*/  LDS R6, [R6+UR6] ;  /* 0x0000000606067984 */ /* 0x000fe80008000800 */
[----:B------:R-:W3:Y:S01]  /*5bf0*/  LDS R19, [UR18] ;  /* 0x00000012ff137984 */ /* 0x000ee20008000800 */
[----:B------:R-:W-:-:S03]  /*5c00*/  ULEA UR18, UR37, UR36, 0x2 ;  /* 0x0000002425127291 */ /* 0x000fc6000f8e10ff */
[----:B------:R-:W-:Y:S04]  /*5c10*/  LDS R16, [R23+UR6] ;  /* 0x0000000617107984 */ /* 0x000fe80008000800 */
[----:B------:R-:W4:Y:S01]  /*5c20*/  LDS R21, [UR35] ;  /* 0x00000023ff157984 */ /* 0x000f220008000800 */
[----:B------:R-:W-:-:S03]  /*5c30*/  ULEA UR35, UR37, UR18, 0x2 ;  /* 0x0000001225237291 */ /* 0x000fc6000f8e10ff */
[----:B------:R-:W-:Y:S04]  /*5c40*/  LDS R22, [R22+UR6] ;  /* 0x0000000616167984 */ /* 0x000fe80008000800 */
[----:B------:R-:W5:Y:S01]  /*5c50*/  LDS R27, [UR36] ;  /* 0x00000024ff1b7984 */ /* 0x000f620008000800 */
[----:B0-----:R-:W-:-:S03]  /*5c60*/  FFMA R5, R7, R5, R0 ;  /* 0x0000000507057223 */ /* 0x001fc60000000000 */
[----:B------:R-:W-:Y:S04]  /*5c70*/  LDS R20, [R20+UR6] ;  /* 0x0000000614147984 */ /* 0x000fe80008000800 */
[----:B------:R-:W0:Y:S01]  /*5c80*/  LDS R25, [UR18] ;  /* 0x00000012ff197984 */ /* 0x000e220008000800 */
[----:B-1----:R-:W-:-:S03]  /*5c90*/  FFMA R5, R2, R15, R5 ;  /* 0x0000000f02057223 */ /* 0x002fc60000000005 */
[----:B------:R-:W-:Y:S04]  /*5ca0*/  LDS R18, [R18+UR6] ;  /* 0x0000000612127984 */ /* 0x000fe80008000800 */
        /* <DEDUP_REMOVED lines=9> */
.L_x_93:
[----:B------:R-:W-:-:S09]  /*5d40*/  UISETP.NE.AND UP1, UPT, UR21, URZ, UPT ;  /* 0x000000ff1500728c */ /* 0x000fd2000bf25270 */
[----:B------:R-:W-:Y:S05]  /*5d50*/  BRA.U !UP1, `(.L_x_95) ;  /* 0x0000000109dc7547 */ /* 0x000fea000b800000 */
[----:B------:R-:W-:Y:S02]  /*5d60*/  UISETP.GE.U32.AND UP1, UPT, UR33, 0x3, UPT ;  /* 0x000000032100788c */ /* 0x000fe4000bf26070 */
[----:B------:R-:W-:-:S07]  /*5d70*/  UISETP.NE.AND UP2, UPT, UR20, URZ, UPT ;  /* 0x000000ff1400728c */ /* 0x000fce000bf45270 */
[----:B------:R-:W-:Y:S05]  /*5d80*/  BRA.U !UP1, `(.L_x_96) ;  /* 0x0000000109607547 */ /* 0x000fea000b800000 */
[----:B0-234-:R-:W1:Y:S01]  /*5d90*/  LDC R3, c[0x0][0x3c8] ;  /* 0x0000f200ff037b82 */ /* 0x01de620000000800 */
[----:B------:R-:W0:Y:S02]  /*5da0*/  LDCU UR35, c[0x0][0x3bc] ;  /* 0x00007780ff2377ac */ /* 0x000e240008000800 */
[----:B0-----:R-:W-:-:S04]  /*5db0*/  UIMAD UR18, UR5, UR35, UR4 ;  /* 0x00000023051272a4 */ /* 0x001fc8000f8e0204 */
[----:B------:R-:W-:Y:S01]  /*5dc0*/  ULEA UR18, UR18, UR15, 0x2 ;  /* 0x0000000f12127291 */ /* 0x000fe2000f8e10ff */
[----:B-1----:R-:W-:Y:S01]  /*5dd0*/  IMAD R2, R3, UR5, R8 ;  /* 0x0000000503027c24 */ /* 0x002fe2000f8e0208 */
[----:B------:R-:W-:Y:S02]  /*5de0*/  UIADD3 UR5, UPT, UPT, UR5, 0x4, URZ ;  /* 0x0000000405057890 */ /* 0x000fe4000fffe0ff */
[----:B------:R-:W-:Y:S02]  /*5df0*/  ULEA UR36, UR35, UR18, 0x2 ;  /* 0x0000001223247291 */ /* 0x000fe4000f8e10ff */
[----:B------:R-:W-:Y:S02]  /*5e00*/  LEA R2, R2, UR17, 0x2 ;  /* 0x0000001102027c11 */ /* 0x000fe4000f8e10ff */
[----:B------:R-:W-:Y:S01]  /*5e10*/  ULEA UR37, UR35, UR36, 0x2 ;  /* 0x0000002423257291 */ /* 0x000fe2000f8e10ff */
[----:B------:R-:W-:Y:S01]  /*5e20*/  LDS R4, [UR18] ;  /* 0x00000012ff047984 */ /* 0x000fe20008000800 */
[----:B------:R-:W-:-:S02]  /*5e30*/  IADD3 R5, PT, PT, R2, UR6, RZ ;  /* 0x0000000602057c10 */ /* 0x000fc4000fffe0ff */
[----:B------:R-:W-:Y:S01]  /*5e40*/  ULEA UR18, UR35, UR37, 0x2 ;  /* 0x0000002523127291 */ /* 0x000fe2000f8e10ff */
[----:B------:R-:W0:Y:S01]  /*5e50*/  LDS R3, [R2] ;  /* 0x0000000002037984 */ /* 0x000e220000000800 */
[----:B------:R-:W-:-:S03]  /*5e60*/  IADD3 R15, PT, PT, R5, UR6, RZ ;  /* 0x00000006050f7c10 */ /* 0x000fc6000fffe0ff */
[----:B------:R-:W-:Y:S04]  /*5e70*/  LDS R6, [R2+UR6] ;  /* 0x0000000602067984 */ /* 0x000fe80008000800 */
[----:B------:R-:W1:Y:S04]  /*5e80*/  LDS R7, [UR36] ;  /* 0x00000024ff077984 */ /* 0x000e680008000800 */
[----:B------:R-:W-:Y:S04]  /*5e90*/  LDS R16, [R5+UR6] ;  /* 0x0000000605107984 */ /* 0x000fe80008000800 */
[----:B------:R-:W2:Y:S04]  /*5ea0*/  LDS R17, [UR37] ;  /* 0x00000025ff117984 */ /* 0x000ea80008000800 */
[----:B------:R-:W-:Y:S04]  /*5eb0*/  LDS R18, [R15+UR6] ;  /* 0x000000060f127984 */ /* 0x000fe80008000800 */
[----:B------:R-:W3:Y:S01]  /*5ec0*/  LDS R19, [UR18] ;  /* 0x00000012ff137984 */ /* 0x000ee20008000800 */
[----:B0-----:R-:W-:-:S04]  /*5ed0*/  FFMA R3, R3, R4, R0 ;  /* 0x0000000403037223 */ /* 0x001fc80000000000 */
[----:B-1----:R-:W-:-:S04]  /*5ee0*/  FFMA R3, R6, R7, R3 ;  /* 0x0000000706037223 */ /* 0x002fc80000000003 */
[----:B--2---:R-:W-:-:S04]  /*5ef0*/  FFMA R3, R16, R17, R3 ;  /* 0x0000001110037223 */ /* 0x004fc80000000003 */
[----:B---3--:R-:W-:-:S07]  /*5f00*/  FFMA R0, R18, R19, R3 ;  /* 0x0000001312007223 */ /* 0x008fce0000000003 */
.L_x_96:
[----:B------:R-:W-:Y:S05]  /*5f10*/  BRA.U !UP2, `(.L_x_95) ;  /* 0x000000010a6c7547 */ /* 0x000fea000b800000 */
[----:B------:R-:W-:Y:S02]  /*5f20*/  UISETP.NE.AND UP1, UPT, UR34, URZ, UPT ;  /* 0x000000ff2200728c */ /* 0x000fe4000bf25270 */
[----:B------:R-:W-:-:S07]  /*5f30*/  UISETP.NE.AND UP2, UPT, UR7, URZ, UPT ;  /* 0x000000ff0700728c */ /* 0x000fce000bf45270 */
[----:B------:R-:W-:Y:S05]  /*5f40*/  BRA.U !UP1, `(.L_x_97) ;  /* 0x0000000109387547 */ /* 0x000fea000b800000 */
[----:B0-234-:R-:W0:Y:S01]  /*5f50*/  LDC R3, c[0x0][0x3c8] ;  /* 0x0000f200ff037b82 */ /* 0x01de220000000800 */
[----:B------:R-:W2:Y:S02]  /*5f60*/  LDCU UR18, c[0x0][0x3bc] ;  /* 0x00007780ff1277ac */ /* 0x000ea40008000800 */
[----:B--2---:R-:W-:-:S04]  /*5f70*/  UIMAD UR35, UR5, UR18, UR4 ;  /* 0x00000012052372a4 */ /* 0x004fc8000f8e0204 */
[----:B------:R-:W-:Y:S01]  /*5f80*/  ULEA UR35, UR35, UR15, 0x2 ;  /* 0x0000000f23237291 */ /* 0x000fe2000f8e10ff */
[----:B0-----:R-:W-:Y:S01]  /*5f90*/  IMAD R3, R3, UR5, R8 ;  /* 0x0000000503037c24 */ /* 0x001fe2000f8e0208 */
[----:B------:R-:W-:Y:S02]  /*5fa0*/  UIADD3 UR5, UPT, UPT, UR5, 0x2, URZ ;  /* 0x0000000205057890 */ /* 0x000fe4000fffe0ff */
[----:B------:R-:W-:Y:S02]  /*5fb0*/  ULEA UR18, UR18, UR35, 0x2 ;  /* 0x0000002312127291 */ /* 0x000fe4000f8e10ff */
[----:B------:R-:W-:-:S03]  /*5fc0*/  LEA R3, R3, UR17, 0x2 ;  /* 0x0000001103037c11 */ /* 0x000fc6000f8e10ff */
[----:B-1----:R-:W-:Y:S04]  /*5fd0*/  LDS R2, [UR35] ;  /* 0x00000023ff027984 */ /* 0x002fe80008000800 */
[----:B------:R-:W0:Y:S04]  /*5fe0*/  LDS R5, [R3] ;  /* 0x0000000003057984 */ /* 0x000e280000000800 */
[----:B------:R-:W-:Y:S04]  /*5ff0*/  LDS R7, [R3+UR6] ;  /* 0x0000000603077984 */ /* 0x000fe80008000800 */
[----:B------:R-:W1:Y:S01]  /*6000*/  LDS R4, [UR18] ;  /* 0x00000012ff047984 */ /* 0x000e620008000800 */
[----:B0-----:R-:W-:-:S04]  /*6010*/  FFMA R0, R5, R2, R0 ;  /* 0x0000000205007223 */ /* 0x001fc80000000000 */
[----:B-1----:R-:W-:-:S07]  /*6020*/  FFMA R0, R7, R4, R0 ;  /* 0x0000000407007223 */ /* 0x002fce0000000000 */
.L_x_97:
[----:B------:R-:W-:Y:S05]  /*6030*/  BRA.U !UP2, `(.L_x_95) ;  /* 0x000000010a247547 */ /* 0x000fea000b800000 */
[----:B0-234-:R-:W1:Y:S01]  /*6040*/  LDC R3, c[0x0][0x3c8] ;  /* 0x0000f200ff037b82 */ /* 0x01de620000000800 */
[----:B------:R-:W0:Y:S02]  /*6050*/  LDCU UR18, c[0x0][0x3bc] ;  /* 0x00007780ff1277ac */ /* 0x000e240008000800 */
[----:B0-----:R-:W-:-:S04]  /*6060*/  UIMAD UR18, UR5, UR18, UR4 ;  /* 0x00000012051272a4 */ /* 0x001fc8000f8e0204 */
[----:B------:R-:W-:Y:S01]  /*6070*/  ULEA UR18, UR18, UR15, 0x2 ;  /* 0x0000000f12127291 */ /* 0x000fe2000f8e10ff */
[----:B-1----:R-:W-:-:S05]  /*6080*/  IMAD R2, R3, UR5, R8 ;  /* 0x0000000503027c24 */ /* 0x002fca000f8e0208 */
[----:B------:R-:W-:-:S03]  /*6090*/  LEA R2, R2, UR17, 0x2 ;  /* 0x0000001102027c11 */ /* 0x000fc6000f8e10ff */
[----:B------:R-:W-:Y:S04]  /*60a0*/  LDS R4, [UR18] ;  /* 0x00000012ff047984 */ /* 0x000fe80008000800 */
[----:B------:R-:W0:Y:S02]  /*60b0*/  LDS R3, [R2] ;  /* 0x0000000002037984 */ /* 0x000e240000000800 */
[----:B0-----:R-:W-:-:S07]  /*60c0*/  FFMA R0, R3, R4, R0 ;  /* 0x0000000403007223 */ /* 0x001fce0000000000 */
.L_x_95:
[----:B------:R-:W5:Y:S01]  /*60d0*/  LDCU UR5, c[0x0][0x3d0] ;  /* 0x00007a00ff0577ac */ /* 0x000f620008000800 */
[----:B01-34-:R-:W-:Y:S01]  /*60e0*/  IADD3 R2, PT, PT, R9, UR4, RZ ;  /* 0x0000000409027c10 */ /* 0x01bfe2000fffe0ff */
[----:B------:R-:W-:Y:S01]  /*60f0*/  BSSY.RECONVERGENT B1, `(.L_x_98) ;  /* 0x0000008000017945 */ /* 0x000fe20003800200 */
[----:B------:R-:W-:Y:S01]  /*6100*/  ULEA UR18, UR26, UR12, 0x2 ;  /* 0x0000000c1a127291 */ /* 0x000fe2000f8e10ff */
[----:B-----5:R-:W-:-:S05]  /*6110*/  FMUL R5, R0, UR5 ;  /* 0x0000000500057c20 */ /* 0x020fca0008400000 */
[----:B------:R-:W-:-:S07]  /*6120*/  LEA R0, R2, UR18, 0x2 ;  /* 0x0000001202007c11 */ /* 0x000fce000f8e10ff */
.L_x_99:
[----:B------:R-:W2:Y:S02]  /*6130*/  LDS R2, [R0] ;  /* 0x0000000000027984 */ /* 0x000ea40000000800 */
[----:B--2---:R-:W-:-:S05]  /*6140*/  FADD R3, R5, R2 ;  /* 0x0000000205037221 */ /* 0x004fca0000000000 */
[----:B------:R-:W0:Y:S02]  /*6150*/  ATOMS.CAST.SPIN P0, [R0], R2, R3 ;  /* 0x000000020000758d */ /* 0x000e240001800003 */
[----:B0-----:R-:W-:Y:S05]  /*6160*/  @!P0 BRA `(.L_x_99) ;  /* 0xfffffffc00f08947 */ /* 0x001fea000383ffff */
[----:B------:R-:W-:Y:S05]  /*6170*/  BSYNC.RECONVERGENT B1 ;  /* 0x0000000000017941 */ /* 0x000fea0003800200 */
.L_x_98:
[----:B------:R-:W0:Y:S01]  /*6180*/  LDCU UR5, c[0x0][0x3bc] ;  /* 0x00007780ff0577ac */ /* 0x000e220008000800 */
[----:B------:R-:W-:-:S04]  /*6190*/  UIADD3 UR4, UPT, UPT, UR4, 0x1, URZ ;  /* 0x0000000104047890 */ /* 0x000fc8000fffe0ff */
[----:B0-----:R-:W-:-:S09]  /*61a0*/  UISETP.NE.AND UP1, UPT, UR4, UR5, UPT ;  /* 0x000000050400728c */ /* 0x001fd2000bf25270 */
[----:B------:R-:W-:Y:S05]  /*61b0*/  BRA.U !UP1, `(.L_x_100) ;  /* 0x0000000109f07547 */ /* 0x000fea000b800000 */
[----:B------:R-:W-:Y:S05]  /*61c0*/  BRA `(.L_x_101) ;  /* 0xfffffff800047947 */ /* 0x000fea000383ffff */
.L_x_92:
[----:B------:R-:W-:Y:S02]  /*61d0*/  UISETP.GE.U32.AND UP1, UPT, UR28, 0x3, UPT ;  /* 0x000000031c00788c */ /* 0x000fe4000bf26070 */
[----:B------:R-:W-:Y:S01]  /*61e0*/  ULEA UR5, UR26, UR12, 0x2 ;  /* 0x0000000c1a057291 */ /* 0x000fe2000f8e10ff */
[----:B------:R-:W-:-:S06]  /*61f0*/  UMOV UR4, URZ ;  /* 0x000000ff00047c82 */ /* 0x000fcc0008000000 */
[----:B------:R-:W-:Y:S05]  /*6200*/  BRA.U !UP1, `(.L_x_102) ;  /* 0x00000001097c7547 */ /* 0x000fea000b800000 */
[----:B------:R-:W-:-:S05]  /*6210*/  UMOV UR4, URZ ;  /* 0x000000ff00047c82 */ /* 0x000fca0008000000 */
.L_x_111:
[----:B------:R-:W-:Y:S01]  /*6220*/  IADD3 R0, PT, PT, R9, UR4, RZ ;  /* 0x0000000409007c10 */ /* 0x000fe2000fffe0ff */
[----:B------:R-:W-:Y:S03]  /*6230*/  BSSY.RECONVERGENT B1, `(.L_x_103) ;  /* 0x0000006000017945 */ /* 0x000fe60003800200 */
[----:B------:R-:W-:-:S07]  /*6240*/  LEA R0, R0, UR5, 0x2 ;  /* 0x0000000500007c11 */ /* 0x000fce000f8e10ff */
.L_x_104:
[----:B01-34-:R-:W2:Y:S02]  /*6250*/  LDS R2, [R0] ;  /* 0x0000000000027984 */ /* 0x01bea40000000800 */
[----:B--2---:R-:W-:-:S05]  /*6260*/  FADD R3, R11, R2 ;  /* 0x000000020b037221 */ /* 0x004fca0000000000 */
[----:B------:R-:W0:Y:S02]  /*6270*/  ATOMS.CAST.SPIN P0, [R0], R2, R3 ;  /* 0x000000020000758d */ /* 0x000e240001800003 */
[----:B0-----:R-:W-:Y:S05]  /*6280*/  @!P0 BRA `(.L_x_104) ;  /* 0xfffffffc00f08947 */ /* 0x001fea000383ffff */
[----:B------:R-:W-:Y:S05]  /*6290*/  BSYNC.RECONVERGENT B1 ;  /* 0x0000000000017941 */ /* 0x000fea0003800200 */
.L_x_103:
[----:B------:R-:W-:Y:S01]  /*62a0*/  BSSY.RECONVERGENT B1, `(.L_x_105) ;  /* 0x0000005000017945 */ /* 0x000fe20003800200 */
.L_x_106:
[----:B------:R-:W0:Y:S02]  /*62b0*/  LDS R2, [R0+0x4] ;  /* 0x0000040000027984 */ /* 0x000e240000000800 */
[----:B0-----:R-:W-:-:S05]  /*62c0*/  FADD R3, R11, R2 ;  /* 0x000000020b037221 */ /* 0x001fca0000000000 */
[----:B------:R-:W0:Y:S02]  /*62d0*/  ATOMS.CAST.SPIN P0, [R0+0x4], R2, R3 ;  /* 0x000004020000758d */ /* 0x000e240001800003 */
[----:B0-----:R-:W-:Y:S05]  /*62e0*/  @!P0 BRA `(.L_x_106) ;  /* 0xfffffffc00f08947 */ /* 0x001fea000383ffff */
[----:B------:R-:W-:Y:S05]  /*62f0*/  BSYNC.RECONVERGENT B1 ;  /* 0x0000000000017941 */ /* 0x000fea0003800200 */
.L_x_105:
[----:B------:R-:W-:Y:S01]  /*6300*/  BSSY.RECONVERGENT B1, `(.L_x_107) ;  /* 0x0000005000017945 */ /* 0x000fe20003800200 */
.L_x_108:
[----:B------:R-:W0:Y:S02]  /*6310*/  LDS R2, [R0+0x8] ;  /* 0x0000080000027984 */ /* 0x000e240000000800 */
[----:B0-----:R-:W-:-:S05]  /*6320*/  FADD R3, R11, R2 ;  /* 0x000000020b037221 */ /* 0x001fca0000000000 */
[----:B------:R-:W0:Y:S02]  /*6330*/  ATOMS.CAST.SPIN P0, [R0+0x8], R2, R3 ;  /* 0x000008020000758d */ /* 0x000e240001800003 */
[----:B0-----:R-:W-:Y:S05]  /*6340*/  @!P0 BRA `(.L_x_108) ;  /* 0xfffffffc00f08947 */ /* 0x001fea000383ffff */
[----:B------:R-:W-:Y:S05]  /*6350*/  BSYNC.RECONVERGENT B1 ;  /* 0x0000000000017941 */ /* 0x000fea0003800200 */
.L_x_107:
[----:B------:R-:W-:Y:S01]  /*6360*/  BSSY.RECONVERGENT B1, `(.L_x_109) ;  /* 0x0000005000017945 */ /* 0x000fe20003800200 */
.L_x_110:
[----:B------:R-:W0:Y:S02]  /*6370*/  LDS R2, [R0+0xc] ;  /* 0x00000c0000027984 */ /* 0x000e240000000800 */
[----:B0-----:R-:W-:-:S05]  /*6380*/  FADD R3, R11, R2 ;  /* 0x000000020b037221 */ /* 0x001fca0000000000 */
[----:B------:R-:W0:Y:S02]  /*6390*/  ATOMS.CAST.SPIN P0, [R0+0xc], R2, R3 ;  /* 0x00000c020000758d */ /* 0x000e240001800003 */
[----:B0-----:R-:W-:Y:S05]  /*63a0*/  @!P0 BRA `(.L_x_110) ;  /* 0xfffffffc00f08947 */ /* 0x001fea000383ffff */
[----:B------:R-:W-:Y:S05]  /*63b0*/  BSYNC.RECONVERGENT B1 ;  /* 0x0000000000017941 */ /* 0x000fea0003800200 */
.L_x_109:
[----:B------:R-:W-:-:S04]  /*63c0*/  UIADD3 UR4, UPT, UPT, UR4, 0x4, URZ ;  /* 0x0000000404047890 */ /* 0x000fc8000fffe0ff */
[----:B------:R-:W-:-:S09]  /*63d0*/  UISETP.NE.AND UP1, UPT, UR4, UR14, UPT ;  /* 0x0000000e0400728c */ /* 0x000fd2000bf25270 */
[----:B------:R-:W-:Y:S05]  /*63e0*/  BRA.U UP1, `(.L_x_111) ;  /* 0xfffffffd018c7547 */ /* 0x000fea000b83ffff */
[----:B------:R-:W-:-:S05]  /*63f0*/  UMOV UR4, UR14 ;  /* 0x0000000e00047c82 */ /* 0x000fca0008000000 */
.L_x_102:
[----:B------:R-:W-:-:S09]  /*6400*/  UISETP.NE.AND UP1, UPT, UR29, URZ, UPT ;  /* 0x000000ff1d00728c */ /* 0x000fd2000bf25270 */
[----:B------:R-:W-:Y:S05]  /*6410*/  BRA.U !UP1, `(.L_x_100) ;  /* 0x0000000109587547 */ /* 0x000fea000b800000 */
[----:B------:R-:W-:Y:S01]  /*6420*/  IADD3 R0, PT, PT, R9, UR4, RZ ;  /* 0x0000000409007c10 */ /* 0x000fe2000fffe0ff */
[----:B------:R-:W-:Y:S01]  /*6430*/  BSSY.RECONVERGENT B1, `(.L_x_112) ;  /* 0x0000007000017945 */ /* 0x000fe20003800200 */
[----:B------:R-:W-:Y:S02]  /*6440*/  UISETP.NE.AND UP1, UPT, UR29, 0x1, UPT ;  /* 0x000000011d00788c */ /* 0x000fe4000bf25270 */
[----:B------:R-:W-:-:S09]  /*6450*/  LEA R0, R0, UR5, 0x2 ;  /* 0x0000000500007c11 */ /* 0x000fd2000f8e10ff */
.L_x_113:
[----:B01-34-:R-:W2:Y:S02]  /*6460*/  LDS R2, [R0] ;  /* 0x0000000000027984 */ /* 0x01bea40000000800 */
[----:B--2---:R-:W-:-:S05]  /*6470*/  FADD R3, R11, R2 ;  /* 0x000000020b037221 */ /* 0x004fca0000000000 */
[----:B------:R-:W0:Y:S02]  /*6480*/  ATOMS.CAST.SPIN P0, [R0], R2, R3 ;  /* 0x000000020000758d */ /* 0x000e240001800003 */
[----:B0-----:R-:W-:Y:S05]  /*6490*/  @!P0 BRA `(.L_x_113) ;  /* 0xfffffffc00f08947 */ /* 0x001fea000383ffff */
[----:B------:R-:W-:Y:S05]  /*64a0*/  BSYNC.RECONVERGENT B1 ;  /* 0x0000000000017941 */ /* 0x000fea0003800200 */
.L_x_112:
[----:B------:R-:W-:Y:S05]  /*64b0*/  BRA.U !UP1, `(.L_x_100) ;  /* 0x0000000109307547 */ /* 0x000fea000b800000 */
[----:B------:R-:W-:Y:S01]  /*64c0*/  BSSY.RECONVERGENT B1, `(.L_x_114) ;  /* 0x0000006000017945 */ /* 0x000fe20003800200 */
[----:B------:R-:W-:-:S11]  /*64d0*/  UISETP.NE.AND UP1, UPT, UR29, 0x2, UPT ;  /* 0x000000021d00788c */ /* 0x000fd6000bf25270 */
.L_x_115:
[----:B------:R-:W0:Y:S02]  /*64e0*/  LDS R2, [R0+0x4] ;  /* 0x0000040000027984 */ /* 0x000e240000000800 */
[----:B0-----:R-:W-:-:S05]  /*64f0*/  FADD R3, R11, R2 ;  /* 0x000000020b037221 */ /* 0x001fca0000000000 */
[----:B------:R-:W0:Y:S02]  /*6500*/  ATOMS.CAST.SPIN P0, [R0+0x4], R2, R3 ;  /* 0x000004020000758d */ /* 0x000e240001800003 */
[----:B0-----:R-:W-:Y:S05]  /*6510*/  @!P0 BRA `(.L_x_115) ;  /* 0xfffffffc00f08947 */ /* 0x001fea000383ffff */
[----:B------:R-:W-:Y:S05]  /*6520*/  BSYNC.RECONVERGENT B1 ;  /* 0x0000000000017941 */ /* 0x000fea0003800200 */
.L_x_114:
[----:B------:R-:W-:Y:S05]  /*6530*/  BRA.U !UP1, `(.L_x_100) ;  /* 0x0000000109107547 */ /* 0x000fea000b800000 */
.L_x_116:
[----:B------:R-:W0:Y:S02]  /*6540*/  LDS R2, [R0+0x8] ;  /* 0x0000080000027984 */ /* 0x000e240000000800 */
[----:B0-----:R-:W-:-:S05]  /*6550*/  FADD R3, R11, R2 ;  /* 0x000000020b037221 */ /* 0x001fca0000000000 */
[----:B------:R-:W0:Y:S02]  /*6560*/  ATOMS.CAST.SPIN P0, [R0+0x8], R2, R3 ;  /* 0x000008020000758d */ /* 0x000e240001800003 */
[----:B0-----:R-:W-:Y:S05]  /*6570*/  @!P0 BRA `(.L_x_116) ;  /* 0xfffffffc00f08947 */ /* 0x001fea000383ffff */
.L_x_100:
[----:B------:R-:W-:Y:S05]  /*6580*/  BSYNC.RECONVERGENT B0 ;  /* 0x0000000000007941 */ /* 0x000fea0003800200 */
.L_x_81:
[----:B------:R-:W5:Y:S01]  /*6590*/  LDCU UR4, c[0x0][0x3c4] ;  /* 0x00007880ff0477ac */ /* 0x000f620008000800 */
[----:B------:R-:W-:-:S04]  /*65a0*/  IADD3 R14, PT, PT, R14, 0x1, RZ ;  /* 0x000000010e0e7810 */ /* 0x000fc80007ffe0ff */
[----:B-----5:R-:W-:-:S13]  /*65b0*/  ISETP.NE.AND P0, PT, R14, UR4, PT ;  /* 0x000000040e007c0c */ /* 0x020fda000bf05270 */
[----:B------:R-:W-:Y:S05]  /*65c0*/  @P0 BRA `(.L_x_117) ;  /* 0xffffffa800880947 */ /* 0x000fea000383ffff */
.L_x_9:
[----:B------:R-:W-:Y:S06]  /*65d0*/  BAR.SYNC.DEFER_BLOCKING 0x0 ;  /* 0x0000000000007b1d */ /* 0x000fec0000010000 */
[----:B------:R-:W-:Y:S05]  /*65e0*/  BRA.U !UP0, `(.L_x_118) ;  /* 0x0000000508f07547 */ /* 0x000fea000b800000 */
[----:B------:R-:W-:Y:S01]  /*65f0*/  UISETP.GE.U32.AND UP0, UPT, UR28, 0x7, UPT ;  /* 0x000000071c00788c */ /* 0x000fe2000bf06070 */
[----:B------:R-:W-:-:S08]  /*6600*/  UMOV UR4, URZ ;  /* 0x000000ff00047c82 */ /* 0x000fd00008000000 */
[----:B------:R-:W-:Y:S05]  /*6610*/  BRA.U !UP0, `(.L_x_119) ;  /* 0x0000000108c07547 */ /* 0x000fea000b800000 */
[----:B01234-:R-:W0:Y:S01]  /*6620*/  LDC.64 R2, c[0x0][0x3e0] ;  /* 0x0000f800ff027b82 */ /* 0x01fe220000000a00 */
[----:B------:R-:W-:-:S07]  /*6630*/  UMOV UR4, URZ ;  /* 0x000000ff00047c82 */ /* 0x000fce0008000000 */
[----:B------:R-:W1:Y:S02]  /*6640*/  LDC.64 R4, c[0x0][0x3e8] ;  /* 0x0000fa00ff047b82 */ /* 0x000e640000000a00 */
.L_x_120:
[----:B------:R-:W-:Y:S01]  /*6650*/  ULEA UR5, UR26, UR12, 0x2 ;  /* 0x0000000c1a057291 */ /* 0x000fe2000f8e10ff */
[----:B------:R-:W-:Y:S01]  /*6660*/  IADD3 R16, PT, PT, R9, UR4, RZ ;  /* 0x0000000409107c10 */ /* 0x000fe2000fffe0ff */
[----:B---3--:R-:W-:Y:S02]  /*6670*/  IMAD R15, R10, UR25, R13 ;  /* 0x000000190a0f7c24 */ /* 0x008fe4000f8e020d */
[----:B------:R-:W-:Y:S02]  /*6680*/  ULEA UR18, UR26, UR5, 0x2 ;  /* 0x000000051a127291 */ /* 0x000fe4000f8e10ff */
[C---:B------:R-:W-:Y:S02]  /*6690*/  LEA R0, R16.reuse, UR5, 0x2 ;  /* 0x0000000510007c11 */ /* 0x040fe4000f8e10ff */
[----:B------:R-:W-:Y:S01]  /*66a0*/  IADD3 R15, PT, PT, R15, UR4, RZ ;  /* 0x000000040f0f7c10 */ /* 0x000fe2000fffe0ff */
[----:B------:R-:W-:Y:S01]  /*66b0*/  UIADD3 UR4, UPT, UPT, UR4, 0x8, URZ ;  /* 0x0000000804047890 */ /* 0x000fe2000fffe0ff */
[----:B------:R-:W-:Y:S01]  /*66c0*/  LEA R16, R16, UR18, 0x2 ;  /* 0x0000001210107c11 */ /* 0x000fe2000f8e10ff */
[----:B------:R-:W2:Y:S02]  /*66d0*/  LDS R19, [R0] ;  /* 0x0000000000137984 */ /* 0x000ea40000000800 */
[C---:B0-----:R-:W-:Y:S01]  /*66e0*/  IMAD.WIDE R6, R15.reuse, 0x4, R2 ;  /* 0x000000040f067825 */ /* 0x041fe200078e0202 */
[----:B------:R-:W-:Y:S01]  /*66f0*/  UISETP.NE.AND UP0, UPT, UR4, UR13, UPT ;  /* 0x0000000d0400728c */ /* 0x000fe2000bf05270 */
[----:B------:R-:W0:Y:S02]  /*6700*/  LDS R21, [R16] ;  /* 0x0000000010157984 */ /* 0x000e240000000800 */
[----:B-1----:R-:W-:-:S02]  /*6710*/  IMAD.WIDE R14, R15, 0x4, R4 ;  /* 0x000000040f0e7825 */ /* 0x002fc400078e0204 */
[----:B------:R-:W1:Y:S04]  /*6720*/  LDS R23, [R0+0x4] ;  /* 0x0000040000177984 */ /* 0x000e680000000800 */
[----:B------:R-:W3:Y:S04]  /*6730*/  LDS R25, [R16+0x4] ;  /* 0x0000040010197984 */ /* 0x000ee80000000800 */
[----:B------:R-:W4:Y:S04]  /*6740*/  LDS R17, [R0+0x8] ;  /* 0x0000080000117984 */ /* 0x000f280000000800 */
[----:B------:R-:W5:Y:S04]  /*6750*/  LDS R27, [R16+0x8] ;  /* 0x00000800101b7984 */ /* 0x000f680000000800 */
[----:B------:R-:W5:Y:S04]  /*6760*/  LDS R29, [R0+0xc] ;  /* 0x00000c00001d7984 */ /* 0x000f680000000800 */
[----:B------:R-:W5:Y:S04]  /*6770*/  LDS R18, [R16+0xc] ;  /* 0x00000c0010127984 */ /* 0x000f680000000800 */
[----:B------:R-:W5:Y:S04]  /*6780*/  LDS R20, [R0+0x10] ;  /* 0x0000100000147984 */ /* 0x000f680000000800 */
[----:B------:R-:W5:Y:S04]  /*6790*/  LDS R22, [R16+0x10] ;  /* 0x0000100010167984 */ /* 0x000f680000000800 */
[----:B--2---:R-:W-:Y:S04]  /*67a0*/  STG.E desc[UR8][R6.64], R19 ;  /* 0x0000001306007986 */ /* 0x004fe8000c101908 */
[----:B------:R-:W2:Y:S04]  /*67b0*/  LDS R24, [R0+0x14] ;  /* 0x0000140000187984 */ /* 0x000ea80000000800 */
[----:B------:R-:W2:Y:S04]  /*67c0*/  LDS R19, [R16+0x14] ;  /* 0x0000140010137984 */ /* 0x000ea80000000800 */
[----:B0-----:R-:W-:Y:S04]  /*67d0*/  STG.E desc[UR8][R14.64], R21 ;  /* 0x000000150e007986 */ /* 0x001fe8000c101908 */
[----:B------:R-:W0:Y:S04]  /*67e0*/  LDS R26, [R0+0x18] ;  /* 0x00001800001a7984 */ /* 0x000e280000000800 */
[----:B------:R-:W0:Y:S04]  /*67f0*/  LDS R21, [R16+0x18] ;  /* 0x0000180010157984 */ /* 0x000e280000000800 */
[----:B-1----:R-:W-:Y:S04]  /*6800*/  STG.E desc[UR8][R6.64+0x4], R23 ;  /* 0x0000041706007986 */ /* 0x002fe8000c101908 */
[----:B------:R-:W1:Y:S04]  /*6810*/  LDS R28, [R0+0x1c] ;  /* 0x00001c00001c7984 */ /* 0x000e680000000800 */
[----:B------:R-:W1:Y:S04]  /*6820*/  LDS R23, [R16+0x1c] ;  /* 0x00001c0010177984 */ /* 0x000e680000000800 */
[----:B---3--:R3:W-:Y:S04]  /*6830*/  STG.E desc[UR8][R14.64+0x4], R25 ;  /* 0x000004190e007986 */ /* 0x0087e8000c101908 */
[----:B----4-:R3:W-:Y:S04]  /*6840*/  STG.E desc[UR8][R6.64+0x8], R17 ;  /* 0x0000081106007986 */ /* 0x0107e8000c101908 */
[----:B-----5:R3:W-:Y:S04]  /*6850*/  STG.E desc[UR8][R14.64+0x8], R27 ;  /* 0x0000081b0e007986 */ /* 0x0207e8000c101908 */
[----:B------:R3:W-:Y:S04]  /*6860*/  STG.E desc[UR8][R6.64+0xc], R29 ;  /* 0x00000c1d06007986 */ /* 0x0007e8000c101908 */
[----:B------:R3:W-:Y:S04]  /*6870*/  STG.E desc[UR8][R14.64+0xc], R18 ;  /* 0x00000c120e007986 */ /* 0x0007e8000c101908 */
[----:B------:R3:W-:Y:S04]  /*6880*/  STG.E desc[UR8][R6.64+0x10], R20 ;  /* 0x0000101406007986 */ /* 0x0007e8000c101908 */
[----:B------:R3:W-:Y:S04]  /*6890*/  STG.E desc[UR8][R14.64+0x10], R22 ;  /* 0x000010160e007986 */ /* 0x0007e8000c101908 */
[----:B--2---:R3:W-:Y:S04]  /*68a0*/  STG.E desc[UR8][R6.64+0x14], R24 ;  /* 0x0000141806007986 */ /* 0x0047e8000c101908 */
[----:B------:R3:W-:Y:S04]  /*68b0*/  STG.E desc[UR8][R14.64+0x14], R19 ;  /* 0x000014130e007986 */ /* 0x0007e8000c101908 */
[----:B0-----:R3:W-:Y:S04]  /*68c0*/  STG.E desc[UR8][R6.64+0x18], R26 ;  /* 0x0000181a06007986 */ /* 0x0017e8000c101908 */
[----:B------:R3:W-:Y:S04]  /*68d0*/  STG.E desc[UR8][R14.64+0x18], R21 ;  /* 0x000018150e007986 */ /* 0x0007e8000c101908 */
[----:B-1----:R3:W-:Y:S04]  /*68e0*/  STG.E desc[UR8][R6.64+0x1c], R28 ;  /* 0x00001c1c06007986 */ /* 0x0027e8000c101908 */
[----:B------:R3:W-:Y:S01]  /*68f0*/  STG.E desc[UR8][R14.64+0x1c], R23 ;  /* 0x00001c170e007986 */ /* 0x0007e2000c101908 */
[----:B------:R-:W-:Y:S05]  /*6900*/  BRA.U UP0, `(.L_x_120) ;  /* 0xfffffffd00507547 */ /* 0x000fea000b83ffff */
[----:B------:R-:W-:-:S05]  /*6910*/  UMOV UR4, UR13 ;  /* 0x0000000d00047c82 */ /* 0x000fca0008000000 */
.L_x_119:
[----:B------:R-:W-:-:S09]  /*6920*/  UISETP.NE.AND UP0, UPT, UR27, URZ, UPT ;  /* 0x000000ff1b00728c */ /* 0x000fd2000bf05270 */
[----:B------:R-:W-:Y:S05]  /*6930*/  BRA.U !UP0, `(.L_x_118) ;  /* 0x00000005081c7547 */ /* 0x000fea000b800000 */
[----:B------:R-:W-:Y:S02]  /*6940*/  UISETP.GE.U32.AND UP0, UPT, UR31, 0x3, UPT ;  /* 0x000000031f00788c */ /* 0x000fe4000bf06070 */
[----:B------:R-:W-:-:S07]  /*6950*/  UISETP.NE.AND UP1, UPT, UR29, URZ, UPT ;  /* 0x000000ff1d00728c */ /* 0x000fce000bf25270 */
[----:B------:R-:W-:Y:S05]  /*6960*/  BRA.U !UP0, `(.L_x_121) ;  /* 0x0000000108707547 */ /* 0x000fea000b800000 */
[----:B------:R-:W-:Y:S01]  /*6970*/  ULEA UR5, UR26, UR12, 0x2 ;  /* 0x0000000c1a057291 */ /* 0x000fe2000f8e10ff */
[----:B--234-:R-:W-:Y:S01]  /*6980*/  IADD3 R0, PT, PT, R9, UR4, RZ ;  /* 0x0000000409007c10 */ /* 0x01cfe2000fffe0ff */
[----:B01----:R-:W0:Y:S01]  /*6990*/  LDC.64 R4, c[0x0][0x3e0] ;  /* 0x0000f800ff047b82 */ /* 0x003e220000000a00 */
[----:B------:R-:W-:Y:S01]  /*69a0*/  IMAD R15, R10, UR25, R13 ;  /* 0x000000190a0f7c24 */ /* 0x000fe2000f8e020d */
[----:B------:R-:W-:Y:S02]  /*69b0*/  ULEA UR18, UR26, UR5, 0x2 ;  /* 0x000000051a127291 */ /* 0x000fe4000f8e10ff */
[C---:B------:R-:W-:Y:S02]  /*69c0*/  LEA R6, R0.reuse, UR5, 0x2 ;  /* 0x0000000500067c11 */ /* 0x040fe4000f8e10ff */
[----:B------:R-:W-:Y:S01]  /*69d0*/  IADD3 R15, PT, PT, R15, UR4, RZ ;  /* 0x000000040f0f7c10 */ /* 0x000fe2000fffe0ff */
[----:B------:R-:W-:Y:S01]  /*69e0*/  UIADD3 UR4, UPT, UPT, UR4, 0x4, URZ ;  /* 0x0000000404047890 */ /* 0x000fe2000fffe0ff */
[----:B------:R-:W-:Y:S01]  /*69f0*/  LEA R0, R0, UR18, 0x2 ;  /* 0x0000001200007c11 */ /* 0x000fe2000f8e10ff */
[----:B------:R-:W1:Y:S01]  /*6a00*/  LDS R7, [R6] ;  /* 0x0000000006077984 */ /* 0x000e620000000800 */
[----:B------:R-:W2:Y:S03]  /*6a10*/  LDC.64 R2, c[0x0][0x3e8] ;  /* 0x0000fa00ff027b82 */ /* 0x000ea60000000a00 */
[----:B------:R-:W3:Y:S04]  /*6a20*/  LDS R17, [R0] ;  /* 0x0000000000117984 */ /* 0x000ee80000000800 */
[----:B------:R-:W4:Y:S04]  /*6a30*/  LDS R19, [R6+0x4] ;  /* 0x0000040006137984 */ /* 0x000f280000000800 */
[----:B------:R-:W5:Y:S01]  /*6a40*/  LDS R21, [R0+0x4] ;  /* 0x0000040000157984 */ /* 0x000f620000000800 */
[----:B0-----:R-:W-:-:S03]  /*6a50*/  IMAD.WIDE R4, R15, 0x4, R4 ;  /* 0x000000040f047825 */ /* 0x001fc600078e0204 */
[----:B------:R-:W0:Y:S04]  /*6a60*/  LDS R23, [R6+0x8] ;  /* 0x0000080006177984 */ /* 0x000e280000000800 */
[----:B------:R-:W0:Y:S04]  /*6a70*/  LDS R25, [R0+0x8] ;  /* 0x0000080000197984 */ /* 0x000e280000000800 */
[----:B------:R-:W0:Y:S01]  /*6a80*/  LDS R27, [R6+0xc] ;  /* 0x00000c00061b7984 */ /* 0x000e220000000800 */
[----:B--2---:R-:W-:-:S03]  /*6a90*/  IMAD.WIDE R2, R15, 0x4, R2 ;  /* 0x000000040f027825 */ /* 0x004fc600078e0202 */
[----:B------:R-:W2:Y:S04]  /*6aa0*/  LDS R29, [R0+0xc] ;  /* 0x00000c00001d7984 */ /* 0x000ea80000000800 */
[----:B-1----:R1:W-:Y:S04]  /*6ab0*/  STG.E desc[UR8][R4.64], R7 ;  /* 0x0000000704007986 */ /* 0x0023e8000c101908 */
[----:B---3--:R1:W-:Y:S04]  /*6ac0*/  STG.E desc[UR8][R2.64], R17 ;  /* 0x0000001102007986 */ /* 0x0083e8000c101908 */
[----:B----4-:R1:W-:Y:S04]  /*6ad0*/  STG.E desc[UR8][R4.64+0x4], R19 ;  /* 0x0000041304007986 */ /* 0x0103e8000c101908 */
[----:B-----5:R1:W-:Y:S04]  /*6ae0*/  STG.E desc[UR8][R2.64+0x4], R21 ;  /* 0x0000041502007986 */ /* 0x0203e8000c101908 */
[----:B0-----:R1:W-:Y:S04]  /*6af0*/  STG.E desc[UR8][R4.64+0x8], R23 ;  /* 0x0000081704007986 */ /* 0x0013e8000c101908 */
[----:B------:R1:W-:Y:S04]  /*6b00*/  STG.E desc[UR8][R2.64+0x8], R25 ;  /* 0x0000081902007986 */ /* 0x0003e8000c101908 */
[----:B------:R1:W-:Y:S04]  /*6b10*/  STG.E desc[UR8][R4.64+0xc], R27 ;  /* 0x00000c1b04007986 */ /* 0x0003e8000c101908 */
[----:B--2---:R1:W-:Y:S02]  /*6b20*/  STG.E desc[UR8][R2.64+0xc], R29 ;  /* 0x00000c1d02007986 */ /* 0x0043e4000c101908 */
.L_x_121:
[----:B------:R-:W-:Y:S05]  /*6b30*/  BRA.U !UP1, `(.L_x_118) ;  /* 0x00000001099c7547 */ /* 0x000fea000b800000 */
[----:B------:R-:W-:Y:S02]  /*6b40*/  UISETP.NE.AND UP0, UPT, UR30, URZ, UPT ;  /* 0x000000ff1e00728c */ /* 0x000fe4000bf05270 */
        /* <DEDUP_REMOVED lines=16> */
[----:B0-----:R-:W-:-:S04]  /*6c50*/  IMAD.WIDE R4, R15, 0x4, R4 ;  /* 0x000000040f047825 */ /* 0x001fc800078e0204 */
[----:B--2---:R-:W-:Y:S01]  /*6c60*/  IMAD.WIDE R2, R15, 0x4, R2 ;  /* 0x000000040f027825 */ /* 0x004fe200078e0202 */
[----:B-1----:R0:W-:Y:S04]  /*6c70*/  STG.E desc[UR8][R4.64], R7 ;  /* 0x0000000704007986 */ /* 0x0021e8000c101908 */
[----:B---3--:R0:W-:Y:S04]  /*6c80*/  STG.E desc[UR8][R2.64], R17 ;  /* 0x0000001102007986 */ /* 0x0081e8000c101908 */
[----:B----4-:R0:W-:Y:S04]  /*6c90*/  STG.E desc[UR8][R4.64+0x4], R19 ;  /* 0x0000041304007986 */ /* 0x0101e8000c101908 */
[----:B-----5:R0:W-:Y:S02]  /*6ca0*/  STG.E desc[UR8][R2.64+0x4], R21 ;  /* 0x0000041502007986 */ /* 0x0201e4000c101908 */
.L_x_122:
[----:B------:R-:W-:Y:S05]  /*6cb0*/  BRA.U !UP1, `(.L_x_118) ;  /* 0x00000001093c7547 */ /* 0x000fea000b800000 */
[----:B------:R-:W-:Y:S01]  /*6cc0*/  ULEA UR5, UR26, UR12, 0x2 ;  /* 0x0000000c1a057291 */ /* 0x000fe2000f8e10ff */
[----:B--234-:R-:W-:Y:S01]  /*6cd0*/  IADD3 R0, PT, PT, R9, UR4, RZ ;  /* 0x0000000409007c10 */ /* 0x01cfe2000fffe0ff */
[----:B01----:R-:W0:Y:S01]  /*6ce0*/  LDC.64 R2, c[0x0][0x3e0] ;  /* 0x0000f800ff027b82 */ /* 0x003e220000000a00 */
[----:B------:R-:W-:Y:S01]  /*6cf0*/  IMAD R15, R10, UR25, R13 ;  /* 0x000000190a0f7c24 */ /* 0x000fe2000f8e020d */
[----:B------:R-:W-:Y:S02]  /*6d00*/  ULEA UR18, UR26, UR5, 0x2 ;  /* 0x000000051a127291 */ /* 0x000fe4000f8e10ff */
[C---:B------:R-:W-:Y:S02]  /*6d10*/  LEA R6, R0.reuse, UR5, 0x2 ;  /* 0x0000000500067c11 */ /* 0x040fe4000f8e10ff */
[----:B------:R-:W-:Y:S02]  /*6d20*/  IADD3 R15, PT, PT, R15, UR4, RZ ;  /* 0x000000040f0f7c10 */ /* 0x000fe4000fffe0ff */
[----:B------:R-:W-:Y:S01]  /*6d30*/  LEA R0, R0, UR18, 0x2 ;  /* 0x0000001200007c11 */ /* 0x000fe2000f8e10ff */
[----:B------:R-:W1:Y:S01]  /*6d40*/  LDS R7, [R6] ;  /* 0x0000000006077984 */ /* 0x000e620000000800 */
[----:B------:R-:W2:Y:S03]  /*6d50*/  LDC.64 R4, c[0x0][0x3e8] ;  /* 0x0000fa00ff047b82 */ /* 0x000ea60000000a00 */
[----:B------:R-:W3:Y:S01]  /*6d60*/  LDS R17, [R0] ;  /* 0x0000000000117984 */ /* 0x000ee20000000800 */
[----:B0-----:R-:W-:-:S04]  /*6d70*/  IMAD.WIDE R2, R15, 0x4, R2 ;  /* 0x000000040f027825 */ /* 0x001fc800078e0202 */
[----:B--2---:R-:W-:Y:S01]  /*6d80*/  IMAD.WIDE R4, R15, 0x4, R4 ;  /* 0x000000040f047825 */ /* 0x004fe200078e0204 */
[----:B-1----:R0:W-:Y:S04]  /*6d90*/  STG.E desc[UR8][R2.64], R7 ;  /* 0x0000000702007986 */ /* 0x0021e8000c101908 */
[----:B---3--:R0:W-:Y:S02]  /*6da0*/  STG.E desc[UR8][R4.64], R17 ;  /* 0x0000001104007986 */ /* 0x0081e4000c101908 */
.L_x_118:
[----:B------:R-:W5:Y:S01]  /*6db0*/  LDCU UR4, c[0x0][0x3c0] ;  /* 0x00007800ff0477ac */ /* 0x000f620008000800 */
[----:B------:R-:W-:Y:S01]  /*6dc0*/  IADD3 R10, PT, PT, R10, 0x1, RZ ;  /* 0x000000010a0a7810 */ /* 0x000fe20007ffe0ff */
[----:B------:R-:W-:Y:S03]  /*6dd0*/  BAR.SYNC.DEFER_BLOCKING 0x0 ;  /* 0x0000000000007b1d */ /* 0x000fe60000010000 */
[----:B-----5:R-:W-:-:S13]  /*6de0*/  ISETP.NE.AND P0, PT, R10, UR4, PT ;  /* 0x000000040a007c0c */ /* 0x020fda000bf05270 */
[----:B------:R-:W-:Y:S05]  /*6df0*/  @P0 BRA `(.L_x_123) ;  /* 0xffffff94005c0947 */ /* 0x000fea000383ffff */
[----:B------:R-:W-:Y:S05]  /*6e00*/  EXIT ;  /* 0x000000000000794d */ /* 0x000fea0003800000 */
        .weak           $__internal_0_$__cuda_sm20_rcp_rn_f32_slowpath
        .type           $__internal_0_$__cuda_sm20_rcp_rn_f32_slowpath,@function
        .size           $__internal_0_$__cuda_sm20_rcp_rn_f32_slowpath,(.L_x_277 - $__internal_0_$__cuda_sm20_rcp_rn_f32_slowpath)
$__internal_0_$__cuda_sm20_rcp_rn_f32_slowpath:
[----:B------:R-:W-:Y:S01]  /*6e10*/  SHF.L.U32 R2, R0, 0x1, RZ ;  /* 0x0000000100027819 */ /* 0x000fe200000006ff */
[----:B------:R-:W-:Y:S03]  /*6e20*/  BSSY.RECONVERGENT B1, `(.L_x_124) ;  /* 0x0000030000017945 */ /* 0x000fe60003800200 */
[----:B------:R-:W-:-:S04]  /*6e30*/  SHF.R.U32.HI R2, RZ, 0x18, R2 ;  /* 0x00000018ff027819 */ /* 0x000fc80000011602 */
[----:B------:R-:W-:-:S13]  /*6e40*/  ISETP.NE.U32.AND P0, PT, R2, RZ, PT ;  /* 0x000000ff0200720c */ /* 0x000fda0003f05070 */
[----:B------:R-:W-:Y:S05]  /*6e50*/  @P0 BRA `(.L_x_125) ;  /* 0x0000000000280947 */ /* 0x000fea0003800000 */
[----:B------:R-:W-:-:S04]  /*6e60*/  SHF.L.U32 R2, R0, 0x1, RZ ;  /* 0x0000000100027819 */ /* 0x000fc800000006ff */
[----:B------:R-:W-:-:S13]  /*6e70*/  ISETP.NE.AND P0, PT, R2, RZ, PT ;  /* 0x000000ff0200720c */ /* 0x000fda0003f05270 */
[----:B------:R-:W-:Y:S01]  /*6e80*/  @P0 FFMA R6, R0, 1.84467440737095516160e+19, RZ ;  /* 0x5f80000000060823 */ /* 0x000fe200000000ff */
[----:B------:R-:W-:Y:S08]  /*6e90*/  @!P0 MUFU.RCP R5, R0 ;  /* 0x0000000000058308 */ /* 0x000ff00000001000 */
[----:B------:R-:W0:Y:S02]  /*6ea0*/  @P0 MUFU.RCP R7, R6 ;  /* 0x0000000600070308 */ /* 0x000e240000001000 */
[----:B0-----:R-:W-:-:S04]  /*6eb0*/  @P0 FFMA R2, R6, R7, -1 ;  /* 0xbf80000006020423 */ /* 0x001fc80000000007 */
[----:B------:R-:W-:-:S04]  /*6ec0*/  @P0 FADD.FTZ R2, -R2, -RZ ;  /* 0x800000ff02020221 */ /* 0x000fc80000010100 */
[----:B------:R-:W-:-:S04]  /*6ed0*/  @P0 FFMA R2, R7, R2, R7 ;  /* 0x0000000207020223 */ /* 0x000fc80000000007 */
[----:B------:R-:W-:Y:S01]  /*6ee0*/  @P0 FFMA R5, R2, 1.84467440737095516160e+19, RZ ;  /* 0x5f80000002050823 */ /* 0x000fe200000000ff */
[----:B------:R-:W-:Y:S06]  /*6ef0*/  BRA `(.L_x_126) ;  /* 0x0000000000887947 */ /* 0x000fec0003800000 */
.L_x_125:
[----:B------:R-:W-:-:S04]  /*6f00*/  IADD3 R18, PT, PT, R2, -0xfd, RZ ;  /* 0xffffff0302127810 */ /* 0x000fc80007ffe0ff */
[----:B------:R-:W-:-:S13]  /*6f10*/  ISETP.GT.U32.AND P0, PT, R18, 0x1, PT ;  /* 0x000000011200780c */ /* 0x000fda0003f04070 */
[----:B------:R-:W-:Y:S05]  /*6f20*/  @P0 BRA `(.L_x_127) ;  /* 0x0000000000780947 */ /* 0x000fea0003800000 */
[----:B------:R-:W-:Y:S01]  /*6f30*/  LOP3.LUT R5, R0, 0x7fffff, RZ, 0xc0, !PT ;  /* 0x007fffff00057812 */ /* 0x000fe200078ec0ff */
[----:B------:R-:W-:-:S03]  /*6f40*/  HFMA2 R17, -RZ, RZ, 0, 1.78813934326171875e-07 ;  /* 0x00000003ff117431 */ /* 0x000fc600000001ff */
[----:B------:R-:W-:-:S04]  /*6f50*/  LOP3.LUT R5, R5, 0x3f800000, RZ, 0xfc, !PT ;  /* 0x3f80000005057812 */ /* 0x000fc800078efcff */
[----:B------:R-:W0:Y:S01]  /*6f60*/  MUFU.RCP R6, R5 ;  /* 0x0000000500067308 */ /* 0x000e220000001000 */
[----:B------:R-:W-:Y:S01]  /*6f70*/  SHF.L.U32 R17, R17, R18, RZ ;  /* 0x0000001211117219 */ /* 0x000fe200000006ff */
[----:B0-----:R-:W-:-:S04]  /*6f80*/  FFMA R7, R5, R6, -1 ;  /* 0xbf80000005077423 */ /* 0x001fc80000000006 */
[----:B------:R-:W-:-:S04]  /*6f90*/  FADD.FTZ R7, -R7, -RZ ;  /* 0x800000ff07077221 */ /* 0x000fc80000010100 */
[CCC-:B------:R-:W-:Y:S01]  /*6fa0*/  FFMA.RM R15, R6.reuse, R7.reuse, R6.reuse ;  /* 0x00000007060f7223 */ /* 0x1c0fe20000004006 */
[----:B------:R-:W-:-:S04]  /*6fb0*/  FFMA.RP R16, R6, R7, R6 ;  /* 0x0000000706107223 */ /* 0x000fc80000008006 */
[C---:B------:R-:W-:Y:S02]  /*6fc0*/  LOP3.LUT R6, R15.reuse, 0x7fffff, RZ, 0xc0, !PT ;  /* 0x007fffff0f067812 */ /* 0x040fe400078ec0ff */
[----:B------:R-:W-:Y:S02]  /*6fd0*/  FSETP.NEU.FTZ.AND P0, PT, R15, R16, PT ;  /* 0x000000100f00720b */ /* 0x000fe40003f1d000 */
[----:B------:R-:W-:Y:S02]  /*6fe0*/  LOP3.LUT R6, R6, 0x800000, RZ, 0xfc, !PT ;  /* 0x0080000006067812 */ /* 0x000fe400078efcff */
[----:B------:R-:W-:Y:S02]  /*6ff0*/  SEL R7, RZ, 0xffffffff, !P0 ;  /* 0xffffffffff077807 */ /* 0x000fe40004000000 */
[----:B------:R-:W-:Y:S02]  /*7000*/  LOP3.LUT R17, R17, R6, RZ, 0xc0, !PT ;  /* 0x0000000611117212 */ /* 0x000fe400078ec0ff */
[----:B------:R-:W-:-:S02]  /*7010*/  IADD3 R7, PT, PT, -R7, RZ, RZ ;  /* 0x000000ff07077210 */ /* 0x000fc40007ffe1ff */
[-C--:B------:R-:W-:Y:S02]  /*7020*/  SHF.R.U32.HI R17, RZ, R18.reuse, R17 ;  /* 0x00000012ff117219 */ /* 0x080fe40000011611 */
[----:B------:R-:W-:Y:S02]  /*7030*/  LOP3.LUT P1, RZ, R7, R18, R6, 0xf8, !PT ;  /* 0x0000001207ff7212 */ /* 0x000fe4000782f806 */
[C---:B------:R-:W-:Y:S02]  /*7040*/  LOP3.LUT P0, RZ, R17.reuse, 0x1, RZ, 0xc0, !PT ;  /* 0x0000000111ff7812 */ /* 0x040fe4000780c0ff */
[----:B------:R-:W-:-:S04]  /*7050*/  LOP3.LUT P2, RZ, R17, 0x2, RZ, 0xc0, !PT ;  /* 0x0000000211ff7812 */ /* 0x000fc8000784c0ff */
[----:B------:R-:W-:Y:S02]  /*7060*/  PLOP3.LUT P0, PT, P0, P1, P2, 0xe0, 0x0 ;  /* 0x000000000000781c */ /* 0x000fe40000703c20 */
[----:B------:R-:W-:Y:S02]  /*7070*/  LOP3.LUT P1, RZ, R0, 0x7fffff, RZ, 0xc0, !PT ;  /* 0x007fffff00ff7812 */ /* 0x000fe4000782c0ff */
[----:B------:R-:W-:-:S04]  /*7080*/  SEL R5, RZ, 0x1, !P0 ;  /* 0x00000001ff057807 */ /* 0x000fc80004000000 */
[----:B------:R-:W-:-:S04]  /*7090*/  IADD3 R5, PT, PT, -R5, RZ, RZ ;  /* 0x000000ff05057210 */ /* 0x000fc80007ffe1ff */
[----:B------:R-:W-:Y:S02]  /*70a0*/  ISETP.GE.AND P0, PT, R5, RZ, PT ;  /* 0x000000ff0500720c */ /* 0x000fe40003f06270 */
[----:B------:R-:W-:-:S04]  /*70b0*/  IADD3 R5, PT, PT, R2, -0xfc, RZ ;  /* 0xffffff0402057810 */ /* 0x000fc80007ffe0ff */
[----:B------:R-:W-:-:S07]  /*70c0*/  SHF.R.U32.HI R5, RZ, R5, R6 ;  /* 0x00000005ff057219 */ /* 0x000fce0000011606 */
[----:B------:R-:W-:-:S04]  /*70d0*/  @!P0 IADD3 R5, PT, PT, R5, 0x1, RZ ;  /* 0x0000000105058810 */ /* 0x000fc80007ffe0ff */
[----:B------:R-:W-:-:S04]  /*70e0*/  @!P1 SHF.L.U32 R5, R5, 0x1, RZ ;  /* 0x0000000105059819 */ /* 0x000fc800000006ff */
[----:B------:R-:W-:Y:S01]  /*70f0*/  LOP3.LUT R5, R5, 0x80000000, R0, 0xf8, !PT ;  /* 0x8000000005057812 */ /* 0x000fe200078ef800 */
[----:B------:R-:W-:Y:S06]  /*7100*/  BRA `(.L_x_126) ;  /* 0x0000000000047947 */ /* 0x000fec0003800000 */
.L_x_127:
[----:B------:R0:W1:Y:S02]  /*7110*/  MUFU.RCP R5, R0 ;  /* 0x0000000000057308 */ /* 0x0000640000001000 */
.L_x_126:
[----:B------:R-:W-:Y:S05]  /*7120*/  BSYNC.RECONVERGENT B1 ;  /* 0x0000000000017941 */ /* 0x000fea0003800200 */
.L_x_124:
[----:B-1----:R-:W-:Y:S01]  /*7130*/  MOV R2, R5 ;  /* 0x0000000500027202 */ /* 0x002fe20000000f00 */
[----:B------:R-:W-:-:S04]  /*7140*/  HFMA2 R5, -RZ, RZ, 0, 0 ;  /* 0x00000000ff057431 */ /* 0x000fc800000001ff */
[----:B0-----:R-:W-:Y:S05]  /*7150*/  RET.REL.NODEC R4 `(_Z27flash_attn_1_bwd_f32_kernelPKfS0_S0_S0_S0_S0_S0_iiiiiifPfS1_S1_) ;  /* 0xffffff8c04a87950 */ /* 0x001fea0003c3ffff */
.L_x_128:
[----:B------:R-:W-:-:S00]  /*7160*/  BRA `(.L_x_128) ;  /* 0xfffffffc00fc7947 */ /* 0x000fc0000383ffff */
[----:B------:R-:W-:-:S00]  /*7170*/  NOP ;  /* 0x0000000000007918 */ /* 0x000fc00000000000 */
        /* <DEDUP_REMOVED lines=8> */
.L_x_277:


//--------------------- .text._Z27flash_attn_2_fwd_f32_kernelPKfS0_S0_iiiiiifPfS1_S1_ --------------------------
	.section	.text._Z27flash_attn_2_fwd_f32_kernelPKfS0_S0_iiiiiifPfS1_S1_,"ax",@progbits
	.align	128
        .global         _Z27flash_attn_2_fwd_f32_kernelPKfS0_S0_iiiiiifPfS1_S1_
        .type           _Z27flash_attn_2_fwd_f32_kernelPKfS0_S0_iiiiiifPfS1_S1_,@function
        .size           _Z27flash_attn_2_fwd_f32_kernelPKfS0_S0_iiiiiifPfS1_S1_,(.L_x_278 - _Z27flash_attn_2_fwd_f32_kernelPKfS0_S0_iiiiiifPfS1_S1_)
        .other          _Z27flash_attn_2_fwd_f32_kernelPKfS0_S0_iiiiiifPfS1_S1_,@"STO_CUDA_ENTRY STV_DEFAULT"
_Z27flash_attn_2_fwd_f32_kernelPKfS0_S0_iiiiiifPfS1_S1_:
.text._Z27flash_attn_2_fwd_f32_kernelPKfS0_S0_iiiiiifPfS1_S1_:
[----:B------:R-:W-:Y:S08]  /*0000*/  LDC R1, c[0x0][0x37c] ;  /* 0x0000df00ff017b82 */ /* 0x000ff00000000800 */
[----:B------:R-:W0:Y:S02]  /*0010*/  LDC R0, c[0x0][0x3a4] ;  /* 0x0000e900ff007b82 */ /* 0x000e240000000800 */
[----:B0-----:R-:W-:-:S13]  /*0020*/  ISETP.GE.AND P0, PT, R0, 0x1, PT ;  /* 0x000000010000780c */ /* 0x001fda0003f06270 */
[----:B------:R-:W-:Y:S05]  /*0030*/  @!P0 EXIT ;  /* 0x000000000000894d */ /* 0x000fea0003800000 */
[----:B------:R-:W0:Y:S01]  /*0040*/  S2UR UR4, SR_CTAID.Y ;  /* 0x00000000000479c3 */ /* 0x000e220000002600 */
[----:B------:R-:W1:Y:S01]  /*0050*/  S2R R24, SR_TID.X ;  /* 0x0000000000187919 */ /* 0x000e620000002100 */
[----:B------:R-:W0:Y:S01]  /*0060*/  LDCU UR10, c[0x0][0x398] ;  /* 0x00007300ff0a77ac */ /* 0x000e220008000800 */
[----:B------:R-:W2:Y:S05]  /*0070*/  LDCU UR5, c[0x0][0x374] ;  /* 0x00006e80ff0577ac */ /* 0x000eaa0008000800 */
[----:B------:R-:W2:Y:S01]  /*0080*/  S2UR UR8, SR_CTAID.X ;  /* 0x00000000000879c3 */ /* 0x000ea20000002500 */
[----:B------:R-:W3:Y:S01]  /*0090*/  LDCU UR9, c[0x0][0x3a8] ;  /* 0x00007500ff0977ac */ /* 0x000ee20008000800 */
[----:B------:R-:W4:Y:S06]  /*00a0*/  LDCU UR11, c[0x0][0x39c] ;  /* 0x00007380ff0b77ac */ /* 0x000f2c0008000800 */
[----:B------:R-:W5:Y:S01]  /*00b0*/  S2UR UR7, SR_CgaCtaId ;  /* 0x00000000000779c3 */ /* 0x000f620000008800 */
[----:B------:R-:W1:Y:S01]  /*00c0*/  LDCU UR29, c[0x0][0x3b0] ;  /* 0x00007600ff1d77ac */ /* 0x000e620008000800 */
[----:B------:R-:W-:Y:S01]  /*00d0*/  UMOV UR6, 0x400 ;  /* 0x0000040000067882 */ /* 0x000fe20000000000 */
[----:B------:R-:W5:Y:S01]  /*00e0*/  LDCU.64 UR12, c[0x0][0x358] ;  /* 0x00006b00ff0c77ac */ /* 0x000f620008000a00 */
[----:B0-----:R-:W-:-:S02]  /*00f0*/  UIMAD UR4, UR4, UR10, URZ ;  /* 0x0000000a040472a4 */ /* 0x001fc4000f8e02ff */
[----:B---3--:R-:W-:Y:S02]  /*0100*/  ULOP3.LUT UR19, UR9, 0x7, URZ, 0xc0, !UPT ;  /* 0x0000000709137892 */ /* 0x008fe4000f8ec0ff */
[----:B------:R-:W-:Y:S01]  /*0110*/  ULOP3.LUT UR20, UR9, 0x3, URZ, 0xc0, !UPT ;  /* 0x0000000309147892 */ /* 0x000fe2000f8ec0ff */
[----:B----4-:R-:W-:Y:S01]  /*0120*/  MOV R0, UR11 ;  /* 0x0000000b00007c02 */ /* 0x010fe20008000f00 */
[----:B--2---:R-:W-:Y:S01]  /*0130*/  UIMAD UR5, UR5, UR8, URZ ;  /* 0x00000008050572a4 */ /* 0x004fe2000f8e02ff */
[----:B-1----:R-:W-:Y:S01]  /*0140*/  IMAD R23, R24, UR11, RZ ;  /* 0x0000000b18177c24 */ /* 0x002fe2000f8e02ff */
[----:B------:R-:W-:Y:S01]  /*0150*/  UIMAD UR14, UR9, UR11, URZ ;  /* 0x0000000b090e72a4 */ /* 0x000fe2000f8e02ff */
[----:B------:R-:W-:Y:S01]  /*0160*/  FMUL R22, RZ, UR29 ;  /* 0x0000001dff167c20 */ /* 0x000fe20008400000 */
[----:B------:R-:W-:Y:S02]  /*0170*/  UIMAD UR4, UR5, UR10, UR4 ;  /* 0x0000000a050472a4 */ /* 0x000fe4000f8e0204 */
[----:B------:R-:W-:-:S02]  /*0180*/  ULOP3.LUT UR17, UR11, 0x7, URZ, 0xc0, !UPT ;  /* 0x000000070b117892 */ /* 0x000fc4000f8ec0ff */
[----:B-----5:R-:W-:Y:S02]  /*0190*/  ULEA UR6, UR7, UR6, 0x18 ;  /* 0x0000000607067291 */ /* 0x020fe4000f8ec0ff */
[----:B------:R-:W-:Y:S01]  /*01a0*/  ULOP3.LUT UR18, UR11, 0x3, URZ, 0xc0, !UPT ;  /* 0x000000030b127892 */ /* 0x000fe2000f8ec0ff */
[----:B------:R-:W-:Y:S01]  /*01b0*/  IMAD R21, R0, UR4, R23 ;  /* 0x0000000400157c24 */ /* 0x000fe2000f8e0217 */
[----:B------:R-:W-:Y:S01]  /*01c0*/  ULEA UR10, UR14, UR6, 0x2 ;  /* 0x000000060e0a7291 */ /* 0x000fe2000f8e10ff */
[----:B------:R-:W-:Y:S01]  /*01d0*/  IADD3 R20, PT, PT, R24, UR4, RZ ;  /* 0x0000000418147c10 */ /* 0x000fe2000fffe0ff */
[----:B------:R-:W-:Y:S02]  /*01e0*/  ULOP3.LUT UR22, UR9, 0x7ffffff8, URZ, 0xc0, !UPT ;  /* 0x7ffffff809167892 */ /* 0x000fe4000f8ec0ff */
[----:B------:R-:W-:Y:S02]  /*01f0*/  ULEA UR23, UR14, UR10, 0x2 ;  /* 0x0000000a0e177291 */ /* 0x000fe4000f8e10ff */
[----:B------:R-:W-:-:S02]  /*0200*/  UIADD3 UR15, UPT, UPT, UR11, -0x1, URZ ;  /* 0xffffffff0b0f7890 */ /* 0x000fc4000fffe0ff */
[----:B------:R-:W-:Y:S02]  /*0210*/  ULOP3.LUT UR16, UR11, 0xf, URZ, 0xc0, !UPT ;  /* 0x0000000f0b107892 */ /* 0x000fe4000f8ec0ff */
[----:B------:R-:W-:Y:S02]  /*0220*/  ULOP3.LUT UR7, UR11, 0x7ffffff0, URZ, 0xc0, !UPT ;  /* 0x7ffffff00b077892 */ /* 0x000fe4000f8ec0ff */
[----:B------:R-:W-:Y:S02]  /*0230*/  ULOP3.LUT UR8, UR11, 0x7ffffff8, URZ, 0xc0, !UPT ;  /* 0x7ffffff80b087892 */ /* 0x000fe4000f8ec0ff */
[----:B------:R-:W-:Y:S02]  /*0240*/  ULOP3.LUT UR21, UR11, 0x1, URZ, 0xc0, !UPT ;  /* 0x000000010b157892 */ /* 0x000fe4000f8ec0ff */
[----:B------:R-:W-:Y:S02]  /*0250*/  ULOP3.LUT UR9, UR9, 0x1, URZ, 0xc0, !UPT ;  /* 0x0000000109097892 */ /* 0x000fe4000f8ec0ff */
[----:B------:R-:W-:-:S02]  /*0260*/  UIADD3 UR25, UPT, UPT, UR17, -0x1, URZ ;  /* 0xffffffff11197890 */ /* 0x000fc4000fffe0ff */
[----:B------:R-:W-:Y:S02]  /*0270*/  UIADD3 UR26, UPT, UPT, UR18, -0x1, URZ ;  /* 0xffffffff121a7890 */ /* 0x000fe4000fffe0ff */
[----:B------:R-:W-:Y:S02]  /*0280*/  UIADD3 UR27, UPT, UPT, UR19, -0x1, URZ ;  /* 0xffffffff131b7890 */ /* 0x000fe4000fffe0ff */
[----:B------:R-:W-:Y:S02]  /*0290*/  UIADD3 UR28, UPT, UPT, UR20, -0x1, URZ ;  /* 0xffffffff141c7890 */ /* 0x000fe4000fffe0ff */
[----:B------:R-:W-:Y:S01]  /*02a0*/  ULEA UR24, UR14, UR23, 0x2 ;  /* 0x000000170e187291 */ /* 0x000fe2000f8e10ff */
[----:B------:R-:W-:-:S11]  /*02b0*/  UMOV UR4, URZ ;  /* 0x000000ff00047c82 */ /* 0x000fd60008000000 */
.L_x_222:
[----:B0-----:R-:W0:Y:S02]  /*02c0*/  LDCU UR5, c[0x0][0x39c] ;  /* 0x00007380ff0577ac */ /* 0x001e240008000800 */
[----:B0-----:R-:W-:-:S09]  /*02d0*/  UISETP.GE.AND UP0, UPT, UR5, 0x1, UPT ;  /* 0x000000010500788c */ /* 0x001fd2000bf06270 */
[----:B------:R-:W-:Y:S05]  /*02e0*/  BRA.U !UP0, `(.L_x_129) ;  /* 0x0000000508ec7547 */ /* 0x000fea000b800000 */
[----:B------:R-:W-:Y:S01]  /*02f0*/  UISETP.GE.U32.AND UP1, UPT, UR15, 0xf, UPT ;  /* 0x0000000f0f00788c */ /* 0x000fe2000bf26070 */
[----:B------:R-:W-:Y:S01]  /*0300*/  MOV R0, UR4 ;  /* 0x0000000400007c02 */ /* 0x000fe20008000f00 */
[----:B------:R-:W-:-:S04]  /*0310*/  UMOV UR5, URZ ;  /* 0x000000ff00057c82 */ /* 0x000fc80008000000 */
[----:B------:R-:W-:-:S03]  /*0320*/  IMAD R0, R0, UR14, R21 ;  /* 0x0000000e00007c24 */ /* 0x000fc6000f8e0215 */
[----:B------:R-:W-:Y:S05]  /*0330*/  BRA.U !UP1, `(.L_x_130) ;  /* 0x0000000109bc7547 */ /* 0x000fea000b800000 */
[----:B------:R-:W0:Y:S01]  /*0340*/  S2UR UR6, SR_CgaCtaId ;  /* 0x00000000000679c3 */ /* 0x000e220000008800 */
[----:B------:R-:W-:Y:S01]  /*0350*/  UMOV UR5, 0x400 ;  /* 0x0000040000057882 */ /* 0x000fe20000000000 */
[----:B------:R-:W-:Y:S01]  /*0360*/  MOV R5, R0 ;  /* 0x0000000000057202 */ /* 0x000fe20000000f00 */
[----:B0-----:R-:W-:Y:S02]  /*0370*/  ULEA UR5, UR6, UR5, 0x18 ;  /* 0x0000000506057291 */ /* 0x001fe4000f8ec0ff */
[----:B------:R-:W-:-:S04]  /*0380*/  UIADD3 UR6, UPT, UPT, -UR7, URZ, URZ ;  /* 0x000000ff07067290 */ /* 0x000fc8000fffe1ff */
[----:B------:R-:W-:-:S04]  /*0390*/  LEA R4, R23, UR5, 0x2 ;  /* 0x0000000517047c11 */ /* 0x000fc8000f8e10ff */
[----:B------:R-:W-:-:S07]  /*03a0*/  IADD3 R4, PT, PT, R4, 0x20, RZ ;  /* 0x0000002004047810 */ /* 0x000fce0007ffe0ff */
.L_x_131:
[----:B------:R-:W0:Y:S02]  /*03b0*/  LDC.64 R2, c[0x0][0x380] ;  /* 0x0000e000ff027b82 */ /* 0x000e240000000a00 */
[----:B0-----:R-:W-:-:S05]  /*03c0*/  IMAD.WIDE R2, R5, 0x4, R2 ;  /* 0x0000000405027825 */ /* 0x001fca00078e0202 */
[----:B------:R-:W2:Y:S04]  /*03d0*/  LDG.E R7, desc[UR12][R2.64] ;  /* 0x0000000c02077981 */ /* 0x000ea8000c1e1900 */
        /* <DEDUP_REMOVED lines=15> */
[----:B------:R-:W-:Y:S01]  /*04d0*/  UIADD3 UR6, UPT, UPT, UR6, 0x10, URZ ;  /* 0x0000001006067890 */ /* 0x000fe2000fffe0ff */
[----:B------:R-:W-:-:S03]  /*04e0*/  IADD3 R5, PT, PT, R5, 0x10, RZ ;  /* 0x0000001005057810 */ /* 0x000fc60007ffe0ff */
[----:B------:R-:W-:Y:S01]  /*04f0*/  UISETP.NE.AND UP1, UPT, UR6, URZ, UPT ;  /* 0x000000ff0600728c */ /* 0x000fe2000bf25270 */
[----:B--2---:R-:W-:Y:S04]  /*0500*/  STS [R4+-0x20], R7 ;  /* 0xffffe00704007388 */ /* 0x004fe80000000800 */
[----:B---3--:R-:W-:Y:S04]  /*0510*/  STS [R4+-0x1c], R9 ;  /* 0xffffe40904007388 */ /* 0x008fe80000000800 */
[----:B----4-:R-:W-:Y:S04]  /*0520*/  STS [R4+-0x18], R11 ;  /* 0xffffe80b04007388 */ /* 0x010fe80000000800 */
[----:B-----5:R-:W-:Y:S04]  /*0530*/  STS [R4+-0x14], R13 ;  /* 0xffffec0d04007388 */ /* 0x020fe80000000800 */
[----:B------:R-:W-:Y:S04]  /*0540*/  STS [R4+-0x10], R15 ;  /* 0xfffff00f04007388 */ /* 0x000fe80000000800 */
[----:B------:R-:W-:Y:S04]  /*0550*/  STS [R4+-0xc], R17 ;  /* 0xfffff41104007388 */ /* 0x000fe80000000800 */
[----:B------:R-:W-:Y:S04]  /*0560*/  STS [R4+-0x8], R19 ;  /* 0xfffff81304007388 */ /* 0x000fe80000000800 */
[----:B------:R-:W-:Y:S04]  /*0570*/  STS [R4+-0x4], R25 ;  /* 0xfffffc1904007388 */ /* 0x000fe80000000800 */
[----:B------:R-:W-:Y:S04]  /*0580*/  STS [R4], R27 ;  /* 0x0000001b04007388 */ /* 0x000fe80000000800 */
[----:B------:R-:W-:Y:S04]  /*0590*/  STS [R4+0x4], R29 ;  /* 0x0000041d04007388 */ /* 0x000fe80000000800 */
[----:B------:R-:W-:Y:S04]  /*05a0*/  STS [R4+0x8], R6 ;  /* 0x0000080604007388 */ /* 0x000fe80000000800 */
[----:B------:R-:W-:Y:S04]  /*05b0*/  STS [R4+0xc], R8 ;  /* 0x00000c0804007388 */ /* 0x000fe80000000800 */
[----:B------:R-:W-:Y:S04]  /*05c0*/  STS [R4+0x10], R10 ;  /* 0x0000100a04007388 */ /* 0x000fe80000000800 */
[----:B------:R-:W-:Y:S04]  /*05d0*/  STS [R4+0x14], R12 ;  /* 0x0000140c04007388 */ /* 0x000fe80000000800 */
[----:B------:R-:W-:Y:S04]  /*05e0*/  STS [R4+0x18], R14 ;  /* 0x0000180e04007388 */ /* 0x000fe80000000800 */
[----:B------:R0:W-:Y:S02]  /*05f0*/  STS [R4+0x1c], R16 ;  /* 0x00001c1004007388 */ /* 0x0001e40000000800 */
[----:B0-----:R-:W-:Y:S01]  /*0600*/  IADD3 R4, PT, PT, R4, 0x40, RZ ;  /* 0x0000004004047810 */ /* 0x001fe20007ffe0ff */
[----:B------:R-:W-:Y:S06]  /*0610*/  BRA.U UP1, `(.L_x_131) ;  /* 0xfffffffd01647547 */ /* 0x000fec000b83ffff */
[----:B------:R-:W-:-:S05]  /*0620*/  UMOV UR5, UR7 ;  /* 0x0000000700057c82 */ /* 0x000fca0008000000 */
.L_x_130:
[----:B------:R-:W-:-:S09]  /*0630*/  UISETP.NE.AND UP1, UPT, UR16, URZ, UPT ;  /* 0x000000ff1000728c */ /* 0x000fd2000bf25270 */
[----:B------:R-:W-:Y:S05]  /*0640*/  BRA.U !UP1, `(.L_x_129) ;  /* 0x0000000509147547 */ /* 0x000fea000b800000 */
[----:B------:R-:W-:Y:S02]  /*0650*/  UIADD3 UR6, UPT, UPT, UR16, -0x1, URZ ;  /* 0xffffffff10067890 */ /* 0x000fe4000fffe0ff */
[----:B------:R-:W-:Y:S02]  /*0660*/  UISETP.NE.AND UP2, UPT, UR17, URZ, UPT ;  /* 0x000000ff1100728c */ /* 0x000fe4000bf45270 */
[----:B------:R-:W-:-:S09]  /*0670*/  UISETP.GE.U32.AND UP1, UPT, UR6, 0x7, UPT ;  /* 0x000000070600788c */ /* 0x000fd2000bf26070 */
[----:B------:R-:W-:Y:S05]  /*0680*/  BRA.U !UP1, `(.L_x_132) ;  /* 0x0000000109647547 */ /* 0x000fea000b800000 */
[----:B------:R-:W0:Y:S01]  /*0690*/  LDC.64 R2, c[0x0][0x380] ;  /* 0x0000e000ff027b82 */ /* 0x000e220000000a00 */
[----:B------:R-:W-:-:S05]  /*06a0*/  IADD3 R5, PT, PT, R0, UR5, RZ ;  /* 0x0000000500057c10 */ /* 0x000fca000fffe0ff */
        /* <DEDUP_REMOVED lines=11> */
[----:B------:R-:W-:Y:S01]  /*0760*/  IADD3 R5, PT, PT, R23, UR5, RZ ;  /* 0x0000000517057c10 */ /* 0x000fe2000fffe0ff */
[----:B------:R-:W-:-:S02]  /*0770*/  UIADD3 UR5, UPT, UPT, UR5, 0x8, URZ ;  /* 0x0000000805057890 */ /* 0x000fc4000fffe0ff */
[----:B0-----:R-:W-:-:S06]  /*0780*/  ULEA UR6, UR11, UR6, 0x18 ;  /* 0x000000060b067291 */ /* 0x001fcc000f8ec0ff */
[----:B------:R-:W-:-:S05]  /*0790*/  LEA R5, R5, UR6, 0x2 ;  /* 0x0000000605057c11 */ /* 0x000fca000f8e10ff */
[----:B--2---:R0:W-:Y:S04]  /*07a0*/  STS [R5], R4 ;  /* 0x0000000405007388 */ /* 0x0041e80000000800 */
[----:B---3--:R0:W-:Y:S04]  /*07b0*/  STS [R5+0x4], R6 ;  /* 0x0000040605007388 */ /* 0x0081e80000000800 */
[----:B----4-:R0:W-:Y:S04]  /*07c0*/  STS [R5+0x8], R8 ;  /* 0x0000080805007388 */ /* 0x0101e80000000800 */
[----:B-----5:R0:W-:Y:S04]  /*07d0*/  STS [R5+0xc], R10 ;  /* 0x00000c0a05007388 */ /* 0x0201e80000000800 */
[----:B------:R0:W-:Y:S04]  /*07e0*/  STS [R5+0x10], R12 ;  /* 0x0000100c05007388 */ /* 0x0001e80000000800 */
[----:B------:R0:W-:Y:S04]  /*07f0*/  STS [R5+0x14], R14 ;  /* 0x0000140e05007388 */ /* 0x0001e80000000800 */
[----:B------:R0:W-:Y:S04]  /*0800*/  STS [R5+0x18], R16 ;  /* 0x0000181005007388 */ /* 0x0001e80000000800 */
[----:B------:R0:W-:Y:S02]  /*0810*/  STS [R5+0x1c], R18 ;  /* 0x00001c1205007388 */ /* 0x0001e40000000800 */
.L_x_132:
[----:B------:R-:W-:Y:S05]  /*0820*/  BRA.U !UP2, `(.L_x_129) ;  /* 0x000000010a9c7547 */ /* 0x000fea000b800000 */
[----:B------:R-:W-:Y:S02]  /*0830*/  UISETP.GE.U32.AND UP1, UPT, UR25, 0x3, UPT ;  /* 0x000000031900788c */ /* 0x000fe4000bf26070 */
[----:B------:R-:W-:-:S07]  /*0840*/  UISETP.NE.AND UP2, UPT, UR18, URZ, UPT ;  /* 0x000000ff1200728c */ /* 0x000fce000bf45270 */
[----:B------:R-:W-:Y:S05]  /*0850*/  BRA.U !UP1, `(.L_x_133) ;  /* 0x0000000109447547 */ /* 0x000fea000b800000 */
[----:B------:R-:W1:Y:S01]  /*0860*/  LDC.64 R2, c[0x0][0x380] ;  /* 0x0000e000ff027b82 */ /* 0x000e620000000a00 */
[----:B0-----:R-:W-:-:S05]  /*0870*/  IADD3 R5, PT, PT, R0, UR5, RZ ;  /* 0x0000000500057c10 */ /* 0x001fca000fffe0ff */
[----:B-1----:R-:W-:-:S05]  /*0880*/  IMAD.WIDE R2, R5, 0x4, R2 ;  /* 0x0000000405027825 */ /* 0x002fca00078e0202 */
[----:B------:R-:W2:Y:S04]  /*0890*/  LDG.E R4, desc[UR12][R2.64] ;  /* 0x0000000c02047981 */ /* 0x000ea8000c1e1900 */
[----:B------:R-:W3:Y:S04]  /*08a0*/  LDG.E R6, desc[UR12][R2.64+0x4] ;  /* 0x0000040c02067981 */ /* 0x000ee8000c1e1900 */
[----:B------:R-:W4:Y:S04]  /*08b0*/  LDG.E R8, desc[UR12][R2.64+0x8] ;  /* 0x0000080c02087981 */ /* 0x000f28000c1e1900 */
        /* <DEDUP_REMOVED lines=10> */
[----:B-----5:R1:W-:Y:S02]  /*0960*/  STS [R5+0xc], R10 ;  /* 0x00000c0a05007388 */ /* 0x0203e40000000800 */
.L_x_133:
[----:B------:R-:W-:Y:S05]  /*0970*/  BRA.U !UP2, `(.L_x_129) ;  /* 0x000000010a487547 */ /* 0x000fea000b800000 */
[----:B------:R-:W2:Y:S01]  /*0980*/  LDC.64 R2, c[0x0][0x380] ;  /* 0x0000e000ff027b82 */ /* 0x000ea20000000a00 */
[----:B01----:R-:W-:-:S05]  /*0990*/  IADD3 R5, PT, PT, R0, UR5, RZ ;  /* 0x0000000500057c10 */ /* 0x003fca000fffe0ff */
[----:B--2---:R-:W-:-:S05]  /*09a0*/  IMAD.WIDE R2, R5, 0x4, R2 ;  /* 0x0000000405027825 */ /* 0x004fca00078e0202 */
[----:B------:R-:W2:Y:S01]  /*09b0*/  LDG.E R0, desc[UR12][R2.64] ;  /* 0x0000000c02007981 */ /* 0x000ea2000c1e1900 */
[----:B------:R-:W0:Y:S01]  /*09c0*/  S2UR UR11, SR_CgaCtaId ;  /* 0x00000000000b79c3 */ /* 0x000e220000008800 */
[----:B------:R-:W-:Y:S01]  /*09d0*/  UMOV UR6, 0x400 ;  /* 0x0000040000067882 */ /* 0x000fe20000000000 */
[----:B------:R-:W-:Y:S01]  /*09e0*/  IADD3 R4, PT, PT, R23, UR5, RZ ;  /* 0x0000000517047c10 */ /* 0x000fe2000fffe0ff */
[----:B------:R-:W-:Y:S02]  /*09f0*/  UISETP.NE.AND UP1, UPT, UR18, 0x1, UPT ;  /* 0x000000011200788c */ /* 0x000fe4000bf25270 */
[----:B0-----:R-:W-:-:S06]  /*0a00*/  ULEA UR6, UR11, UR6, 0x18 ;  /* 0x000000060b067291 */ /* 0x001fcc000f8ec0ff */
[----:B------:R-:W-:-:S05]  /*0a10*/  LEA R5, R4, UR6, 0x2 ;  /* 0x0000000604057c11 */ /* 0x000fca000f8e10ff */
[----:B--2---:R2:W-:Y:S01]  /*0a20*/  STS [R5], R0 ;  /* 0x0000000005007388 */ /* 0x0045e20000000800 */
[----:B------:R-:W-:Y:S05]  /*0a30*/  BRA.U !UP1, `(.L_x_129) ;  /* 0x0000000109187547 */ /* 0x000fea000b800000 */
[----:B------:R-:W-:Y:S01]  /*0a40*/  UISETP.NE.AND UP1, UPT, UR18, 0x2, UPT ;  /* 0x000000021200788c */ /* 0x000fe2000bf25270 */
[----:B--2---:R-:W2:Y:S05]  /*0a50*/  LDG.E R0, desc[UR12][R2.64+0x4] ;  /* 0x0000040c02007981 */ /* 0x004eaa000c1e1900 */
[----:B------:R-:W-:-:S13]  /*0a60*/  PLOP3.LUT P0, PT, PT, PT, UP1, 0x80, 0x8 ;  /* 0x000000000008781c */ /* 0x000fda0003f0f018 */
[----:B------:R-:W3:Y:S04]  /*0a70*/  @P0 LDG.E R4, desc[UR12][R2.64+0x8] ;  /* 0x0000080c02040981 */ /* 0x000ee8000c1e1900 */
[----:B--2---:R4:W-:Y:S04]  /*0a80*/  STS [R5+0x4], R0 ;  /* 0x0000040005007388 */ /* 0x0049e80000000800 */
[----:B---3--:R4:W-:Y:S02]  /*0a90*/  @P0 STS [R5+0x8], R4 ;  /* 0x0000080405000388 */ /* 0x0089e40000000800 */
.L_x_129:
[----:B------:R-:W3:Y:S02]  /*0aa0*/  LDCU UR5, c[0x0][0x3a0] ;  /* 0x00007400ff0577ac */ /* 0x000ee40008000800 */
[----:B---3--:R-:W-:Y:S01]  /*0ab0*/  UISETP.GE.AND UP1, UPT, UR5, 0x1, UPT ;  /* 0x000000010500788c */ /* 0x008fe2000bf26270 */
[----:B------:R-:W-:Y:S08]  /*0ac0*/  BAR.SYNC.DEFER_BLOCKING 0x0 ;  /* 0x0000000000007b1d */ /* 0x000ff00000010000 */
[----:B------:R-:W-:Y:S05]  /*0ad0*/  BRA.U !UP1, `(.L_x_134) ;  /* 0x0000002d097c7547 */ /* 0x000fea000b800000 */
[----:B------:R-:W3:Y:S01]  /*0ae0*/  LDC R3, c[0x0][0x3ac] ;  /* 0x0000eb00ff037b82 */ /* 0x000ee20000000800 */
[----:B------:R-:W-:-:S07]  /*0af0*/  UMOV UR5, URZ ;  /* 0x000000ff00057c82 */ /* 0x000fce0008000000 */
[----:B0-----:R-:W0:Y:S08]  /*0b00*/  LDC.64 R12, c[0x0][0x3c0] ;  /* 0x0000f000ff0c7b82 */ /* 0x001e300000000a00 */
[----:B------:R-:W5:Y:S01]  /*0b10*/  LDC.64 R14, c[0x0][0x3b8] ;  /* 0x0000ee00ff0e7b82 */ /* 0x000f620000000a00 */
[----:B---3--:R-:W-:-:S04]  /*0b20*/  IMAD R3, R3, UR4, R20 ;  /* 0x0000000403037c24 */ /* 0x008fc8000f8e0214 */
[----:B0-----:R-:W-:-:S04]  /*0b30*/  IMAD.WIDE R12, R3, 0x4, R12 ;  /* 0x00000004030c7825 */ /* 0x001fc800078e020c */
[----:B-----5:R-:W-:-:S07]  /*0b40*/  IMAD.WIDE R14, R3, 0x4, R14 ;  /* 0x00000004030e7825 */ /* 0x020fce00078e020e */
.L_x_171:
[----:B01234-:R-:W-:Y:S05]  /*0b50*/  BRA.U !UP0, `(.L_x_135) ;  /* 0x0000000508c07547 */ /* 0x01ffea000b800000 */
[----:B------:R-:W-:Y:S01]  /*0b60*/  UISETP.GE.U32.AND UP1, UPT, UR15, 0x7, UPT ;  /* 0x000000070f00788c */ /* 0x000fe2000bf26070 */
[----:B--2-4-:R-:W-:Y:S01]  /*0b70*/  MOV R0, UR5 ;  /* 0x0000000500007c02 */ /* 0x014fe20008000f00 */
[----:B-1----:R-:W-:-:S04]  /*0b80*/  HFMA2 R10, -RZ, RZ, 0, 0 ;  /* 0x00000000ff0a7431 */ /* 0x002fc800000001ff */
[----:B------:R-:W-:-:S03]  /*0b90*/  IMAD R0, R0, UR14, R21 ;  /* 0x0000000e00007c24 */ /* 0x000fc6000f8e0215 */
[----:B------:R-:W-:Y:S05]  /*0ba0*/  BRA.U !UP1, `(.L_x_136) ;  /* 0x0000000109b47547 */ /* 0x000fea000b800000 */
[----:B------:R-:W-:-:S05]  /*0bb0*/  UMOV UR6, URZ ;  /* 0x000000ff00067c82 */ /* 0x000fca0008000000 */
.L_x_137:
[----:B0-----:R-:W0:Y:S01]  /*0bc0*/  LDC.64 R4, c[0x0][0x388] ;  /* 0x0000e200ff047b82 */ /* 0x001e220000000a00 */
[----:B------:R-:W-:-:S07]  /*0bd0*/  IADD3 R7, PT, PT, R0, UR6, RZ ;  /* 0x0000000600077c10 */ /* 0x000fce000fffe0ff */
[----:B------:R-:W1:Y:S01]  /*0be0*/  LDC.64 R2, c[0x0][0x390] ;  /* 0x0000e400ff027b82 */ /* 0x000e620000000a00 */
[----:B0-----:R-:W-:-:S05]  /*0bf0*/  IMAD.WIDE R4, R7, 0x4, R4 ;  /* 0x0000000407047825 */ /* 0x001fca00078e0204 */
[----:B------:R-:W2:Y:S01]  /*0c00*/  LDG.E R29, desc[UR12][R4.64] ;  /* 0x0000000c041d7981 */ /* 0x000ea2000c1e1900 */
[----:B-1----:R-:W-:-:S03]  /*0c10*/  IMAD.WIDE R2, R7, 0x4, R2 ;  /* 0x0000000407027825 */ /* 0x002fc600078e0202 */
[----:B------:R-:W3:Y:S04]  /*0c20*/  LDG.E R16, desc[UR12][R4.64+0x4] ;  /* 0x0000040c04107981 */ /* 0x000ee8000c1e1900 */
[----:B------:R-:W4:Y:S01]  /*0c30*/  LDG.E R10, desc[UR12][R2.64] ;  /* 0x0000000c020a7981 */ /* 0x000f22000c1e1900 */
[----:B------:R-:W-:-:S03]  /*0c40*/  IADD3 R7, PT, PT, R23, UR6, RZ ;  /* 0x0000000617077c10 */ /* 0x000fc6000fffe0ff */
[----:B------:R-:W5:Y:S01]  /*0c50*/  LDG.E R8, desc[UR12][R2.64+0x4] ;  /* 0x0000040c02087981 */ /* 0x000f62000c1e1900 */
[C---:B------:R-:W-:Y:S02]  /*0c60*/  LEA R6, R7.reuse, UR10, 0x2 ;  /* 0x0000000a07067c11 */ /* 0x040fe4000f8e10ff */
[----:B------:R-:W-:Y:S01]  /*0c70*/  LEA R7, R7, UR23, 0x2 ;  /* 0x0000001707077c11 */ /* 0x000fe2000f8e10ff */
        /* <DEDUP_REMOVED lines=10> */
[----:B--2---:R-:W-:Y:S04]  /*0d20*/  STS [R6], R29 ;  /* 0x0000001d06007388 */ /* 0x004fe80000000800 */
[----:B----4-:R0:W-:Y:S04]  /*0d30*/  STS [R7], R10 ;  /* 0x0000000a07007388 */ /* 0x0101e80000000800 */
[----:B---3--:R1:W-:Y:S04]  /*0d40*/  STS [R6+0x4], R16 ;  /* 0x0000041006007388 */ /* 0x0083e80000000800 */
[----:B0-----:R-:W2:Y:S04]  /*0d50*/  LDG.E R10, desc[UR12][R2.64+0x14] ;  /* 0x0000140c020a7981 */ /* 0x001ea8000c1e1900 */
[----:B-1----:R-:W3:Y:S04]  /*0d60*/  LDG.E R16, desc[UR12][R2.64+0x18] ;  /* 0x0000180c02107981 */ /* 0x002ee8000c1e1900 */
[----:B-----5:R0:W-:Y:S04]  /*0d70*/  STS [R7+0x4], R8 ;  /* 0x0000040807007388 */ /* 0x0201e80000000800 */
[----:B------:R0:W-:Y:S04]  /*0d80*/  STS [R6+0x8], R25 ;  /* 0x0000081906007388 */ /* 0x0001e80000000800 */
[----:B------:R0:W-:Y:S04]  /*0d90*/  STS [R7+0x8], R18 ;  /* 0x0000081207007388 */ /* 0x0001e80000000800 */
[----:B------:R0:W-:Y:S04]  /*0da0*/  STS [R6+0xc], R19 ;  /* 0x00000c1306007388 */ /* 0x0001e80000000800 */
[----:B------:R0:W-:Y:S04]  /*0db0*/  STS [R7+0xc], R26 ;  /* 0x00000c1a07007388 */ /* 0x0001e80000000800 */
[----:B------:R0:W-:Y:S04]  /*0dc0*/  STS [R6+0x10], R17 ;  /* 0x0000101106007388 */ /* 0x0001e80000000800 */
[----:B------:R0:W-:Y:S04]  /*0dd0*/  STS [R7+0x10], R28 ;  /* 0x0000101c07007388 */ /* 0x0001e80000000800 */
[----:B------:R0:W-:Y:S01]  /*0de0*/  STS [R6+0x14], R11 ;  /* 0x0000140b06007388 */ /* 0x0001e20000000800 */
[----:B------:R-:W-:-:S04]  /*0df0*/  UIADD3 UR6, UPT, UPT, UR6, 0x8, URZ ;  /* 0x0000000806067890 */ /* 0x000fc8000fffe0ff */
[----:B------:R-:W-:Y:S01]  /*0e00*/  UISETP.NE.AND UP1, UPT, UR6, UR8, UPT ;  /* 0x000000080600728c */ /* 0x000fe2000bf25270 */
[----:B--2---:R0:W-:Y:S04]  /*0e10*/  STS [R7+0x14], R10 ;  /* 0x0000140a07007388 */ /* 0x0041e80000000800 */
[----:B------:R0:W-:Y:S04]  /*0e20*/  STS [R6+0x18], R9 ;  /* 0x0000180906007388 */ /* 0x0001e80000000800 */
[----:B---3--:R0:W-:Y:S04]  /*0e30*/  STS [R7+0x18], R16 ;  /* 0x0000181007007388 */ /* 0x0081e80000000800 */
[----:B------:R0:W-:Y:S04]  /*0e40*/  STS [R6+0x1c], R27 ;  /* 0x00001c1b06007388 */ /* 0x0001e80000000800 */
[----:B------:R0:W-:Y:S01]  /*0e50*/  STS [R7+0x1c], R4 ;  /* 0x00001c0407007388 */ /* 0x0001e20000000800 */
[----:B------:R-:W-:Y:S05]  /*0e60*/  BRA.U UP1, `(.L_x_137) ;  /* 0xfffffffd01547547 */ /* 0x000fea000b83ffff */
[----:B0-----:R-:W-:-:S07]  /*0e70*/  MOV R10, UR8 ;  /* 0x00000008000a7c02 */ /* 0x001fce0008000f00 */
.L_x_136:
[----:B------:R-:W-:-:S09]  /*0e80*/  UISETP.NE.AND UP1, UPT, UR17, URZ, UPT ;  /* 0x000000ff1100728c */ /* 0x000fd2000bf25270 */
[----:B------:R-:W-:Y:S05]  /*0e90*/  BRA.U !UP1, `(.L_x_135) ;  /* 0x0000000109f07547 */ /* 0x000fea000b800000 */
[----:B------:R-:W-:Y:S02]  /*0ea0*/  UISETP.GE.U32.AND UP1, UPT, UR25, 0x3, UPT ;  /* 0x000000031900788c */ /* 0x000fe4000bf26070 */
[----:B------:R-:W-:-:S07]  /*0eb0*/  UISETP.NE.AND UP2, UPT, UR18, URZ, UPT ;  /* 0x000000ff1200728c */ /* 0x000fce000bf45270 */
[----:B------:R-:W-:Y:S05]  /*0ec0*/  BRA.U !UP1, `(.L_x_138) ;  /* 0x0000000109647547 */ /* 0x000fea000b800000 */
[----:B------:R-:W0:Y:S01]  /*0ed0*/  LDC.64 R2, c[0x0][0x388] ;  /* 0x0000e200ff027b82 */ /* 0x000e220000000a00 */
[----:B------:R-:W-:-:S07]  /*0ee0*/  IADD3 R7, PT, PT, R0, R10, RZ ;  /* 0x0000000a00077210 */ /* 0x000fce0007ffe0ff */
        /* <DEDUP_REMOVED lines=11> */
[----:B------:R-:W-:-:S04]  /*0fa0*/  IADD3 R7, PT, PT, R23, R10, RZ ;  /* 0x0000000a17077210 */ /* 0x000fc80007ffe0ff */
        /* <DEDUP_REMOVED lines=11> */
.L_x_138:
[----:B------:R-:W-:Y:S05]  /*1060*/  BRA.U !UP2, `(.L_x_135) ;  /* 0x000000010a7c7547 */ /* 0x000fea000b800000 */
[----:B------:R-:W-:Y:S02]  /*1070*/  ISETP.NE.AND P0, PT, RZ, UR26, PT ;  /* 0x0000001aff007c0c */ /* 0x000fe4000bf05270 */
        /* <DEDUP_REMOVED lines=9> */
[----:B-1----:R-:W-:-:S05]  /*1110*/  @P0 IMAD.WIDE R2, R19, 0x4, R2 ;  /* 0x0000000413020825 */ /* 0x002fca00078e0202 */
[----:B------:R-:W4:Y:S01]  /*1120*/  @P0 LDG.E R0, desc[UR12][R2.64] ;  /* 0x0000000c02000981 */ /* 0x000f22000c1e1900 */
[----:B0-----:R-:W-:-:S03]  /*1130*/  @P0 IMAD.WIDE R8, R19, 0x4, R8 ;  /* 0x0000000413080825 */ /* 0x001fc600078e0208 */
[----:B------:R-:W5:Y:S04]  /*1140*/  @P0 LDG.E R18, desc[UR12][R2.64+0x4] ;  /* 0x0000040c02120981 */ /* 0x000f68000c1e1900 */
[----:B------:R-:W5:Y:S01]  /*1150*/  @P0 LDG.E R16, desc[UR12][R8.64] ;  /* 0x0000000c08100981 */ /* 0x000f62000c1e1900 */
[----:B--2---:R-:W-:-:S03]  /*1160*/  @P1 IMAD.WIDE R6, R17, 0x4, R6 ;  /* 0x0000000411061825 */ /* 0x004fc600078e0206 */
[----:B------:R-:W2:Y:S04]  /*1170*/  @P0 LDG.E R26, desc[UR12][R8.64+0x4] ;  /* 0x0000040c081a0981 */ /* 0x000ea8000c1e1900 */
[----:B------:R-:W2:Y:S01]  /*1180*/  @P1 LDG.E R6, desc[UR12][R6.64] ;  /* 0x0000000c06061981 */ /* 0x000ea2000c1e1900 */
[----:B---3--:R-:W-:-:S06]  /*1190*/  @P1 IMAD.WIDE R4, R17, 0x4, R4 ;  /* 0x0000000411041825 */ /* 0x008fcc00078e0204 */
[----:B------:R-:W3:Y:S01]  /*11a0*/  @P1 LDG.E R4, desc[UR12][R4.64] ;  /* 0x0000000c04041981 */ /* 0x000ee2000c1e1900 */
[----:B------:R-:W-:Y:S02]  /*11b0*/  @P0 LEA R19, R11, UR10, 0x2 ;  /* 0x0000000a0b130c11 */ /* 0x000fe4000f8e10ff */
[----:B------:R-:W-:Y:S02]  /*11c0*/  @P1 IADD3 R10, PT, PT, R23, R10, RZ ;  /* 0x0000000a170a1210 */ /* 0x000fe40007ffe0ff */
[----:B------:R-:W-:Y:S02]  /*11d0*/  @P0 LEA R25, R11, UR23, 0x2 ;  /* 0x000000170b190c11 */ /* 0x000fe4000f8e10ff */
[C---:B------:R-:W-:Y:S02]  /*11e0*/  @P1 LEA R11, R10.reuse, UR10, 0x2 ;  /* 0x0000000a0a0b1c11 */ /* 0x040fe4000f8e10ff */
[----:B------:R-:W-:Y:S01]  /*11f0*/  @P1 LEA R17, R10, UR23, 0x2 ;  /* 0x000000170a111c11 */ /* 0x000fe2000f8e10ff */
[----:B----4-:R0:W-:Y:S04]  /*1200*/  @P0 STS [R19], R0 ;  /* 0x0000000013000388 */ /* 0x0101e80000000800 */
[----:B-----5:R0:W-:Y:S04]  /*1210*/  @P0 STS [R25], R16 ;  /* 0x0000001019000388 */ /* 0x0201e80000000800 */
[----:B------:R0:W-:Y:S04]  /*1220*/  @P0 STS [R19+0x4], R18 ;  /* 0x0000041213000388 */ /* 0x0001e80000000800 */
[----:B--2---:R0:W-:Y:S04]  /*1230*/  @P0 STS [R25+0x4], R26 ;  /* 0x0000041a19000388 */ /* 0x0041e80000000800 */
[----:B------:R0:W-:Y:S04]  /*1240*/  @P1 STS [R11], R6 ;  /* 0x000000060b001388 */ /* 0x0001e80000000800 */
[----:B---3--:R0:W-:Y:S02]  /*1250*/  @P1 STS [R17], R4 ;  /* 0x0000000411001388 */ /* 0x0081e40000000800 */
.L_x_135:
[----:B------:R-:W-:Y:S06]  /*1260*/  BAR.SYNC.DEFER_BLOCKING 0x0 ;  /* 0x0000000000007b1d */ /* 0x000fec0000010000 */
[----:B------:R-:W3:Y:S01]  /*1270*/  LDCU UR6, c[0x0][0x3a8] ;  /* 0x00007500ff0677ac */ /* 0x000ee20008000800 */
[----:B0-2-4-:R0:W5:Y:S04]  /*1280*/  LDG.E R0, desc[UR12][R12.64] ;  /* 0x0000000c0c007981 */ /* 0x015168000c1e1900 */
[----:B------:R0:W5:Y:S01]  /*1290*/  LDG.E R2, desc[UR12][R14.64] ;  /* 0x0000000c0e027981 */ /* 0x000162000c1e1900 */
[----:B---3--:R-:W-:Y:S01]  /*12a0*/  UISETP.GE.AND UP1, UPT, UR6, 0x1, UPT ;  /* 0x000000010600788c */ /* 0x008fe2000bf26270 */
[----:B------:R-:W-:-:S08]  /*12b0*/  MOV R3, 0xff800000 ;  /* 0xff80000000037802 */ /* 0x000fd00000000f00 */
[----:B0-----:R-:W-:Y:S05]  /*12c0*/  BRA.U !UP1, `(.L_x_139) ;  /* 0x0000000909987547 */ /* 0x001fea000b800000 */
[----:B------:R-:W-:Y:S05]  /*12d0*/  BRA.U !UP0, `(.L_x_140) ;  /* 0x0000000508c47547 */ /* 0x000fea000b800000 */
[----:B-1----:R-:W-:Y:S01]  /*12e0*/  HFMA2 R5, -RZ, RZ, 0, 0 ;  /* 0x00000000ff057431 */ /* 0x002fe200000001ff */
[----:B------:R-:W-:-:S07]  /*12f0*/  MOV R3, 0xff800000 ;  /* 0xff80000000037802 */ /* 0x000fce0000000f00 */
.L_x_146:
[----:B------:R-:W-:Y:S01]  /*1300*/  UISETP.GE.U32.AND UP2, UPT, UR15, 0x7, UPT ;  /* 0x000000070f00788c */ /* 0x000fe2000bf46070 */
[----:B------:R-:W-:Y:S02]  /*1310*/  MOV R16, RZ ;  /* 0x000000ff00107202 */ /* 0x000fe40000000f00 */
[----:B------:R-:W-:-:S06]  /*1320*/  MOV R4, RZ ;  /* 0x000000ff00047202 */ /* 0x000fcc0000000f00 */
[----:B------:R-:W-:Y:S05]  /*1330*/  BRA.U !UP2, `(.L_x_141) ;  /* 0x000000010a987547 */ /* 0x000fea000b800000 */
[----:B------:R-:W0:Y:S01]  /*1340*/  S2UR UR11, SR_CgaCtaId ;  /* 0x00000000000b79c3 */ /* 0x000e220000008800 */
[----:B------:R-:W-:Y:S01]  /*1350*/  UMOV UR6, 0x400 ;  /* 0x0000040000067882 */ /* 0x000fe20000000000 */
[----:B------:R-:W-:-:S06]  /*1360*/  MOV R16, RZ ;  /* 0x000000ff00107202 */ /* 0x000fcc0000000f00 */
[----:B------:R-:W1:Y:S01]  /*1370*/  LDC R4, c[0x0][0x39c] ;  /* 0x0000e700ff047b82 */ /* 0x000e620000000800 */
[----:B0-----:R-:W-:-:S03]  /*1380*/  ULEA UR11, UR11, UR6, 0x18 ;  /* 0x000000060b0b7291 */ /* 0x001fc6000f8ec0ff */
[----:B------:R-:W-:-:S09]  /*1390*/  UMOV UR6, URZ ;  /* 0x000000ff00067c82 */ /* 0x000fd20008000000 */
.L_x_142:
[----:B-1----:R-:W-:Y:S01]  /*13a0*/  IMAD R6, R5, R4, UR6 ;  /* 0x0000000605067e24 */ /* 0x002fe2000f8e0204 */
[----:B------:R-:W-:Y:S01]  /*13b0*/  IADD3 R7, PT, PT, R23, UR6, RZ ;  /* 0x0000000617077c10 */ /* 0x000fe2000fffe0ff */
[----:B------:R-:W-:-:S03]  /*13c0*/  UIADD3 UR6, UPT, UPT, UR6, 0x8, URZ ;  /* 0x0000000806067890 */ /* 0x000fc6000fffe0ff */
[----:B------:R-:W-:Y:S01]  /*13d0*/  LEA R7, R7, UR11, 0x2 ;  /* 0x0000000b07077c11 */ /* 0x000fe2000f8e10ff */
        /* <DEDUP_REMOVED lines=11> */
[----:B------:R-:W-:Y:S01]  /*1490*/  LDS R27, [R6+0x1c] ;  /* 0x00001c00061b7984 */ /* 0x000fe20000000800 */
[----:B0-----:R-:W-:-:S03]  /*14a0*/  FFMA R18, R17, R18, R16 ;  /* 0x0000001211127223 */ /* 0x001fc60000000010 */
[----:B------:R-:W-:Y:S04]  /*14b0*/  LDS R16, [R7+0x10] ;  /* 0x0000100007107984 */ /* 0x000fe80000000800 */
[----:B------:R-:W0:Y:S01]  /*14c0*/  LDS R17, [R6+0x10] ;  /* 0x0000100006117984 */ /* 0x000e220000000800 */
[----:B-1----:R-:W-:-:S03]  /*14d0*/  FFMA R25, R19, R25, R18 ;  /* 0x0000001913197223 */ /* 0x002fc60000000012 */
[----:B------:R-:W-:Y:S04]  /*14e0*/  LDS R18, [R7+0x14] ;  /* 0x0000140007127984 */ /* 0x000fe80000000800 */
[----:B------:R-:W1:Y:S01]  /*14f0*/  LDS R19, [R6+0x14] ;  /* 0x0000140006137984 */ /* 0x000e620000000800 */
[----:B--2---:R-:W-:-:S03]  /*1500*/  FFMA R25, R10, R11, R25 ;  /* 0x0000000b0a197223 */ /* 0x004fc60000000019 */
[----:B------:R-:W2:Y:S04]  /*1510*/  LDS R11, [R7+0x18] ;  /* 0x00001800070b7984 */ /* 0x000ea80000000800 */
[----:B------:R-:W4:Y:S01]  /*1520*/  LDS R10, [R7+0x1c] ;  /* 0x00001c00070a7984 */ /* 0x000f220000000800 */
[----:B---3--:R-:W-:-:S04]  /*1530*/  FFMA R9, R8, R9, R25 ;  /* 0x0000000908097223 */ /* 0x008fc80000000019 */
[----:B0-----:R-:W-:-:S04]  /*1540*/  FFMA R9, R16, R17, R9 ;  /* 0x0000001110097223 */ /* 0x001fc80000000009 */
[----:B-1----:R-:W-:-:S04]  /*1550*/  FFMA R18, R18, R19, R9 ;  /* 0x0000001312127223 */ /* 0x002fc80000000009 */
[----:B--2---:R-:W-:-:S04]  /*1560*/  FFMA R11, R11, R26, R18 ;  /* 0x0000001a0b0b7223 */ /* 0x004fc80000000012 */
[----:B----4-:R-:W-:Y:S01]  /*1570*/  FFMA R16, R10, R27, R11 ;  /* 0x0000001b0a107223 */ /* 0x010fe2000000000b */
[----:B------:R-:W-:Y:S06]  /*1580*/  BRA.U UP2, `(.L_x_142) ;  /* 0xfffffffd02847547 */ /* 0x000fec000b83ffff */
[----:B------:R-:W-:-:S07]  /*1590*/  MOV R4, UR8 ;  /* 0x0000000800047c02 */ /* 0x000fce0008000f00 */
.L_x_141:
[----:B------:R-:W-:-:S09]  /*15a0*/  UISETP.NE.AND UP2, UPT, UR17, URZ, UPT ;  /* 0x000000ff1100728c */ /* 0x000fd2000bf45270 */
[----:B------:R-:W-:Y:S05]  /*15b0*/  BRA.U !UP2, `(.L_x_143) ;  /* 0x000000010adc7547 */ /* 0x000fea000b800000 */
[----:B------:R-:W-:Y:S02]  /*15c0*/  UISETP.GE.U32.AND UP2, UPT, UR25, 0x3, UPT ;  /* 0x000000031900788c */ /* 0x000fe4000bf46070 */
[----:B------:R-:W-:-:S07]  /*15d0*/  UISETP.NE.AND UP3, UPT, UR18, URZ, UPT ;  /* 0x000000ff1200728c */ /* 0x000fce000bf65270 */
[----:B------:R-:W-:Y:S05]  /*15e0*/  BRA.U !UP2, `(.L_x_144) ;  /* 0x000000010a547547 */ /* 0x000fea000b800000 */
[----:B------:R-:W0:Y:S01]  /*15f0*/  S2UR UR11, SR_CgaCtaId ;  /* 0x00000000000b79c3 */ /* 0x000e220000008800 */
[----:B------:R-:W1:Y:S01]  /*1600*/  LDCU UR29, c[0x0][0x39c] ;  /* 0x00007380ff1d77ac */ /* 0x000e620008000800 */
[----:B------:R-:W-:Y:S01]  /*1610*/  IADD3 R6, PT, PT, R23, R4, RZ ;  /* 0x0000000417067210 */ /* 0x000fe20007ffe0ff */
[----:B------:R-:W-:Y:S01]  /*1620*/  UMOV UR6, 0x400 ;  /* 0x0000040000067882 */ /* 0x000fe20000000000 */
[----:B-1----:R-:W-:Y:S01]  /*1630*/  IMAD R7, R5, UR29, R4 ;  /* 0x0000001d05077c24 */ /* 0x002fe2000f8e0204 */
[----:B------:R-:W-:Y:S01]  /*1640*/  IADD3 R4, PT, PT, R4, 0x4, RZ ;  /* 0x0000000404047810 */ /* 0x000fe20007ffe0ff */
[----:B0-----:R-:W-:-:S03]  /*1650*/  ULEA UR6, UR11, UR6, 0x18 ;  /* 0x000000060b067291 */ /* 0x001fc6000f8ec0ff */
[----:B------:R-:W-:-:S03]  /*1660*/  LEA R8, R7, UR10, 0x2 ;  /* 0x0000000a07087c11 */ /* 0x000fc6000f8e10ff */
[----:B------:R-:W-:Y:S02]  /*1670*/  LEA R6, R6, UR6, 0x2 ;  /* 0x0000000606067c11 */ /* 0x000fe4000f8e10ff */
        /* <DEDUP_REMOVED lines=12> */
.L_x_144:
[----:B------:R-:W-:Y:S05]  /*1740*/  BRA.U !UP3, `(.L_x_143) ;  /* 0x000000010b787547 */ /* 0x000fea000b800000 */
[----:B------:R-:W-:Y:S02]  /*1750*/  UISETP.NE.AND UP2, UPT, UR26, URZ, UPT ;  /* 0x000000ff1a00728c */ /* 0x000fe4000bf45270 */
        /* <DEDUP_REMOVED lines=14> */
[----:B------:R-:W1:Y:S01]  /*1840*/  LDS R11, [R8+0x4] ;  /* 0x00000400080b7984 */ /* 0x000e620000000800 */
[----:B0-----:R-:W-:-:S04]  /*1850*/  FFMA R7, R7, R9, R16 ;  /* 0x0000000907077223 */ /* 0x001fc80000000010 */
[----:B-1----:R-:W-:-:S07]  /*1860*/  FFMA R16, R10, R11, R7 ;  /* 0x0000000b0a107223 */ /* 0x002fce0000000007 */
.L_x_145:
[----:B------:R-:W-:Y:S05]  /*1870*/  BRA.U !UP3, `(.L_x_143) ;  /* 0x000000010b2c7547 */ /* 0x000fea000b800000 */
[----:B------:R-:W0:Y:S01]  /*1880*/  S2UR UR11, SR_CgaCtaId ;  /* 0x00000000000b79c3 */ /* 0x000e220000008800 */
[----:B------:R-:W1:Y:S01]  /*1890*/  LDCU UR29, c[0x0][0x39c] ;  /* 0x00007380ff1d77ac */ /* 0x000e620008000800 */
[----:B------:R-:W-:Y:S01]  /*18a0*/  IADD3 R6, PT, PT, R23, R4, RZ ;  /* 0x0000000417067210 */ /* 0x000fe20007ffe0ff */
[----:B------:R-:W-:Y:S01]  /*18b0*/  UMOV UR6, 0x400 ;  /* 0x0000040000067882 */ /* 0x000fe20000000000 */
[----:B-1----:R-:W-:Y:S01]  /*18c0*/  IMAD R4, R5, UR29, R4 ;  /* 0x0000001d05047c24 */ /* 0x002fe2000f8e0204 */
[----:B0-----:R-:W-:-:S04]  /*18d0*/  ULEA UR6, UR11, UR6, 0x18 ;  /* 0x000000060b067291 */ /* 0x001fc8000f8ec0ff */
[----:B------:R-:W-:Y:S02]  /*18e0*/  LEA R4, R4, UR10, 0x2 ;  /* 0x0000000a04047c11 */ /* 0x000fe4000f8e10ff */
[----:B------:R-:W-:-:S04]  /*18f0*/  LEA R6, R6, UR6, 0x2 ;  /* 0x0000000606067c11 */ /* 0x000fc8000f8e10ff */
[----:B------:R-:W-:Y:S04]  /*1900*/  LDS R4, [R4] ;  /* 0x0000000004047984 */ /* 0x000fe80000000800 */
[----:B------:R-:W0:Y:S02]  /*1910*/  LDS R7, [R6] ;  /* 0x0000000006077984 */ /* 0x000e240000000800 */
[----:B0-----:R-:W-:-:S07]  /*1920*/  FFMA R16, R7, R4, R16 ;  /* 0x0000000407107223 */ /* 0x001fce0000000010 */
.L_x_143:
[----:B------:R-:W0:Y:S01]  /*1930*/  LDCU UR6, c[0x0][0x3a8] ;  /* 0x00007500ff0677ac */ /* 0x000e220008000800 */
[----:B------:R-:W1:Y:S01]  /*1940*/  LDCU UR11, c[0x0][0x3b0] ;  /* 0x00007600ff0b77ac */ /* 0x000e620008000800 */
[----:B0-----:R-:W-:Y:S01]  /*1950*/  IMAD R4, R24, UR6, R5 ;  /* 0x0000000618047c24 */ /* 0x001fe2000f8e0205 */
[----:B------:R-:W-:Y:S01]  /*1960*/  IADD3 R5, PT, PT, R5, 0x1, RZ ;  /* 0x0000000105057810 */ /* 0x000fe20007ffe0ff */
[----:B-1----:R-:W-:-:S03]  /*1970*/  FMUL R16, R16, UR11 ;  /* 0x0000000b10107c20 */ /* 0x002fc60008400000 */
[----:B------:R-:W-:Y:S02]  /*1980*/  LEA R7, R4, UR24, 0x2 ;  /* 0x0000001804077c11 */ /* 0x000fe4000f8e10ff */
[----:B------:R-:W-:Y:S02]  /*1990*/  ISETP.NE.AND P1, PT, R5, UR6, PT ;  /* 0x0000000605007c0c */ /* 0x000fe4000bf25270 */
[CC--:B------:R-:W-:Y:S01]  /*19a0*/  FSETP.GT.AND P0, PT, R16.reuse, R3.reuse, PT ;  /* 0x000000031000720b */ /* 0x0c0fe20003f04000 */
[----:B------:R0:W-:Y:S03]  /*19b0*/  STS [R7], R16 ;  /* 0x0000001007007388 */ /* 0x0001e60000000800 */
[----:B------:R-:W-:-:S07]  /*19c0*/  FSEL R3, R16, R3, P0 ;  /* 0x0000000310037208 */ /* 0x000fce0000000000 */
[----:B0-----:R-:W-:Y:S05]  /*19d0*/  @!P1 BRA `(.L_x_139) ;  /* 0x0000000000d49947 */ /* 0x001fea0003800000 */
[----:B------:R-:W-:Y:S05]  /*19e0*/  BRA `(.L_x_146) ;  /* 0xfffffff800447947 */ /* 0x000fea000383ffff */
.L_x_140:
[----:B------:R-:W-:Y:S01]  /*19f0*/  UISETP.GE.U32.AND UP2, UPT, UR6, 0x8, UPT ;  /* 0x000000080600788c */ /* 0x000fe2000bf46070 */
[----:B-1----:R-:W-:Y:S01]  /*1a00*/  HFMA2 R5, -RZ, RZ, 0, 0 ;  /* 0x00000000ff057431 */ /* 0x002fe200000001ff */
[----:B------:R-:W-:-:S07]  /*1a10*/  MOV R3, 0xff800000 ;  /* 0xff80000000037802 */ /* 0x000fce0000000f00 */
[----:B------:R-:W-:Y:S05]  /*1a20*/  BRA.U !UP2, `(.L_x_147) ;  /* 0x000000010a487547 */ /* 0x000fea000b800000 */
[----:B------:R-:W-:Y:S02]  /*1a30*/  MOV R3, 0xff800000 ;  /* 0xff80000000037802 */ /* 0x000fe40000000f00 */
[----:B------:R-:W-:-:S07]  /*1a40*/  MOV R5, RZ ;  /* 0x000000ff00057202 */ /* 0x000fce0000000f00 */
.L_x_148:
[----:B------:R-:W-:Y:S01]  /*1a50*/  IMAD R4, R24, UR6, R5 ;  /* 0x0000000618047c24 */ /* 0x000fe2000f8e0205 */
[----:B------:R-:W-:Y:S02]  /*1a60*/  IADD3 R5, PT, PT, R5, 0x8, RZ ;  /* 0x0000000805057810 */ /* 0x000fe40007ffe0ff */
[-C--:B------:R-:W-:Y:S02]  /*1a70*/  FSETP.GT.AND P0, PT, R22, R3.reuse, PT ;  /* 0x000000031600720b */ /* 0x080fe40003f04000 */
[----:B0-----:R-:W-:Y:S02]  /*1a80*/  LEA R7, R4, UR24, 0x2 ;  /* 0x0000001804077c11 */ /* 0x001fe4000f8e10ff */
[----:B------:R-:W-:Y:S02]  /*1a90*/  ISETP.NE.AND P1, PT, R5, UR22, PT ;  /* 0x0000001605007c0c */ /* 0x000fe4000bf25270 */
[----:B------:R-:W-:Y:S01]  /*1aa0*/  FSEL R3, R22, R3, P0 ;  /* 0x0000000316037208 */ /* 0x000fe20000000000 */
        /* <DEDUP_REMOVED lines=10> */
.L_x_147:
[----:B------:R-:W-:-:S09]  /*1b50*/  UISETP.NE.AND UP2, UPT, UR19, URZ, UPT ;  /* 0x000000ff1300728c */ /* 0x000fd2000bf45270 */
[----:B------:R-:W-:Y:S05]  /*1b60*/  BRA.U !UP2, `(.L_x_139) ;  /* 0x000000010a707547 */ /* 0x000fea000b800000 */
[----:B------:R-:W-:Y:S02]  /*1b70*/  UISETP.GE.U32.AND UP2, UPT, UR27, 0x3, UPT ;  /* 0x000000031b00788c */ /* 0x000fe4000bf46070 */
[----:B------:R-:W-:-:S07]  /*1b80*/  UISETP.NE.AND UP3, UPT, UR20, URZ, UPT ;  /* 0x000000ff1400728c */ /* 0x000fce000bf65270 */
[----:B------:R-:W-:Y:S05]  /*1b90*/  BRA.U !UP2, `(.L_x_149) ;  /* 0x000000010a247547 */ /* 0x000fea000b800000 */
[----:B------:R-:W-:Y:S01]  /*1ba0*/  IMAD R4, R24, UR6, R5 ;  /* 0x0000000618047c24 */ /* 0x000fe2000f8e0205 */
[-C--:B------:R-:W-:Y:S02]  /*1bb0*/  FSETP.GT.AND P0, PT, R22, R3.reuse, PT ;  /* 0x000000031600720b */ /* 0x080fe40003f04000 */
[----:B------:R-:W-:Y:S02]  /*1bc0*/  IADD3 R5, PT, PT, R5, 0x4, RZ ;  /* 0x0000000405057810 */ /* 0x000fe40007ffe0ff */
[----:B0-----:R-:W-:Y:S02]  /*1bd0*/  LEA R7, R4, UR24, 0x2 ;  /* 0x0000001804077c11 */ /* 0x001fe4000f8e10ff */
[----:B------:R-:W-:-:S03]  /*1be0*/  FSEL R3, R22, R3, P0 ;  /* 0x0000000316037208 */ /* 0x000fc60000000000 */
[----:B------:R1:W-:Y:S04]  /*1bf0*/  STS [R7], R22 ;  /* 0x0000001607007388 */ /* 0x0003e80000000800 */
[----:B------:R1:W-:Y:S04]  /*1c00*/  STS [R7+0x4], R22 ;  /* 0x0000041607007388 */ /* 0x0003e80000000800 */
[----:B------:R1:W-:Y:S04]  /*1c10*/  STS [R7+0x8], R22 ;  /* 0x0000081607007388 */ /* 0x0003e80000000800 */
[----:B------:R1:W-:Y:S02]  /*1c20*/  STS [R7+0xc], R22 ;  /* 0x00000c1607007388 */ /* 0x0003e40000000800 */
.L_x_149:
[----:B------:R-:W-:Y:S05]  /*1c30*/  BRA.U !UP3, `(.L_x_139) ;  /* 0x000000010b3c7547 */ /* 0x000fea000b800000 */
[----:B------:R-:W-:Y:S01]  /*1c40*/  UISETP.NE.AND UP2, UPT, UR28, URZ, UPT ;  /* 0x000000ff1c00728c */ /* 0x000fe2000bf45270 */
[----:B------:R-:W-:-:S08]  /*1c50*/  ISETP.NE.AND P0, PT, RZ, UR9, PT ;  /* 0x00000009ff007c0c */ /* 0x000fd0000bf05270 */
[----:B------:R-:W-:Y:S05]  /*1c60*/  BRA.U !UP2, `(.L_x_150) ;  /* 0x000000010a1c7547 */ /* 0x000fea000b800000 */
[----:B------:R-:W-:Y:S01]  /*1c70*/  IMAD R4, R24, UR6, R5 ;  /* 0x0000000618047c24 */ /* 0x000fe2000f8e0205 */
[-C--:B------:R-:W-:Y:S02]  /*1c80*/  FSETP.GT.AND P1, PT, R22, R3.reuse, PT ;  /* 0x000000031600720b */ /* 0x080fe40003f24000 */
[----:B------:R-:W-:Y:S02]  /*1c90*/  IADD3 R5, PT, PT, R5, 0x2, RZ ;  /* 0x0000000205057810 */ /* 0x000fe40007ffe0ff */
[----:B01----:R-:W-:Y:S02]  /*1ca0*/  LEA R7, R4, UR24, 0x2 ;  /* 0x0000001804077c11 */ /* 0x003fe4000f8e10ff */
[----:B------:R-:W-:-:S03]  /*1cb0*/  FSEL R3, R22, R3, P1 ;  /* 0x0000000316037208 */ /* 0x000fc60000800000 */
[----:B------:R2:W-:Y:S04]  /*1cc0*/  STS [R7], R22 ;  /* 0x0000001607007388 */ /* 0x0005e80000000800 */
[----:B------:R2:W-:Y:S02]  /*1cd0*/  STS [R7+0x4], R22 ;  /* 0x0000041607007388 */ /* 0x0005e40000000800 */
.L_x_150:
[----:B------:R-:W-:Y:S01]  /*1ce0*/  @P0 IMAD R5, R24, UR6, R5 ;  /* 0x0000000618050c24 */ /* 0x000fe2000f8e0205 */
[----:B------:R-:W-:-:S04]  /*1cf0*/  @P0 FSETP.GT.AND P1, PT, R22, R3, PT ;  /* 0x000000031600020b */ /* 0x000fc80003f24000 */
[----:B------:R-:W-:Y:S02]  /*1d00*/  @P0 LEA R5, R5, UR24, 0x2 ;  /* 0x0000001805050c11 */ /* 0x000fe4000f8e10ff */
[----:B------:R-:W-:-:S03]  /*1d10*/  @P0 FSEL R3, R22, R3, P1 ;  /* 0x0000000316030208 */ /* 0x000fc60000800000 */
[----:B------:R3:W-:Y:S04]  /*1d20*/  @P0 STS [R5], R22 ;  /* 0x0000001605000388 */ /* 0x0007e80000000800 */
.L_x_139:
[----:B012---:R-:W-:Y:S01]  /*1d30*/  MOV R7, RZ ;  /* 0x000000ff00077202 */ /* 0x007fe20000000f00 */
[----:B------:R-:W-:Y:S06]  /*1d40*/  BRA.U !UP1, `(.L_x_151) ;  /* 0x0000000909947547 */ /* 0x000fec000b800000 */
[----:B------:R-:W-:Y:S01]  /*1d50*/  UISETP.GE.U32.AND UP2, UPT, UR6, 0x8, UPT ;  /* 0x000000080600788c */ /* 0x000fe2000bf46070 */
[----:B------:R-:W-:Y:S01]  /*1d60*/  HFMA2 R7, -RZ, RZ, 0, 0 ;  /* 0x00000000ff077431 */ /* 0x000fe200000001ff */
[----:B---3--:R-:W-:-:S07]  /*1d70*/  MOV R5, RZ ;  /* 0x000000ff00057202 */ /* 0x008fce0000000f00 */
[----:B------:R-:W-:Y:S05]  /*1d80*/  BRA.U !UP2, `(.L_x_152) ;  /* 0x000000050a407547 */ /* 0x000fea000b800000 */
[----:B------:R-:W-:Y:S02]  /*1d90*/  MOV R7, RZ ;  /* 0x000000ff00077202 */ /* 0x000fe40000000f00 */
[----:B------:R-:W-:-:S07]  /*1da0*/  MOV R5, RZ ;  /* 0x000000ff00057202 */ /* 0x000fce0000000f00 */
.L_x_153:
[----:B--2---:R-:W-:Y:S01]  /*1db0*/  IMAD R4, R24, UR6, R5 ;  /* 0x0000000618047c24 */ /* 0x004fe2000f8e0205 */
[----:B------:R-:W-:-:S04]  /*1dc0*/  IADD3 R5, PT, PT, R5, 0x8, RZ ;  /* 0x0000000805057810 */ /* 0x000fc80007ffe0ff */
[----:B------:R-:W-:-:S05]  /*1dd0*/  LEA R4, R4, UR24, 0x2 ;  /* 0x0000001804047c11 */ /* 0x000fca000f8e10ff */
[----:B------:R-:W0:Y:S04]  /*1de0*/  LDS R6, [R4] ;  /* 0x0000000004067984 */ /* 0x000e280000000800 */
[----:B------:R-:W1:Y:S04]  /*1df0*/  LDS R26, [R4+0x4] ;  /* 0x00000400041a7984 */ /* 0x000e680000000800 */
[----:B------:R-:W2:Y:S04]  /*1e00*/  LDS R28, [R4+0x8] ;  /* 0x00000800041c7984 */ /* 0x000ea80000000800 */
[----:B------:R-:W3:Y:S04]  /*1e10*/  LDS R17, [R4+0xc] ;  /* 0x00000c0004117984 */ /* 0x000ee80000000800 */
[----:B------:R-:W4:Y:S04]  /*1e20*/  LDS R18, [R4+0x10] ;  /* 0x0000100004127984 */ /* 0x000f280000000800 */
[----:B------:R-:W4:Y:S04]  /*1e30*/  LDS R16, [R4+0x14] ;  /* 0x0000140004107984 */ /* 0x000f280000000800 */
[----:B------:R-:W4:Y:S04]  /*1e40*/  LDS R10, [R4+0x18] ;  /* 0x00001800040a7984 */ /* 0x000f280000000800 */
[----:B------:R-:W4:Y:S01]  /*1e50*/  LDS R8, [R4+0x1c] ;  /* 0x00001c0004087984 */ /* 0x000f220000000800 */
[----:B0-----:R-:W-:-:S04]  /*1e60*/  FADD R6, R6, -R3 ;  /* 0x8000000306067221 */ /* 0x001fc80000000000 */
[----:B------:R-:W-:Y:S01]  /*1e70*/  FMUL R6, R6, 1.4426950216293334961 ;  /* 0x3fb8aa3b06067820 */ /* 0x000fe20000400000 */
[--C-:B-1----:R-:W-:Y:S01]  /*1e80*/  FADD R26, R26, -R3.reuse ;  /* 0x800000031a1a7221 */ /* 0x102fe20000000000 */
[----:B--2---:R-:W-:-:S03]  /*1e90*/  FADD R28, R28, -R3 ;  /* 0x800000031c1c7221 */ /* 0x004fc60000000000 */
[----:B------:R-:W-:Y:S01]  /*1ea0*/  FSETP.GEU.AND P6, PT, R6, -126, PT ;  /* 0xc2fc00000600780b */ /* 0x000fe20003fce000 */
[----:B------:R-:W-:Y:S01]  /*1eb0*/  FMUL R9, R26, 1.4426950216293334961 ;  /* 0x3fb8aa3b1a097820 */ /* 0x000fe20000400000 */
[----:B---3--:R-:W-:Y:S01]  /*1ec0*/  FADD R17, R17, -R3 ;  /* 0x8000000311117221 */ /* 0x008fe20000000000 */
[----:B------:R-:W-:-:S03]  /*1ed0*/  FMUL R11, R28, 1.4426950216293334961 ;  /* 0x3fb8aa3b1c0b7820 */ /* 0x000fc60000400000 */
[----:B------:R-:W-:Y:S01]  /*1ee0*/  FSETP.GEU.AND P5, PT, R9, -126, PT ;  /* 0xc2fc00000900780b */ /* 0x000fe20003fae000 */
[--C-:B----4-:R-:W-:Y:S01]  /*1ef0*/  FADD R18, R18, -R3.reuse ;  /* 0x8000000312127221 */ /* 0x110fe20000000000 */
[----:B------:R-:W-:Y:S01]  /*1f00*/  FMUL R17, R17, 1.4426950216293334961 ;  /* 0x3fb8aa3b11117820 */ /* 0x000fe20000400000 */
[----:B------:R-:W-:Y:S01]  /*1f10*/  FSETP.GEU.AND P4, PT, R11, -126, PT ;  /* 0xc2fc00000b00780b */ /* 0x000fe20003f8e000 */
[--C-:B------:R-:W-:Y:S01]  /*1f20*/  FADD R16, R16, -R3.reuse ;  /* 0x8000000310107221 */ /* 0x100fe20000000000 */
[----:B------:R-:W-:Y:S02]  /*1f30*/  FMUL R18, R18, 1.4426950216293334961 ;  /* 0x3fb8aa3b12127820 */ /* 0x000fe40000400000 */
[----:B------:R-:W-:Y:S01]  /*1f40*/  @!P6 FMUL R6, R6, 0.5 ;  /* 0x3f0000000606e820 */ /* 0x000fe20000400000 */
[----:B------:R-:W-:Y:S01]  /*1f50*/  FSETP.GEU.AND P3, PT, R17, -126, PT ;  /* 0xc2fc00001100780b */ /* 0x000fe20003f6e000 */
[----:B------:R-:W-:Y:S01]  /*1f60*/  FADD R10, R10, -R3 ;  /* 0x800000030a0a7221 */ /* 0x000fe20000000000 */
[----:B------:R-:W-:Y:S01]  /*1f70*/  FMUL R16, R16, 1.4426950216293334961 ;  /* 0x3fb8aa3b10107820 */ /* 0x000fe20000400000 */
[----:B------:R-:W-:-:S02]  /*1f80*/  FSETP.GEU.AND P2, PT, R18, -126, PT ;  /* 0xc2fc00001200780b */ /* 0x000fc40003f4e000 */
[----:B------:R-:W0:Y:S01]  /*1f90*/  MUFU.EX2 R6, R6 ;  /* 0x0000000600067308 */ /* 0x000e220000000800 */
[----:B------:R-:W-:Y:S01]  /*1fa0*/  FADD R8, R8, -R3 ;  /* 0x8000000308087221 */ /* 0x000fe20000000000 */
[----:B------:R-:W-:Y:S01]  /*1fb0*/  FMUL R10, R10, 1.4426950216293334961 ;  /* 0x3fb8aa3b0a0a7820 */ /* 0x000fe20000400000 */
[----:B------:R-:W-:Y:S01]  /*1fc0*/  FSETP.GEU.AND P1, PT, R16, -126, PT ;  /* 0xc2fc00001000780b */ /* 0x000fe20003f2e000 */
[----:B------:R-:W-:Y:S01]  /*1fd0*/  @!P5 FMUL R9, R9, 0.5 ;  /* 0x3f0000000909d820 */ /* 0x000fe20000400000 */
[----:B------:R-:W-:Y:S01]  /*1fe0*/  FMUL R26, R8, 1.4426950216293334961 ;  /* 0x3fb8aa3b081a7820 */ /* 0x000fe20000400000 */
[----:B------:R-:W-:Y:S01]  /*1ff0*/  @!P4 FMUL R11, R11, 0.5 ;  /* 0x3f0000000b0bc820 */ /* 0x000fe20000400000 */
[----:B------:R-:W-:Y:S01]  /*2000*/  FSETP.GEU.AND P0, PT, R10, -126, PT ;  /* 0xc2fc00000a00780b */ /* 0x000fe20003f0e000 */
[----:B------:R-:W-:Y:S02]  /*2010*/  @!P3 FMUL R17, R17, 0.5 ;  /* 0x3f0000001111b820 */ /* 0x000fe40000400000 */
[----:B------:R-:W1:Y:S01]  /*2020*/  MUFU.EX2 R9, R9 ;  /* 0x0000000900097308 */ /* 0x000e620000000800 */
[----:B------:R-:W-:-:S05]  /*2030*/  @!P2 FMUL R18, R18, 0.5 ;  /* 0x3f0000001212a820 */ /* 0x000fca0000400000 */
[----:B------:R-:W-:Y:S01]  /*2040*/  @!P1 FMUL R16, R16, 0.5 ;  /* 0x3f00000010109820 */ /* 0x000fe20000400000 */
[----:B0-----:R-:W-:Y:S01]  /*2050*/  @!P6 FMUL R6, R6, R6 ;  /* 0x000000060606e220 */ /* 0x001fe20000400000 */
[----:B------:R-:W-:Y:S01]  /*2060*/  FSETP.GEU.AND P6, PT, R26, -126, PT ;  /* 0xc2fc00001a00780b */ /* 0x000fe20003fce000 */
[----:B------:R-:W0:Y:S01]  /*2070*/  MUFU.EX2 R19, R17 ;  /* 0x0000001100137308 */ /* 0x000e220000000800 */
[----:B------:R-:W-:Y:S01]  /*2080*/  @!P0 FMUL R10, R10, 0.5 ;  /* 0x3f0000000a0a8820 */ /* 0x000fe20000400000 */
[----:B------:R-:W-:Y:S01]  /*2090*/  FADD R8, R6, R7 ;  /* 0x0000000706087221 */ /* 0x000fe20000000000 */
[----:B------:R2:W-:Y:S05]  /*20a0*/  STS [R4], R6 ;  /* 0x0000000604007388 */ /* 0x0005ea0000000800 */
[----:B------:R-:W3:Y:S01]  /*20b0*/  MUFU.EX2 R11, R11 ;  /* 0x0000000b000b7308 */ /* 0x000ee20000000800 */
[----:B-1----:R-:W-:-:S03]  /*20c0*/  @!P5 FMUL R9, R9, R9 ;  /* 0x000000090909d220 */ /* 0x002fc60000400000 */
[----:B------:R-:W-:Y:S01]  /*20d0*/  @!P6 FMUL R26, R26, 0.5 ;  /* 0x3f0000001a1ae820 */ /* 0x000fe20000400000 */
[----:B------:R-:W-:Y:S01]  /*20e0*/  FADD R8, R8, R9 ;  /* 0x0000000908087221 */ /* 0x000fe20000000000 */
[----:B------:R2:W-:Y:S02]  /*20f0*/  STS [R4+0x4], R9 ;  /* 0x0000040904007388 */ /* 0x0005e40000000800 */
[----:B------:R-:W1:Y:S01]  /*2100*/  MUFU.EX2 R25, R18 ;  /* 0x0000001200197308 */ /* 0x000e620000000800 */
[----:B0-----:R-:W-:-:S05]  /*2110*/  @!P3 FMUL R19, R19, R19 ;  /* 0x000000131313b220 */ /* 0x001fca0000400000 */
[----:B------:R2:W-:Y:S02]  /*2120*/  STS [R4+0xc], R19 ;  /* 0x00000c1304007388 */ /* 0x0005e40000000800 */
[----:B------:R-:W0:Y:S01]  /*2130*/  MUFU.EX2 R27, R16 ;  /* 0x00000010001b7308 */ /* 0x000e220000000800 */
[----:B---3--:R-:W-:-:S04]  /*2140*/  @!P4 FMUL R11, R11, R11 ;  /* 0x0000000b0b0bc220 */ /* 0x008fc80000400000 */
[----:B------:R-:W-:Y:S01]  /*2150*/  FADD R8, R8, R11 ;  /* 0x0000000b08087221 */ /* 0x000fe20000000000 */
[----:B------:R2:W-:Y:S02]  /*2160*/  STS [R4+0x8], R11 ;  /* 0x0000080b04007388 */ /* 0x0005e40000000800 */
[----:B------:R-:W3:Y:S01]  /*2170*/  MUFU.EX2 R29, R10 ;  /* 0x0000000a001d7308 */ /* 0x000ee20000000800 */
[----:B-1----:R-:W-:Y:S01]  /*2180*/  @!P2 FMUL R25, R25, R25 ;  /* 0x000000191919a220 */ /* 0x002fe20000400000 */
[----:B------:R-:W-:-:S04]  /*2190*/  FADD R8, R8, R19 ;  /* 0x0000001308087221 */ /* 0x000fc80000000000 */
[----:B------:R2:W-:Y:S01]  /*21a0*/  STS [R4+0x10], R25 ;  /* 0x0000101904007388 */ /* 0x0005e20000000800 */
[----:B------:R-:W-:Y:S01]  /*21b0*/  FADD R8, R8, R25 ;  /* 0x0000001908087221 */ /* 0x000fe20000000000 */
[----:B------:R-:W1:Y:S01]  /*21c0*/  MUFU.EX2 R17, R26 ;  /* 0x0000001a00117308 */ /* 0x000e620000000800 */
[----:B0-----:R-:W-:-:S04]  /*21d0*/  @!P1 FMUL R27, R27, R27 ;  /* 0x0000001b1b1b9220 */ /* 0x001fc80000400000 */
[----:B------:R-:W-:Y:S01]  /*21e0*/  FADD R8, R8, R27 ;  /* 0x0000001b08087221 */ /* 0x000fe20000000000 */
[----:B------:R2:W-:Y:S01]  /*21f0*/  STS [R4+0x14], R27 ;  /* 0x0000141b04007388 */ /* 0x0005e20000000800 */
[----:B---3--:R-:W-:Y:S01]  /*2200*/  @!P0 FMUL R29, R29, R29 ;  /* 0x0000001d1d1d8220 */ /* 0x008fe20000400000 */
[----:B------:R-:W-:-:S03]  /*2210*/  ISETP.NE.AND P0, PT, R5, UR22, PT ;  /* 0x0000001605007c0c */ /* 0x000fc6000bf05270 */
[----:B------:R-:W-:Y:S01]  /*2220*/  FADD R8, R8, R29 ;  /* 0x0000001d08087221 */ /* 0x000fe20000000000 */
[----:B------:R2:W-:Y:S01]  /*2230*/  STS [R4+0x18], R29 ;  /* 0x0000181d04007388 */ /* 0x0005e20000000800 */
[----:B-1----:R-:W-:-:S04]  /*2240*/  @!P6 FMUL R17, R17, R17 ;  /* 0x000000111111e220 */ /* 0x002fc80000400000 */
[----:B------:R-:W-:Y:S01]  /*2250*/  FADD R7, R8, R17 ;  /* 0x0000001108077221 */ /* 0x000fe20000000000 */
[----:B------:R2:W-:Y:S03]  /*2260*/  STS [R4+0x1c], R17 ;  /* 0x00001c1104007388 */ /* 0x0005e60000000800 */
[----:B------:R-:W-:Y:S05]  /*2270*/  @P0 BRA `(.L_x_153) ;  /* 0xfffffff800cc0947 */ /* 0x000fea000383ffff */
[----:B------:R-:W-:-:S07]  /*2280*/  MOV R5, UR22 ;  /* 0x0000001600057c02 */ /* 0x000fce0008000f00 */
.L_x_152:
[----:B------:R-:W-:-:S09]  /*2290*/  UISETP.NE.AND UP2, UPT, UR19, URZ, UPT ;  /* 0x000000ff1300728c */ /* 0x000fd2000bf45270 */
[----:B------:R-:W-:Y:S05]  /*22a0*/  BRA.U !UP2, `(.L_x_151) ;  /* 0x000000050a3c7547 */ /* 0x000fea000b800000 */
[----:B------:R-:W-:Y:S02]  /*22b0*/  UISETP.GE.U32.AND UP2, UPT, UR27, 0x3, UPT ;  /* 0x000000031b00788c */ /* 0x000fe4000bf46070 */
[----:B------:R-:W-:-:S07]  /*22c0*/  UISETP.NE.AND UP3, UPT, UR20, URZ, UPT ;  /* 0x000000ff1400728c */ /* 0x000fce000bf65270 */
[----:B------:R-:W-:Y:S05]  /*22d0*/  BRA.U !UP2, `(.L_x_154) ;  /* 0x000000010a9c7547 */ /* 0x000fea000b800000 */
[----:B--2---:R-:W-:Y:S01]  /*22e0*/  IMAD R4, R24, UR6, R5 ;  /* 0x0000000618047c24 */ /* 0x004fe2000f8e0205 */
[----:B------:R-:W-:-:S04]  /*22f0*/  IADD3 R5, PT, PT, R5, 0x4, RZ ;  /* 0x0000000405057810 */ /* 0x000fc80007ffe0ff */
[----:B------:R-:W-:-:S05]  /*2300*/  LEA R4, R4, UR24, 0x2 ;  /* 0x0000001804047c11 */ /* 0x000fca000f8e10ff */
[----:B------:R-:W0:Y:S04]  /*2310*/  LDS R6, [R4] ;  /* 0x0000000004067984 */ /* 0x000e280000000800 */
[----:B------:R-:W1:Y:S04]  /*2320*/  LDS R8, [R4+0x4] ;  /* 0x0000040004087984 */ /* 0x000e680000000800 */
[----:B------:R-:W2:Y:S04]  /*2330*/  LDS R10, [R4+0x8] ;  /* 0x00000800040a7984 */ /* 0x000ea80000000800 */
[----:B------:R-:W3:Y:S01]  /*2340*/  LDS R16, [R4+0xc] ;  /* 0x00000c0004107984 */ /* 0x000ee20000000800 */
[--C-:B0-----:R-:W-:Y:S01]  /*2350*/  FADD R6, R6, -R3.reuse ;  /* 0x8000000306067221 */ /* 0x101fe20000000000 */
[----:B-1----:R-:W-:-:S03]  /*2360*/  FADD R8, R8, -R3 ;  /* 0x8000000308087221 */ /* 0x002fc60000000000 */
[----:B------:R-:W-:Y:S01]  /*2370*/  FMUL R6, R6, 1.4426950216293334961 ;  /* 0x3fb8aa3b06067820 */ /* 0x000fe20000400000 */
[----:B--2---:R-:W-:Y:S01]  /*2380*/  FADD R10, R10, -R3 ;  /* 0x800000030a0a7221 */ /* 0x004fe20000000000 */
[----:B------:R-:W-:-:S03]  /*2390*/  FMUL R9, R8, 1.4426950216293334961 ;  /* 0x3fb8aa3b08097820 */ /* 0x000fc60000400000 */
[----:B------:R-:W-:Y:S01]  /*23a0*/  FSETP.GEU.AND P0, PT, R6, -126, PT ;  /* 0xc2fc00000600780b */ /* 0x000fe20003f0e000 */
[----:B---3--:R-:W-:Y:S01]  /*23b0*/  FADD R16, R16, -R3 ;  /* 0x8000000310107221 */ /* 0x008fe20000000000 */
        /* <DEDUP_REMOVED lines=13> */
[----:B------:R-:W-:Y:S01]  /*2490*/  FADD R7, R7, R8 ;  /* 0x0000000807077221 */ /* 0x000fe20000000000 */
[----:B------:R0:W-:Y:S02]  /*24a0*/  STS [R4], R8 ;  /* 0x0000000804007388 */ /* 0x0001e40000000800 */
[----:B------:R-:W3:Y:S01]  /*24b0*/  MUFU.EX2 R18, R17 ;  /* 0x0000001100127308 */ /* 0x000ee20000000800 */
[----:B-1----:R-:W-:-:S04]  /*24c0*/  @!P1 FMUL R10, R10, R10 ;  /* 0x0000000a0a0a9220 */ /* 0x002fc80000400000 */
[----:B------:R-:W-:Y:S01]  /*24d0*/  FADD R7, R7, R10 ;  /* 0x0000000a07077221 */ /* 0x000fe20000000000 */
[----:B------:R0:W-:Y:S01]  /*24e0*/  STS [R4+0x4], R10 ;  /* 0x0000040a04007388 */ /* 0x0001e20000000800 */
[----:B--2---:R-:W-:-:S04]  /*24f0*/  @!P2 FMUL R16, R16, R16 ;  /* 0x000000101010a220 */ /* 0x004fc80000400000 */
[----:B------:R-:W-:Y:S01]  /*2500*/  FADD R7, R7, R16 ;  /* 0x0000001007077221 */ /* 0x000fe20000000000 */
[----:B------:R0:W-:Y:S01]  /*2510*/  STS [R4+0x8], R16 ;  /* 0x0000081004007388 */ /* 0x0001e20000000800 */
[----:B---3--:R-:W-:-:S04]  /*2520*/  @!P3 FMUL R18, R18, R18 ;  /* 0x000000121212b220 */ /* 0x008fc80000400000 */
[----:B------:R-:W-:Y:S01]  /*2530*/  FADD R7, R7, R18 ;  /* 0x0000001207077221 */ /* 0x000fe20000000000 */
[----:B------:R0:W-:Y:S06]  /*2540*/  STS [R4+0xc], R18 ;  /* 0x00000c1204007388 */ /* 0x0001ec0000000800 */
.L_x_154:
[----:B------:R-:W-:Y:S05]  /*2550*/  BRA.U !UP3, `(.L_x_151) ;  /* 0x000000010b907547 */ /* 0x000fea000b800000 */
[----:B------:R-:W-:Y:S02]  /*2560*/  UISETP.NE.AND UP2, UPT, UR28, URZ, UPT ;  /* 0x000000ff1c00728c */ /* 0x000fe4000bf45270 */
[----:B------:R-:W-:-:S07]  /*2570*/  UISETP.NE.AND UP3, UPT, UR9, URZ, UPT ;  /* 0x000000ff0900728c */ /* 0x000fce000bf65270 */
[----:B------:R-:W-:Y:S05]  /*2580*/  BRA.U !UP2, `(.L_x_155) ;  /* 0x000000010a547547 */ /* 0x000fea000b800000 */
[----:B0-2---:R-:W-:Y:S01]  /*2590*/  IMAD R4, R24, UR6, R5 ;  /* 0x0000000618047c24 */ /* 0x005fe2000f8e0205 */
[----:B------:R-:W-:-:S04]  /*25a0*/  IADD3 R5, PT, PT, R5, 0x2, RZ ;  /* 0x0000000205057810 */ /* 0x000fc80007ffe0ff */
[----:B------:R-:W-:-:S05]  /*25b0*/  LEA R9, R4, UR24, 0x2 ;  /* 0x0000001804097c11 */ /* 0x000fca000f8e10ff */
[----:B------:R-:W0:Y:S04]  /*25c0*/  LDS R4, [R9] ;  /* 0x0000000009047984 */ /* 0x000e280000000800 */
[----:B------:R-:W1:Y:S01]  /*25d0*/  LDS R6, [R9+0x4] ;  /* 0x0000040009067984 */ /* 0x000e620000000800 */
[--C-:B0-----:R-:W-:Y:S01]  /*25e0*/  FADD R4, R4, -R3.reuse ;  /* 0x8000000304047221 */ /* 0x101fe20000000000 */
[----:B-1----:R-:W-:-:S03]  /*25f0*/  FADD R6, R6, -R3 ;  /* 0x8000000306067221 */ /* 0x002fc60000000000 */
        /* <DEDUP_REMOVED lines=9> */
[----:B------:R-:W-:Y:S01]  /*2690*/  FADD R7, R7, R6 ;  /* 0x0000000607077221 */ /* 0x000fe20000000000 */
[----:B------:R3:W-:Y:S01]  /*26a0*/  STS [R9], R6 ;  /* 0x0000000609007388 */ /* 0x0007e20000000800 */
[----:B-1----:R-:W-:-:S04]  /*26b0*/  @!P1 FMUL R10, R10, R10 ;  /* 0x0000000a0a0a9220 */ /* 0x002fc80000400000 */
[----:B------:R-:W-:Y:S01]  /*26c0*/  FADD R7, R7, R10 ;  /* 0x0000000a07077221 */ /* 0x000fe20000000000 */
[----:B------:R3:W-:Y:S06]  /*26d0*/  STS [R9+0x4], R10 ;  /* 0x0000040a09007388 */ /* 0x0007ec0000000800 */
.L_x_155:
[----:B------:R-:W-:Y:S05]  /*26e0*/  BRA.U !UP3, `(.L_x_151) ;  /* 0x000000010b2c7547 */ /* 0x000fea000b800000 */
[----:B------:R-:W-:-:S05]  /*26f0*/  IMAD R5, R24, UR6, R5 ;  /* 0x0000000618057c24 */ /* 0x000fca000f8e0205 */
[----:B------:R-:W-:-:S05]  /*2700*/  LEA R5, R5, UR24, 0x2 ;  /* 0x0000001805057c11 */ /* 0x000fca000f8e10ff */
[----:B0-2---:R-:W0:Y:S02]  /*2710*/  LDS R4, [R5] ;  /* 0x0000000005047984 */ /* 0x005e240000000800 */
[----:B0-----:R-:W-:-:S04]  /*2720*/  FADD R4, R4, -R3 ;  /* 0x8000000304047221 */ /* 0x001fc80000000000 */
[----:B------:R-:W-:-:S05]  /*2730*/  FMUL R4, R4, 1.4426950216293334961 ;  /* 0x3fb8aa3b04047820 */ /* 0x000fca0000400000 */
[----:B------:R-:W-:-:S13]  /*2740*/  FSETP.GEU.AND P0, PT, R4, -126, PT ;  /* 0xc2fc00000400780b */ /* 0x000fda0003f0e000 */
[----:B------:R-:W-:-:S04]  /*2750*/  @!P0 FMUL R4, R4, 0.5 ;  /* 0x3f00000004048820 */ /* 0x000fc80000400000 */
[----:B---3--:R-:W0:Y:S02]  /*2760*/  MUFU.EX2 R6, R4 ;  /* 0x0000000400067308 */ /* 0x008e240000000800 */
[----:B0-----:R-:W-:-:S04]  /*2770*/  @!P0 FMUL R6, R6, R6 ;  /* 0x0000000606068220 */ /* 0x001fc80000400000 */
[----:B------:R-:W-:Y:S01]  /*2780*/  FADD R7, R7, R6 ;  /* 0x0000000607077221 */ /* 0x000fe20000000000 */
[----:B------:R1:W-:Y:S06]  /*2790*/  STS [R5], R6 ;  /* 0x0000000605007388 */ /* 0x0003ec0000000800 */
.L_x_151:
[----:B-----5:R-:W-:-:S05]  /*27a0*/  FMNMX R3, R0, R3, !PT ;  /* 0x0000000300037209 */ /* 0x020fca0007800000 */
[----:B------:R-:W-:Y:S01]  /*27b0*/  FADD R0, R0, -R3 ;  /* 0x8000000300007221 */ /* 0x000fe20000000000 */
[----:B------:R4:W-:Y:S03]  /*27c0*/  STG.E desc[UR12][R12.64], R3 ;  /* 0x000000030c007986 */ /* 0x0009e6000c10190c */
[----:B------:R-:W-:-:S05]  /*27d0*/  FMUL R0, R0, 1.4426950216293334961 ;  /* 0x3fb8aa3b00007820 */ /* 0x000fca0000400000 */
[----:B------:R-:W-:-:S13]  /*27e0*/  FSETP.GEU.AND P0, PT, R0, -126, PT ;  /* 0xc2fc00000000780b */ /* 0x000fda0003f0e000 */
[----:B------:R-:W-:-:S06]  /*27f0*/  @!P0 FMUL R0, R0, 0.5 ;  /* 0x3f00000000008820 */ /* 0x000fcc0000400000 */
[----:B------:R-:W0:Y:S02]  /*2800*/  MUFU.EX2 R0, R0 ;  /* 0x0000000000007308 */ /* 0x000e240000000800 */
[----:B0-----:R-:W-:-:S04]  /*2810*/  @!P0 FMUL R0, R0, R0 ;  /* 0x0000000000008220 */ /* 0x001fc80000400000 */
[----:B------:R-:W-:-:S05]  /*2820*/  FFMA R7, R2, R0, R7 ;  /* 0x0000000002077223 */ /* 0x000fca0000000007 */
[----:B------:R4:W-:Y:S01]  /*2830*/  STG.E desc[UR12][R14.64], R7 ;  /* 0x000000070e007986 */ /* 0x0009e2000c10190c */
[----:B------:R-:W-:Y:S05]  /*2840*/  BRA.U !UP0, `(.L_x_156) ;  /* 0x0000001108107547 */ /* 0x000fea000b800000 */
[----:B------:R-:W-:Y:S01]  /*2850*/  IADD3 R2, PT, PT, R0, 0x1800000, RZ ;  /* 0x0180000000027810 */ /* 0x000fe20007ffe0ff */
[----:B------:R-:W-:Y:S03]  /*2860*/  BSSY.RECONVERGENT B1, `(.L_x_157) ;  /* 0x000000c000017945 */ /* 0x000fe60003800200 */
[----:B------:R-:W-:-:S04]  /*2870*/  LOP3.LUT R2, R2, 0x7f800000, RZ, 0xc0, !PT ;  /* 0x7f80000002027812 */ /* 0x000fc800078ec0ff */
[----:B------:R-:W-:-:S13]  /*2880*/  ISETP.GT.U32.AND P0, PT, R2, 0x1ffffff, PT ;  /* 0x01ffffff0200780c */ /* 0x000fda0003f04070 */
[----:B------:R-:W-:Y:S05]  /*2890*/  @P0 BRA `(.L_x_158) ;  /* 0x0000000000100947 */ /* 0x000fea0003800000 */
[----:B---3--:R-:W-:-:S07]  /*28a0*/  MOV R10, 0x28c0 ;  /* 0x000028c0000a7802 */ /* 0x008fce0000000f00 */
[----:B-12-4-:R-:W-:Y:S05]  /*28b0*/  CALL.REL.NOINC `($__internal_1_$__cuda_sm20_rcp_rn_f32_slowpath) ;  /* 0x0000002400287944 */ /* 0x016fea0003c00000 */
[----:B------:R-:W-:Y:S01]  /*28c0*/  MOV R25, R0 ;  /* 0x0000000000197202 */ /* 0x000fe20000000f00 */
[----:B------:R-:W-:Y:S06]  /*28d0*/  BRA `(.L_x_159) ;  /* 0x0000000000107947 */ /* 0x000fec0003800000 */
.L_x_158:
[----:B--2---:R-:W0:Y:S02]  /*28e0*/  MUFU.RCP R25, R0 ;  /* 0x0000000000197308 */ /* 0x004e240000001000 */
[----:B0-----:R-:W-:-:S04]  /*28f0*/  FFMA R2, R0, R25, -1 ;  /* 0xbf80000000027423 */ /* 0x001fc80000000019 */
[----:B------:R-:W-:-:S04]  /*2900*/  FADD.FTZ R2, -R2, -RZ ;  /* 0x800000ff02027221 */ /* 0x000fc80000010100 */
[----:B------:R-:W-:-:S07]  /*2910*/  FFMA R25, R25, R2, R25 ;  /* 0x0000000219197223 */ /* 0x000fce0000000019 */
.L_x_159:
[----:B------:R-:W-:Y:S05]  /*2920*/  BSYNC.RECONVERGENT B1 ;  /* 0x0000000000017941 */ /* 0x000fea0003800200 */
.L_x_157:
[----:B------:R-:W-:Y:S05]  /*2930*/  BRA.U !UP1, `(.L_x_160) ;  /* 0x0000000509c47547 */ /* 0x000fea000b800000 */
[----:B------:R-:W-:-:S05]  /*2940*/  UMOV UR6, URZ ;  /* 0x000000ff00067c82 */ /* 0x000fca0008000000 */
.L_x_166:
[----:B0-----:R-:W0:Y:S01]  /*2950*/  LDCU UR11, c[0x0][0x3a8] ;  /* 0x00007500ff0b77ac */ /* 0x001e220008000800 */
[----:B-1-3--:R-:W-:Y:S01]  /*2960*/  HFMA2 R6, -RZ, RZ, 0, 0 ;  /* 0x00000000ff067431 */ /* 0x00afe200000001ff */
[----:B----4-:R-:W-:Y:S01]  /*2970*/  MOV R3, RZ ;  /* 0x000000ff00037202 */ /* 0x010fe20000000f00 */
[----:B0-----:R-:W-:-:S09]  /*2980*/  UISETP.GE.U32.AND UP1, UPT, UR11, 0x8, UPT ;  /* 0x000000080b00788c */ /* 0x001fd2000bf26070 */
[----:B------:R-:W-:Y:S05]  /*2990*/  BRA.U !UP1, `(.L_x_161) ;  /* 0x0000000109a87547 */ /* 0x000fea000b800000 */
[----:B------:R-:W0:Y:S01]  /*29a0*/  LDC R0, c[0x0][0x39c] ;  /* 0x0000e700ff007b82 */ /* 0x000e220000000800 */
[----:B------:R-:W-:Y:S02]  /*29b0*/  MOV R6, RZ ;  /* 0x000000ff00067202 */ /* 0x000fe40000000f00 */
[----:B------:R-:W-:-:S07]  /*29c0*/  MOV R3, RZ ;  /* 0x000000ff00037202 */ /* 0x000fce0000000f00 */
.L_x_162:
[C---:B0-----:R-:W-:Y:S02]  /*29d0*/  IMAD R2, R3.reuse, R0, UR6 ;  /* 0x0000000603027e24 */ /* 0x041fe4000f8e0200 */
[----:B------:R-:W-:Y:S01]  /*29e0*/  IMAD R8, R24, UR11, R3 ;  /* 0x0000000b18087c24 */ /* 0x000fe2000f8e0203 */
[----:B------:R-:W-:Y:S02]  /*29f0*/  IADD3 R3, PT, PT, R3, 0x8, RZ ;  /* 0x0000000803037810 */ /* 0x000fe40007ffe0ff */
[----:B------:R-:W-:Y:S02]  /*2a00*/  LEA R7, R2, UR23, 0x2 ;  /* 0x0000001702077c11 */ /* 0x000fe4000f8e10ff */
[----:B------:R-:W-:Y:S02]  /*2a10*/  LEA R8, R8, UR24, 0x2 ;  /* 0x0000001808087c11 */ /* 0x000fe4000f8e10ff */
[----:B------:R-:W-:Y:S01]  /*2a20*/  LEA R27, R0, R7, 0x2 ;  /* 0x00000007001b7211 */ /* 0x000fe200078e10ff */
[----:B------:R-:W-:Y:S01]  /*2a30*/  LDS R16, [R7] ;  /* 0x0000000007107984 */ /* 0x000fe20000000800 */
[----:B------:R-:W-:-:S02]  /*2a40*/  ISETP.NE.AND P0, PT, R3, UR22, PT ;  /* 0x0000001603007c0c */ /* 0x000fc4000bf05270 */
[C---:B------:R-:W-:Y:S01]  /*2a50*/  LEA R5, R0.reuse, R27, 0x2 ;  /* 0x0000001b00057211 */ /* 0x040fe200078e10ff */
[----:B------:R-:W0:Y:S03]  /*2a60*/  LDS R9, [R8] ;  /* 0x0000000008097984 */ /* 0x000e260000000800 */
[C---:B------:R-:W-:Y:S01]  /*2a70*/  LEA R29, R0.reuse, R5, 0x2 ;  /* 0x00000005001d7211 */ /* 0x040fe200078e10ff */
[----:B------:R-:W-:Y:S03]  /*2a80*/  LDS R10, [R8+0x4] ;  /* 0x00000400080a7984 */ /* 0x000fe60000000800 */
[C---:B------:R-:W-:Y:S01]  /*2a90*/  LEA R26, R0.reuse, R29, 0x2 ;  /* 0x0000001d001a7211 */ /* 0x040fe200078e10ff */
[----:B------:R-:W1:Y:S03]  /*2aa0*/  LDS R11, [R27] ;  /* 0x000000001b0b7984 */ /* 0x000e660000000800 */
[C---:B------:R-:W-:Y:S01]  /*2ab0*/  LEA R17, R0.reuse, R26, 0x2 ;  /* 0x0000001a00117211 */ /* 0x040fe200078e10ff */
[----:B------:R-:W-:Y:S03]  /*2ac0*/  LDS R2, [R8+0x8] ;  /* 0x0000080008027984 */ /* 0x000fe60000000800 */
[----:B------:R-:W-:Y:S01]  /*2ad0*/  LEA R28, R0, R17, 0x2 ;  /* 0x00000011001c7211 */ /* 0x000fe200078e10ff */
[----:B------:R-:W2:Y:S04]  /*2ae0*/  LDS R5, [R5] ;  /* 0x0000000005057984 */ /* 0x000ea80000000800 */
[----:B------:R-:W-:Y:S04]  /*2af0*/  LDS R4, [R8+0xc] ;  /* 0x00000c0008047984 */ /* 0x000fe80000000800 */
[----:B------:R-:W3:Y:S04]  /*2b00*/  LDS R7, [R29] ;  /* 0x000000001d077984 */ /* 0x000ee80000000800 */
[----:B------:R-:W-:Y:S04]  /*2b10*/  LDS R17, [R17] ;  /* 0x0000000011117984 */ /* 0x000fe80000000800 */
[----:B------:R-:W-:Y:S01]  /*2b20*/  LDS R18, [R8+0x1c] ;  /* 0x00001c0008127984 */ /* 0x000fe20000000800 */
[----:B0-----:R-:W-:-:S03]  /*2b30*/  FFMA R19, R9, R16, R6 ;  /* 0x0000001009137223 */ /* 0x001fc60000000006 */
[----:B------:R-:W-:Y:S04]  /*2b40*/  LDS R6, [R8+0x10] ;  /* 0x0000100008067984 */ /* 0x000fe80000000800 */
[----:B------:R-:W0:Y:S01]  /*2b50*/  LDS R9, [R26] ;  /* 0x000000001a097984 */ /* 0x000e220000000800 */
[----:B-1----:R-:W-:Y:S01]  /*2b60*/  FFMA R27, R10, R11, R19 ;  /* 0x0000000b0a1b7223 */ /* 0x002fe20000000013 */
[----:B------:R-:W-:Y:S02]  /*2b70*/  LEA R19, R0, R28, 0x2 ;  /* 0x0000001c00137211 */ /* 0x000fe400078e10ff */
[----:B------:R-:W1:Y:S04]  /*2b80*/  LDS R10, [R8+0x14] ;  /* 0x00001400080a7984 */ /* 0x000e680000000800 */
[----:B------:R-:W-:Y:S01]  /*2b90*/  LDS R16, [R28] ;  /* 0x000000001c107984 */ /* 0x000fe20000000800 */
[----:B--2---:R-:W-:-:S03]  /*2ba0*/  FFMA R5, R2, R5, R27 ;  /* 0x0000000502057223 */ /* 0x004fc6000000001b */
[----:B------:R-:W2:Y:S04]  /*2bb0*/  LDS R11, [R8+0x18] ;  /* 0x00001800080b7984 */ /* 0x000ea80000000800 */
[----:B------:R-:W4:Y:S01]  /*2bc0*/  LDS R19, [R19] ;  /* 0x0000000013137984 */ /* 0x000f220000000800 */
[----:B---3--:R-:W-:-:S04]  /*2bd0*/  FFMA R5, R4, R7, R5 ;  /* 0x0000000704057223 */ /* 0x008fc80000000005 */
[----:B0-----:R-:W-:-:S04]  /*2be0*/  FFMA R5, R6, R9, R5 ;  /* 0x0000000906057223 */ /* 0x001fc80000000005 */
[----:B-1----:R-:W-:-:S04]  /*2bf0*/  FFMA R10, R10, R17, R5 ;  /* 0x000000110a0a7223 */ /* 0x002fc80000000005 */
[----:B--2---:R-:W-:-:S04]  /*2c00*/  FFMA R11, R11, R16, R10 ;  /* 0x000000100b0b7223 */ /* 0x004fc8000000000a */
[----:B----4-:R-:W-:Y:S01]  /*2c10*/  FFMA R6, R18, R19, R11 ;  /* 0x0000001312067223 */ /* 0x010fe2000000000b */
[----:B------:R-:W-:Y:S06]  /*2c20*/  @P0 BRA `(.L_x_162) ;  /* 0xfffffffc00680947 */ /* 0x000fec000383ffff */
[----:B------:R-:W-:-:S07]  /*2c30*/  MOV R3, UR22 ;  /* 0x0000001600037c02 */ /* 0x000fce0008000f00 */
.L_x_161:
[----:B------:R-:W-:-:S09]  /*2c40*/  UISETP.NE.AND UP1, UPT, UR19, URZ, UPT ;  /* 0x000000ff1300728c */ /* 0x000fd2000bf25270 */
[----:B------:R-:W-:Y:S05]  /*2c50*/  BRA.U !UP1, `(.L_x_163) ;  /* 0x0000000109c87547 */ /* 0x000fea000b800000 */
[----:B------:R-:W-:Y:S02]  /*2c60*/  UISETP.GE.U32.AND UP1, UPT, UR27, 0x3, UPT ;  /* 0x000000031b00788c */ /* 0x000fe4000bf26070 */
[----:B------:R-:W-:-:S07]  /*2c70*/  UISETP.NE.AND UP2, UPT, UR20, URZ, UPT ;  /* 0x000000ff1400728c */ /* 0x000fce000bf45270 */
[----:B------:R-:W-:Y:S05]  /*2c80*/  BRA.U !UP1, `(.L_x_164) ;  /* 0x0000000109547547 */ /* 0x000fea000b800000 */
[----:B------:R-:W0:Y:S01]  /*2c90*/  LDC R10, c[0x0][0x39c] ;  /* 0x0000e700ff0a7b82 */ /* 0x000e220000000800 */
[----:B------:R-:W-:-:S05]  /*2ca0*/  IMAD R0, R24, UR11, R3 ;  /* 0x0000000b18007c24 */ /* 0x000fca000f8e0203 */
[----:B------:R-:W-:-:S05]  /*2cb0*/  LEA R0, R0, UR24, 0x2 ;  /* 0x0000001800007c11 */ /* 0x000fca000f8e10ff */
[----:B------:R-:W-:Y:S04]  /*2cc0*/  LDS R5, [R0] ;  /* 0x0000000000057984 */ /* 0x000fe80000000800 */
[----:B------:R-:W-:Y:S04]  /*2cd0*/  LDS R4, [R0+0x4] ;  /* 0x0000040000047984 */ /* 0x000fe80000000800 */
[----:B------:R-:W-:Y:S04]  /*2ce0*/  LDS R9, [R0+0x8] ;  /* 0x0000080000097984 */ /* 0x000fe80000000800 */
[----:B------:R-:W-:Y:S01]  /*2cf0*/  LDS R11, [R0+0xc] ;  /* 0x00000c00000b7984 */ /* 0x000fe20000000800 */
[C---:B0-----:R-:W-:Y:S01]  /*2d00*/  IMAD R2, R3.reuse, R10, UR6 ;  /* 0x0000000603027e24 */ /* 0x041fe2000f8e020a */
[----:B------:R-:W-:-:S04]  /*2d10*/  IADD3 R3, PT, PT, R3, 0x4, RZ ;  /* 0x0000000403037810 */ /* 0x000fc80007ffe0ff */
[----:B------:R-:W-:-:S04]  /*2d20*/  LEA R2, R2, UR23, 0x2 ;  /* 0x0000001702027c11 */ /* 0x000fc8000f8e10ff */
[C---:B------:R-:W-:Y:S02]  /*2d30*/  LEA R7, R10.reuse, R2, 0x2 ;  /* 0x000000020a077211 */ /* 0x040fe400078e10ff */
[----:B------:R-:W0:Y:S02]  /*2d40*/  LDS R2, [R2] ;  /* 0x0000000002027984 */ /* 0x000e240000000800 */
[C---:B------:R-:W-:Y:S02]  /*2d50*/  LEA R8, R10.reuse, R7, 0x2 ;  /* 0x000000070a087211 */ /* 0x040fe400078e10ff */
[----:B------:R-:W1:Y:S02]  /*2d60*/  LDS R7, [R7] ;  /* 0x0000000007077984 */ /* 0x000e640000000800 */
[----:B------:R-:W-:Y:S02]  /*2d70*/  LEA R10, R10, R8, 0x2 ;  /* 0x000000080a0a7211 */ /* 0x000fe400078e10ff */
[----:B------:R-:W2:Y:S04]  /*2d80*/  LDS R8, [R8] ;  /* 0x0000000008087984 */ /* 0x000ea80000000800 */
[----:B------:R-:W3:Y:S01]  /*2d90*/  LDS R10, [R10] ;  /* 0x000000000a0a7984 */ /* 0x000ee20000000800 */
[----:B0-----:R-:W-:-:S04]  /*2da0*/  FFMA R5, R5, R2, R6 ;  /* 0x0000000205057223 */ /* 0x001fc80000000006 */
[----:B-1----:R-:W-:-:S04]  /*2db0*/  FFMA R4, R4, R7, R5 ;  /* 0x0000000704047223 */ /* 0x002fc80000000005 */
[----:B--2---:R-:W-:-:S04]  /*2dc0*/  FFMA R4, R9, R8, R4 ;  /* 0x0000000809047223 */ /* 0x004fc80000000004 */
[----:B---3--:R-:W-:-:S07]  /*2dd0*/  FFMA R6, R11, R10, R4 ;  /* 0x0000000a0b067223 */ /* 0x008fce0000000004 */
.L_x_164:
[----:B------:R-:W-:Y:S05]  /*2de0*/  BRA.U !UP2, `(.L_x_163) ;  /* 0x000000010a647547 */ /* 0x000fea000b800000 */
[----:B------:R-:W-:Y:S02]  /*2df0*/  UISETP.NE.AND UP1, UPT, UR28, URZ, UPT ;  /* 0x000000ff1c00728c */ /* 0x000fe4000bf25270 */
[----:B------:R-:W-:-:S07]  /*2e00*/  UISETP.NE.AND UP2, UPT, UR9, URZ, UPT ;  /* 0x000000ff0900728c */ /* 0x000fce000bf45270 */
[----:B------:R-:W-:Y:S05]  /*2e10*/  BRA.U !UP1, `(.L_x_165) ;  /* 0x0000000109347547 */ /* 0x000fea000b800000 */
[----:B------:R-:W0:Y:S01]  /*2e20*/  LDC R2, c[0x0][0x39c] ;  /* 0x0000e700ff027b82 */ /* 0x000e220000000800 */
[----:B------:R-:W-:-:S05]  /*2e30*/  IMAD R0, R24, UR11, R3 ;  /* 0x0000000b18007c24 */ /* 0x000fca000f8e0203 */
[----:B------:R-:W-:-:S05]  /*2e40*/  LEA R0, R0, UR24, 0x2 ;  /* 0x0000001800007c11 */ /* 0x000fca000f8e10ff */
[----:B------:R-:W-:Y:S01]  /*2e50*/  LDS R5, [R0] ;  /* 0x0000000000057984 */ /* 0x000fe20000000800 */
[C---:B0-----:R-:W-:Y:S01]  /*2e60*/  IMAD R4, R3.reuse, R2, UR6 ;  /* 0x0000000603047e24 */ /* 0x041fe2000f8e0202 */
[----:B------:R-:W-:-:S04]  /*2e70*/  IADD3 R3, PT, PT, R3, 0x2, RZ ;  /* 0x0000000203037810 */ /* 0x000fc80007ffe0ff */
[----:B------:R-:W-:-:S04]  /*2e80*/  LEA R7, R4, UR23, 0x2 ;  /* 0x0000001704077c11 */ /* 0x000fc8000f8e10ff */
[----:B------:R-:W-:Y:S02]  /*2e90*/  LEA R4, R2, R7, 0x2 ;  /* 0x0000000702047211 */ /* 0x000fe400078e10ff */
[----:B------:R-:W0:Y:S04]  /*2ea0*/  LDS R7, [R7] ;  /* 0x0000000007077984 */ /* 0x000e280000000800 */
[----:B------:R-:W-:Y:S04]  /*2eb0*/  LDS R2, [R0+0x4] ;  /* 0x0000040000027984 */ /* 0x000fe80000000800 */
[----:B------:R-:W1:Y:S01]  /*2ec0*/  LDS R4, [R4] ;  /* 0x0000000004047984 */ /* 0x000e620000000800 */
[----:B0-----:R-:W-:-:S04]  /*2ed0*/  FFMA R5, R5, R7, R6 ;  /* 0x0000000705057223 */ /* 0x001fc80000000006 */
[----:B-1----:R-:W-:-:S07]  /*2ee0*/  FFMA R6, R2, R4, R5 ;  /* 0x0000000402067223 */ /* 0x002fce0000000005 */
.L_x_165:
[----:B------:R-:W-:Y:S05]  /*2ef0*/  BRA.U !UP2, `(.L_x_163) ;  /* 0x000000010a207547 */ /* 0x000fea000b800000 */
[----:B------:R-:W0:Y:S01]  /*2f00*/  LDC R2, c[0x0][0x39c] ;  /* 0x0000e700ff027b82 */ /* 0x000e220000000800 */
[----:B------:R-:W-:-:S05]  /*2f10*/  IMAD R0, R24, UR11, R3 ;  /* 0x0000000b18007c24 */ /* 0x000fca000f8e0203 */
[----:B------:R-:W-:Y:S01]  /*2f20*/  LEA R0, R0, UR24, 0x2 ;  /* 0x0000001800007c11 */ /* 0x000fe2000f8e10ff */
[----:B0-----:R-:W-:-:S05]  /*2f30*/  IMAD R3, R3, R2, UR6 ;  /* 0x0000000603037e24 */ /* 0x001fca000f8e0202 */
[----:B------:R-:W-:Y:S02]  /*2f40*/  LEA R2, R3, UR23, 0x2 ;  /* 0x0000001703027c11 */ /* 0x000fe4000f8e10ff */
[----:B------:R-:W-:Y:S04]  /*2f50*/  LDS R3, [R0] ;  /* 0x0000000000037984 */ /* 0x000fe80000000800 */
[----:B------:R-:W0:Y:S02]  /*2f60*/  LDS R2, [R2] ;  /* 0x0000000002027984 */ /* 0x000e240000000800 */
[----:B0-----:R-:W-:-:S07]  /*2f70*/  FFMA R6, R3, R2, R6 ;  /* 0x0000000203067223 */ /* 0x001fce0000000006 */
.L_x_163:
[----:B------:R-:W0:Y:S01]  /*2f80*/  LDC.64 R2, c[0x0][0x3c8] ;  /* 0x0000f200ff027b82 */ /* 0x000e220000000a00 */
[----:B------:R-:W-:Y:S01]  /*2f90*/  MOV R0, UR4 ;  /* 0x0000000400007c02 */ /* 0x000fe20008000f00 */
[----:B------:R-:W1:Y:S04]  /*2fa0*/  LDCU UR11, c[0x0][0x39c] ;  /* 0x00007380ff0b77ac */ /* 0x000e680008000800 */
[----:B------:R-:W-:-:S05]  /*2fb0*/  IMAD R5, R0, UR14, R21 ;  /* 0x0000000e00057c24 */ /* 0x000fca000f8e0215 */
[----:B------:R-:W-:-:S05]  /*2fc0*/  IADD3 R5, PT, PT, R5, UR6, RZ ;  /* 0x0000000605057c10 */ /* 0x000fca000fffe0ff */
[----:B0-----:R-:W-:-:S05]  /*2fd0*/  IMAD.WIDE R2, R5, 0x4, R2 ;  /* 0x0000000405027825 */ /* 0x001fca00078e0202 */
[----:B------:R-:W2:Y:S01]  /*2fe0*/  LDG.E R5, desc[UR12][R2.64] ;  /* 0x0000000c02057981 */ /* 0x000ea2000c1e1900 */
[----:B------:R-:W-:-:S04]  /*2ff0*/  UIADD3 UR6, UPT, UPT, UR6, 0x1, URZ ;  /* 0x0000000106067890 */ /* 0x000fc8000fffe0ff */
[----:B-1----:R-:W-:Y:S01]  /*3000*/  UISETP.NE.AND UP1, UPT, UR6, UR11, UPT ;  /* 0x0000000b0600728c */ /* 0x002fe2000bf25270 */
[----:B--2---:R-:W-:-:S05]  /*3010*/  FFMA R5, R5, R25, R6 ;  /* 0x0000001905057223 */ /* 0x004fca0000000006 */
[----:B------:R0:W-:Y:S03]  /*3020*/  STG.E desc[UR12][R2.64], R5 ;  /* 0x0000000502007986 */ /* 0x0001e6000c10190c */
[----:B------:R-:W-:Y:S05]  /*3030*/  BRA.U !UP1, `(.L_x_156) ;  /* 0x0000000909147547 */ /* 0x000fea000b800000 */
[----:B------:R-:W-:Y:S05]  /*3040*/  BRA `(.L_x_166) ;  /* 0xfffffff800407947 */ /* 0x000fea000383ffff */
.L_x_160:
[----:B------:R-:W-:Y:S01]  /*3050*/  UISETP.GE.U32.AND UP1, UPT, UR15, 0xf, UPT ;  /* 0x0000000f0f00788c */ /* 0x000fe2000bf26070 */
[----:B------:R-:W-:Y:S01]  /*3060*/  MOV R26, UR4 ;  /* 0x00000004001a7c02 */ /* 0x000fe20008000f00 */
[----:B------:R-:W-:-:S04]  /*3070*/  UMOV UR6, URZ ;  /* 0x000000ff00067c82 */ /* 0x000fc80008000000 */
[----:B------:R-:W-:-:S03]  /*3080*/  IMAD R26, R26, UR14, R21 ;  /* 0x0000000e1a1a7c24 */ /* 0x000fc6000f8e0215 */
[----:B------:R-:W-:Y:S05]  /*3090*/  BRA.U !UP1, `(.L_x_167) ;  /* 0x0000000109e07547 */ /* 0x000fea000b800000 */
[----:B------:R-:W-:-:S05]  /*30a0*/  UMOV UR6, URZ ;  /* 0x000000ff00067c82 */ /* 0x000fca0008000000 */
.L_x_168:
[----:B0-----:R-:W0:Y:S01]  /*30b0*/  LDC.64 R16, c[0x0][0x3c8] ;  /* 0x0000f200ff107b82 */ /* 0x001e220000000a00 */
[----:B----4-:R-:W-:-:S05]  /*30c0*/  IADD3 R3, PT, PT, R26, UR6, RZ ;  /* 0x000000061a037c10 */ /* 0x010fca000fffe0ff */
[----:B0-----:R-:W-:-:S05]  /*30d0*/  IMAD.WIDE R16, R3, 0x4, R16 ;  /* 0x0000000403107825 */ /* 0x001fca00078e0210 */
[----:B---3--:R-:W2:Y:S04]  /*30e0*/  LDG.E R9, desc[UR12][R16.64] ;  /* 0x0000000c10097981 */ /* 0x008ea8000c1e1900 */
[----:B------:R-:W3:Y:S04]  /*30f0*/  LDG.E R10, desc[UR12][R16.64+0x4] ;  /* 0x0000040c100a7981 */ /* 0x000ee8000c1e1900 */
[----:B------:R-:W4:Y:S04]  /*3100*/  LDG.E R11, desc[UR12][R16.64+0x8] ;  /* 0x0000080c100b7981 */ /* 0x000f28000c1e1900 */
[----:B------:R-:W5:Y:S04]  /*3110*/  LDG.E R3, desc[UR12][R16.64+0x14] ;  /* 0x0000140c10037981 */ /* 0x000f68000c1e1900 */
[----:B------:R-:W5:Y:S04]  /*3120*/  LDG.E R2, desc[UR12][R16.64+0xc] ;  /* 0x00000c0c10027981 */ /* 0x000f68000c1e1900 */
[----:B------:R-:W5:Y:S04]  /*3130*/  LDG.E R4, desc[UR12][R16.64+0x10] ;  /* 0x0000100c10047981 */ /* 0x000f68000c1e1900 */
[----:B------:R-:W5:Y:S04]  /*3140*/  LDG.E R0, desc[UR12][R16.64+0x18] ;  /* 0x0000180c10007981 */ /* 0x000f68000c1e1900 */
[----:B-1----:R-:W5:Y:S04]  /*3150*/  LDG.E R6, desc[UR12][R16.64+0x1c] ;  /* 0x00001c0c10067981 */ /* 0x002f68000c1e1900 */
[----:B------:R-:W5:Y:S04]  /*3160*/  LDG.E R5, desc[UR12][R16.64+0x20] ;  /* 0x0000200c10057981 */ /* 0x000f68000c1e1900 */
[----:B------:R-:W5:Y:S04]  /*3170*/  LDG.E R8, desc[UR12][R16.64+0x24] ;  /* 0x0000240c10087981 */ /* 0x000f68000c1e1900 */
[----:B------:R-:W5:Y:S04]  /*3180*/  LDG.E R7, desc[UR12][R16.64+0x28] ;  /* 0x0000280c10077981 */ /* 0x000f68000c1e1900 */
[----:B------:R-:W5:Y:S04]  /*3190*/  LDG.E R19, desc[UR12][R16.64+0x2c] ;  /* 0x00002c0c10137981 */ /* 0x000f68000c1e1900 */
[----:B------:R-:W5:Y:S01]  /*31a0*/  LDG.E R18, desc[UR12][R16.64+0x34] ;  /* 0x0000340c10127981 */ /* 0x000f62000c1e1900 */
[----:B--2---:R-:W-:-:S03]  /*31b0*/  FFMA R27, R9, R25, RZ ;  /* 0x00000019091b7223 */ /* 0x004fc600000000ff */
[----:B------:R-:W2:Y:S01]  /*31c0*/  LDG.E R9, desc[UR12][R16.64+0x30] ;  /* 0x0000300c10097981 */ /* 0x000ea2000c1e1900 */
[----:B---3--:R-:W-:-:S03]  /*31d0*/  FFMA R29, R10, R25, RZ ;  /* 0x000000190a1d7223 */ /* 0x008fc600000000ff */
[----:B------:R-:W3:Y:S01]  /*31e0*/  LDG.E R10, desc[UR12][R16.64+0x3c] ;  /* 0x00003c0c100a7981 */ /* 0x000ee2000c1e1900 */
[----:B----4-:R-:W-:-:S03]  /*31f0*/  FFMA R28, R11, R25, RZ ;  /* 0x000000190b1c7223 */ /* 0x010fc600000000ff */
[----:B------:R-:W4:Y:S01]  /*3200*/  LDG.E R11, desc[UR12][R16.64+0x38] ;  /* 0x0000380c100b7981 */ /* 0x000f22000c1e1900 */
[----:B-----5:R-:W-:-:S03]  /*3210*/  FFMA R3, R3, R25, RZ ;  /* 0x0000001903037223 */ /* 0x020fc600000000ff */
[----:B------:R0:W-:Y:S01]  /*3220*/  STG.E desc[UR12][R16.64], R27 ;  /* 0x0000001b10007986 */ /* 0x0001e2000c10190c */
[----:B------:R-:W-:-:S03]  /*3230*/  FFMA R2, R2, R25, RZ ;  /* 0x0000001902027223 */ /* 0x000fc600000000ff */
[----:B------:R1:W-:Y:S01]  /*3240*/  STG.E desc[UR12][R16.64+0x4], R29 ;  /* 0x0000041d10007986 */ /* 0x0003e2000c10190c */
[----:B------:R-:W-:-:S03]  /*3250*/  FFMA R4, R4, R25, RZ ;  /* 0x0000001904047223 */ /* 0x000fc600000000ff */
[----:B------:R5:W-:Y:S01]  /*3260*/  STG.E desc[UR12][R16.64+0x14], R3 ;  /* 0x0000140310007986 */ /* 0x000be2000c10190c */
[-C--:B0-----:R-:W-:Y:S01]  /*3270*/  FFMA R27, R0, R25.reuse, RZ ;  /* 0x00000019001b7223 */ /* 0x081fe200000000ff */
[-C--:B-1----:R-:W-:Y:S01]  /*3280*/  FFMA R29, R6, R25.reuse, RZ ;  /* 0x00000019061d7223 */ /* 0x082fe200000000ff */
[-C--:B------:R-:W-:Y:S01]  /*3290*/  FFMA R5, R5, R25.reuse, RZ ;  /* 0x0000001905057223 */ /* 0x080fe200000000ff */
[-C--:B------:R-:W-:Y:S01]  /*32a0*/  FFMA R8, R8, R25.reuse, RZ ;  /* 0x0000001908087223 */ /* 0x080fe200000000ff */
[-C--:B------:R-:W-:Y:S01]  /*32b0*/  FFMA R7, R7, R25.reuse, RZ ;  /* 0x0000001907077223 */ /* 0x080fe200000000ff */
[-C--:B------:R-:W-:Y:S01]  /*32c0*/  FFMA R19, R19, R25.reuse, RZ ;  /* 0x0000001913137223 */ /* 0x080fe200000000ff */
[----:B-----5:R-:W-:Y:S01]  /*32d0*/  FFMA R3, R18, R25, RZ ;  /* 0x0000001912037223 */ /* 0x020fe200000000ff */
[----:B------:R0:W-:Y:S04]  /*32e0*/  STG.E desc[UR12][R16.64+0x8], R28 ;  /* 0x0000081c10007986 */ /* 0x0001e8000c10190c */
        /* <DEDUP_REMOVED lines=8> */
[----:B------:R0:W-:Y:S01]  /*3370*/  STG.E desc[UR12][R16.64+0x34], R3 ;  /* 0x0000340310007986 */ /* 0x0001e2000c10190c */
[----:B------:R-:W-:-:S04]  /*3380*/  UIADD3 UR6, UPT, UPT, UR6, 0x10, URZ ;  /* 0x0000001006067890 */ /* 0x000fc8000fffe0ff */
[----:B------:R-:W-:Y:S01]  /*3390*/  UISETP.NE.AND UP1, UPT, UR6, UR7, UPT ;  /* 0x000000070600728c */ /* 0x000fe2000bf25270 */
[-C--:B--2---:R-:W-:Y:S01]  /*33a0*/  FFMA R9, R9, R25.reuse, RZ ;  /* 0x0000001909097223 */ /* 0x084fe200000000ff */
[-C--:B---3--:R-:W-:Y:S01]  /*33b0*/  FFMA R10, R10, R25.reuse, RZ ;  /* 0x000000190a0a7223 */ /* 0x088fe200000000ff */
[----:B----4-:R-:W-:-:S03]  /*33c0*/  FFMA R11, R11, R25, RZ ;  /* 0x000000190b0b7223 */ /* 0x010fc600000000ff */
[----:B------:R0:W-:Y:S04]  /*33d0*/  STG.E desc[UR12][R16.64+0x30], R9 ;  /* 0x0000300910007986 */ /* 0x0001e8000c10190c */
[----:B------:R0:W-:Y:S04]  /*33e0*/  STG.E desc[UR12][R16.64+0x38], R11 ;  /* 0x0000380b10007986 */ /* 0x0001e8000c10190c */
[----:B------:R0:W-:Y:S01]  /*33f0*/  STG.E desc[UR12][R16.64+0x3c], R10 ;  /* 0x00003c0a10007986 */ /* 0x0001e2000c10190c */
[----:B------:R-:W-:Y:S05]  /*3400*/  BRA.U UP1, `(.L_x_168) ;  /* 0xfffffffd01287547 */ /* 0x000fea000b83ffff */
[----:B------:R-:W-:-:S05]  /*3410*/  UMOV UR6, UR7 ;  /* 0x0000000700067c82 */ /* 0x000fca0008000000 */
.L_x_167:
[----:B------:R-:W-:-:S09]  /*3420*/  UISETP.NE.AND UP1, UPT, UR16, URZ, UPT ;  /* 0x000000ff1000728c */ /* 0x000fd2000bf25270 */
[----:B------:R-:W-:Y:S05]  /*3430*/  BRA.U !UP1, `(.L_x_156) ;  /* 0x0000000509147547 */ /* 0x000fea000b800000 */
[----:B------:R-:W-:Y:S02]  /*3440*/  UIADD3 UR11, UPT, UPT, UR16, -0x1, URZ ;  /* 0xffffffff100b7890 */ /* 0x000fe4000fffe0ff */
[----:B------:R-:W-:Y:S02]  /*3450*/  UISETP.NE.AND UP2, UPT, UR17, URZ, UPT ;  /* 0x000000ff1100728c */ /* 0x000fe4000bf45270 */
[----:B------:R-:W-:-:S09]  /*3460*/  UISETP.GE.U32.AND UP1, UPT, UR11, 0x7, UPT ;  /* 0x000000070b00788c */ /* 0x000fd2000bf26070 */
[----:B------:R-:W-:Y:S05]  /*3470*/  BRA.U !UP1, `(.L_x_169) ;  /* 0x0000000109707547 */ /* 0x000fea000b800000 */
[----:B0--3--:R-:W0:Y:S01]  /*3480*/  LDC.64 R8, c[0x0][0x3c8] ;  /* 0x0000f200ff087b82 */ /* 0x009e220000000a00 */
[----:B----4-:R-:W-:-:S05]  /*3490*/  IADD3 R3, PT, PT, R26, UR6, RZ ;  /* 0x000000061a037c10 */ /* 0x010fca000fffe0ff */
[----:B0-----:R-:W-:-:S05]  /*34a0*/  IMAD.WIDE R8, R3, 0x4, R8 ;  /* 0x0000000403087825 */ /* 0x001fca00078e0208 */
[----:B------:R-:W2:Y:S04]  /*34b0*/  LDG.E R0, desc[UR12][R8.64] ;  /* 0x0000000c08007981 */ /* 0x000ea8000c1e1900 */
[----:B------:R-:W3:Y:S04]  /*34c0*/  LDG.E R2, desc[UR12][R8.64+0x4] ;  /* 0x0000040c08027981 */ /* 0x000ee8000c1e1900 */
[----:B------:R-:W4:Y:S04]  /*34d0*/  LDG.E R4, desc[UR12][R8.64+0x8] ;  /* 0x0000080c08047981 */ /* 0x000f28000c1e1900 */
[----:B-1----:R-:W5:Y:S04]  /*34e0*/  LDG.E R6, desc[UR12][R8.64+0xc] ;  /* 0x00000c0c08067981 */ /* 0x002f68000c1e1900 */
[----:B------:R-:W5:Y:S04]  /*34f0*/  LDG.E R10, desc[UR12][R8.64+0x10] ;  /* 0x0000100c080a7981 */ /* 0x000f68000c1e1900 */
[----:B------:R-:W5:Y:S04]  /*3500*/  LDG.E R16, desc[UR12][R8.64+0x14] ;  /* 0x0000140c08107981 */ /* 0x000f68000c1e1900 */
[----:B------:R-:W5:Y:S04]  /*3510*/  LDG.E R18, desc[UR12][R8.64+0x18] ;  /* 0x0000180c08127981 */ /* 0x000f68000c1e1900 */
[----:B------:R-:W5:Y:S01]  /*3520*/  LDG.E R28, desc[UR12][R8.64+0x1c] ;  /* 0x00001c0c081c7981 */ /* 0x000f62000c1e1900 */
[----:B------:R-:W-:Y:S01]  /*3530*/  UIADD3 UR6, UPT, UPT, UR6, 0x8, URZ ;  /* 0x0000000806067890 */ /* 0x000fe2000fffe0ff */
[-C--:B--2---:R-:W-:Y:S01]  /*3540*/  FFMA R3, R0, R25.reuse, RZ ;  /* 0x0000001900037223 */ /* 0x084fe200000000ff */
[----:B---3--:R-:W-:-:S04]  /*3550*/  FFMA R5, R2, R25, RZ ;  /* 0x0000001902057223 */ /* 0x008fc800000000ff */
[----:B------:R2:W-:Y:S01]  /*3560*/  STG.E desc[UR12][R8.64], R3 ;  /* 0x0000000308007986 */ /* 0x0005e2000c10190c */
[----:B----4-:R-:W-:-:S03]  /*3570*/  FFMA R7, R4, R25, RZ ;  /* 0x0000001904077223 */ /* 0x010fc600000000ff */
[----:B------:R2:W-:Y:S01]  /*3580*/  STG.E desc[UR12][R8.64+0x4], R5 ;  /* 0x0000040508007986 */ /* 0x0005e2000c10190c */
[----:B-----5:R-:W-:-:S03]  /*3590*/  FFMA R11, R6, R25, RZ ;  /* 0x00000019060b7223 */ /* 0x020fc600000000ff */
[----:B------:R2:W-:Y:S01]  /*35a0*/  STG.E desc[UR12][R8.64+0x8], R7 ;  /* 0x0000080708007986 */ /* 0x0005e2000c10190c */
[----:B------:R-:W-:-:S03]  /*35b0*/  FFMA R17, R10, R25, RZ ;  /* 0x000000190a117223 */ /* 0x000fc600000000ff */
[----:B------:R2:W-:Y:S01]  /*35c0*/  STG.E desc[UR12][R8.64+0xc], R11 ;  /* 0x00000c0b08007986 */ /* 0x0005e2000c10190c */
[----:B------:R-:W-:-:S03]  /*35d0*/  FFMA R19, R16, R25, RZ ;  /* 0x0000001910137223 */ /* 0x000fc600000000ff */
[----:B------:R2:W-:Y:S01]  /*35e0*/  STG.E desc[UR12][R8.64+0x10], R17 ;  /* 0x0000101108007986 */ /* 0x0005e2000c10190c */
[----:B------:R-:W-:-:S03]  /*35f0*/  FFMA R27, R18, R25, RZ ;  /* 0x00000019121b7223 */ /* 0x000fc600000000ff */
[----:B------:R2:W-:Y:S01]  /*3600*/  STG.E desc[UR12][R8.64+0x14], R19 ;  /* 0x0000141308007986 */ /* 0x0005e2000c10190c */
[----:B------:R-:W-:-:S03]  /*3610*/  FFMA R29, R28, R25, RZ ;  /* 0x000000191c1d7223 */ /* 0x000fc600000000ff */
[----:B------:R2:W-:Y:S04]  /*3620*/  STG.E desc[UR12][R8.64+0x18], R27 ;  /* 0x0000181b08007986 */ /* 0x0005e8000c10190c */
[----:B------:R2:W-:Y:S02]  /*3630*/  STG.E desc[UR12][R8.64+0x1c], R29 ;  /* 0x00001c1d08007986 */ /* 0x0005e4000c10190c */
.L_x_169:
[----:B------:R-:W-:Y:S05]  /*3640*/  BRA.U !UP2, `(.L_x_156) ;  /* 0x000000010a907547 */ /* 0x000fea000b800000 */
[----:B------:R-:W-:Y:S02]  /*3650*/  UISETP.GE.U32.AND UP1, UPT, UR25, 0x3, UPT ;  /* 0x000000031900788c */ /* 0x000fe4000bf26070 */
[----:B------:R-:W-:-:S07]  /*3660*/  UISETP.NE.AND UP2, UPT, UR18, URZ, UPT ;  /* 0x000000ff1200728c */ /* 0x000fce000bf45270 */
[----:B------:R-:W-:Y:S05]  /*3670*/  BRA.U !UP1, `(.L_x_170) ;  /* 0x0000000109407547 */ /* 0x000fea000b800000 */
[----:B0-23--:R-:W0:Y:S01]  /*3680*/  LDC.64 R8, c[0x0][0x3c8] ;  /* 0x0000f200ff087b82 */ /* 0x00de220000000a00 */
[----:B----4-:R-:W-:-:S05]  /*3690*/  IADD3 R3, PT, PT, R26, UR6, RZ ;  /* 0x000000061a037c10 */ /* 0x010fca000fffe0ff */
[----:B0-----:R-:W-:-:S05]  /*36a0*/  IMAD.WIDE R8, R3, 0x4, R8 ;  /* 0x0000000403087825 */ /* 0x001fca00078e0208 */
[----:B------:R-:W2:Y:S04]  /*36b0*/  LDG.E R0, desc[UR12][R8.64] ;  /* 0x0000000c08007981 */ /* 0x000ea8000c1e1900 */
[----:B------:R-:W3:Y:S04]  /*36c0*/  LDG.E R2, desc[UR12][R8.64+0x4] ;  /* 0x0000040c08027981 */ /* 0x000ee8000c1e1900 */
[----:B------:R-:W4:Y:S04]  /*36d0*/  LDG.E R4, desc[UR12][R8.64+0x8] ;  /* 0x0000080c08047981 */ /* 0x000f28000c1e1900 */
[----:B-1----:R-:W5:Y:S01]  /*36e0*/  LDG.E R6, desc[UR12][R8.64+0xc] ;  /* 0x00000c0c08067981 */ /* 0x002f62000c1e1900 */
[----:B------:R-:W-:Y:S01]  /*36f0*/  UIADD3 UR6, UPT, UPT, UR6, 0x4, URZ ;  /* 0x0000000406067890 */ /* 0x000fe2000fffe0ff */
[-C--:B--2---:R-:W-:Y:S01]  /*3700*/  FFMA R3, R0, R25.reuse, RZ ;  /* 0x0000001900037223 */ /* 0x084fe200000000ff */
[----:B---3--:R-:W-:-:S04]  /*3710*/  FFMA R5, R2, R25, RZ ;  /* 0x0000001902057223 */ /* 0x008fc800000000ff */
[----:B------:R0:W-:Y:S01]  /*3720*/  STG.E desc[UR12][R8.64], R3 ;  /* 0x0000000308007986 */ /* 0x0001e2000c10190c */
[----:B----4-:R-:W-:-:S03]  /*3730*/  FFMA R7, R4, R25, RZ ;  /* 0x0000001904077223 */ /* 0x010fc600000000ff */
[----:B------:R0:W-:Y:S01]  /*3740*/  STG.E desc[UR12][R8.64+0x4], R5 ;  /* 0x0000040508007986 */ /* 0x0001e2000c10190c */
[----:B-----5:R-:W-:-:S03]  /*3750*/  FFMA R11, R6, R25, RZ ;  /* 0x00000019060b7223 */ /* 0x020fc600000000ff */
[----:B------:R0:W-:Y:S04]  /*3760*/  STG.E desc[UR12][R8.64+0x8], R7 ;  /* 0x0000080708007986 */ /* 0x0001e8000c10190c */
[----:B------:R0:W-:Y:S02]  /*3770*/  STG.E desc[UR12][R8.64+0xc], R11 ;  /* 0x00000c0b08007986 */ /* 0x0001e4000c10190c */
.L_x_170:
[----:B------:R-:W-:Y:S05]  /*3780*/  BRA.U !UP2, `(.L_x_156) ;  /* 0x000000010a407547 */ /* 0x000fea000b800000 */
[----:B0-2-4-:R-:W0:Y:S01]  /*3790*/  LDC.64 R2, c[0x0][0x3c8] ;  /* 0x0000f200ff027b82 */ /* 0x015e220000000a00 */
[----:B-1-3--:R-:W-:-:S05]  /*37a0*/  IADD3 R5, PT, PT, R26, UR6, RZ ;  /* 0x000000061a057c10 */ /* 0x00afca000fffe0ff */
[----:B0-----:R-:W-:-:S05]  /*37b0*/  IMAD.WIDE R2, R5, 0x4, R2 ;  /* 0x0000000405027825 */ /* 0x001fca00078e0202 */
[----:B------:R-:W2:Y:S01]  /*37c0*/  LDG.E R0, desc[UR12][R2.64] ;  /* 0x0000000c02007981 */ /* 0x000ea2000c1e1900 */
[----:B------:R-:W-:Y:S01]  /*37d0*/  UISETP.NE.AND UP1, UPT, UR18, 0x1, UPT ;  /* 0x000000011200788c */ /* 0x000fe2000bf25270 */
[----:B--2---:R-:W-:-:S05]  /*37e0*/  FFMA R5, R0, R25, RZ ;  /* 0x0000001900057223 */ /* 0x004fca00000000ff */
[----:B------:R0:W-:Y:S03]  /*37f0*/  STG.E desc[UR12][R2.64], R5 ;  /* 0x0000000502007986 */ /* 0x0001e6000c10190c */
[----:B------:R-:W-:Y:S05]  /*3800*/  BRA.U !UP1, `(.L_x_156) ;  /* 0x0000000109207547 */ /* 0x000fea000b800000 */
[----:B------:R-:W0:Y:S01]  /*3810*/  LDG.E R0, desc[UR12][R2.64+0x4] ;  /* 0x0000040c02007981 */ /* 0x000e22000c1e1900 */
[----:B------:R-:W-:Y:S01]  /*3820*/  UISETP.NE.AND UP1, UPT, UR18, 0x2, UPT ;  /* 0x000000021200788c */ /* 0x000fe2000bf25270 */
[----:B0-----:R-:W-:-:S05]  /*3830*/  FFMA R5, R0, R25, RZ ;  /* 0x0000001900057223 */ /* 0x001fca00000000ff */
[----:B------:R0:W-:Y:S03]  /*3840*/  STG.E desc[UR12][R2.64+0x4], R5 ;  /* 0x0000040502007986 */ /* 0x0001e6000c10190c */
[----:B------:R-:W-:Y:S05]  /*3850*/  BRA.U !UP1, `(.L_x_156) ;  /* 0x00000001090c7547 */ /* 0x000fea000b800000 */
[----:B------:R-:W2:Y:S02]  /*3860*/  LDG.E R0, desc[UR12][R2.64+0x8] ;  /* 0x0000080c02007981 */ /* 0x000ea4000c1e1900 */
[----:B--2---:R-:W-:-:S05]  /*3870*/  FFMA R25, R0, R25, RZ ;  /* 0x0000001900197223 */ /* 0x004fca00000000ff */
[----:B------:R1:W-:Y:S02]  /*3880*/  STG.E desc[UR12][R2.64+0x8], R25 ;  /* 0x0000081902007986 */ /* 0x0003e4000c10190c */
.L_x_156:
[----:B------:R-:W5:Y:S01]  /*3890*/  LDCU UR6, c[0x0][0x3a0] ;  /* 0x00007400ff0677ac */ /* 0x000f620008000800 */
[----:B------:R-:W-:-:S04]  /*38a0*/  UIADD3 UR5, UPT, UPT, UR5, 0x1, URZ ;  /* 0x0000000105057890 */ /* 0x000fc8000fffe0ff */
[----:B-----5:R-:W-:-:S09]  /*38b0*/  UISETP.NE.AND UP1, UPT, UR5, UR6, UPT ;  /* 0x000000060500728c */ /* 0x020fd2000bf25270 */
[----:B------:R-:W-:Y:S05]  /*38c0*/  BRA.U UP1, `(.L_x_171) ;  /* 0xffffffd101a07547 */ /* 0x000fea000b83ffff */
.L_x_134:
[----:B------:R-:W-:Y:S06]  /*38d0*/  BAR.SYNC.DEFER_BLOCKING 0x0 ;  /* 0x0000000000007b1d */ /* 0x000fec0000010000 */
[----:B------:R-:W-:Y:S05]  /*38e0*/  BRA.U !UP0, `(.L_x_172) ;  /* 0x0000001108d07547 */ /* 0x000fea000b800000 */
[----:B012-4-:R-:W0:Y:S01]  /*38f0*/  LDC R3, c[0x0][0x3ac] ;  /* 0x0000eb00ff037b82 */ /* 0x017e220000000800 */
[----:B------:R-:W-:Y:S01]  /*3900*/  UISETP.GE.U32.AND UP0, UPT, UR15, 0x7, UPT ;  /* 0x000000070f00788c */ /* 0x000fe2000bf06070 */
[----:B------:R-:W-:Y:S01]  /*3910*/  MOV R0, UR4 ;  /* 0x0000000400007c02 */ /* 0x000fe20008000f00 */
[----:B------:R-:W-:-:S05]  /*3920*/  UMOV UR5, URZ ;  /* 0x000000ff00057c82 */ /* 0x000fca0008000000 */
[----:B---3--:R-:W1:Y:S01]  /*3930*/  LDC.64 R4, c[0x0][0x3b8] ;  /* 0x0000ee00ff047b82 */ /* 0x008e620000000a00 */
[----:B0-----:R-:W-:Y:S02]  /*3940*/  IMAD R7, R3, UR4, R20 ;  /* 0x0000000403077c24 */ /* 0x001fe4000f8e0214 */
[----:B------:R-:W-:Y:S02]  /*3950*/  IMAD R3, R0, UR14, R21 ;  /* 0x0000000e00037c24 */ /* 0x000fe4000f8e0215 */
[----:B-1----:R-:W-:Y:S01]  /*3960*/  IMAD.WIDE R4, R7, 0x4, R4 ;  /* 0x0000000407047825 */ /* 0x002fe200078e0204 */
[----:B------:R-:W-:Y:S06]  /*3970*/  BRA.U !UP0, `(.L_x_173) ;  /* 0x0000000908607547 */ /* 0x000fec000b800000 */
[----:B------:R-:W0:Y:S01]  /*3980*/  LDC.64 R6, c[0x0][0x3c8] ;  /* 0x0000f200ff067b82 */ /* 0x000e220000000a00 */
[----:B------:R-:W-:-:S05]  /*3990*/  UMOV UR5, URZ ;  /* 0x000000ff00057c82 */ /* 0x000fca0008000000 */
.L_x_198:
[----:B-1----:R-:W2:Y:S01]  /*39a0*/  LDG.E R11, desc[UR12][R4.64] ;  /* 0x0000000c040b7981 */ /* 0x002ea2000c1e1900 */
[----:B------:R-:W-:Y:S01]  /*39b0*/  BSSY.RECONVERGENT B1, `(.L_x_174) ;  /* 0x000000d000017945 */ /* 0x000fe20003800200 */
[----:B--2---:R-:W-:-:S04]  /*39c0*/  IADD3 R0, PT, PT, R11, 0x1800000, RZ ;  /* 0x018000000b007810 */ /* 0x004fc80007ffe0ff */
[----:B------:R-:W-:-:S04]  /*39d0*/  LOP3.LUT R0, R0, 0x7f800000, RZ, 0xc0, !PT ;  /* 0x7f80000000007812 */ /* 0x000fc800078ec0ff */
[----:B------:R-:W-:-:S13]  /*39e0*/  ISETP.GT.U32.AND P0, PT, R0, 0x1ffffff, PT ;  /* 0x01ffffff0000780c */ /* 0x000fda0003f04070 */
[----:B------:R-:W-:Y:S05]  /*39f0*/  @P0 BRA `(.L_x_175) ;  /* 0x0000000000100947 */ /* 0x000fea0003800000 */
[----:B------:R-:W-:Y:S02]  /*3a00*/  MOV R0, R11 ;  /* 0x0000000b00007202 */ /* 0x000fe40000000f00 */
[----:B------:R-:W-:-:S07]  /*3a10*/  MOV R10, 0x3a30 ;  /* 0x00003a30000a7802 */ /* 0x000fce0000000f00 */
[----:B0-----:R-:W-:Y:S05]  /*3a20*/  CALL.REL.NOINC `($__internal_1_$__cuda_sm20_rcp_rn_f32_slowpath) ;  /* 0x0000001000cc7944 */ /* 0x001fea0003c00000 */
[----:B------:R-:W-:Y:S05]  /*3a30*/  BRA `(.L_x_176) ;  /* 0x0000000000107947 */ /* 0x000fea0003800000 */
.L_x_175:
[----:B------:R-:W1:Y:S02]  /*3a40*/  MUFU.RCP R0, R11 ;  /* 0x0000000b00007308 */ /* 0x000e640000001000 */
[----:B-1----:R-:W-:-:S04]  /*3a50*/  FFMA R2, R11, R0, -1 ;  /* 0xbf8000000b027423 */ /* 0x002fc80000000000 */
[----:B------:R-:W-:-:S04]  /*3a60*/  FADD.FTZ R9, -R2, -RZ ;  /* 0x800000ff02097221 */ /* 0x000fc80000010100 */
[----:B------:R-:W-:-:S07]  /*3a70*/  FFMA R0, R0, R9, R0 ;  /* 0x0000000900007223 */ /* 0x000fce0000000000 */
.L_x_176:
[----:B------:R-:W-:Y:S05]  /*3a80*/  BSYNC.RECONVERGENT B1 ;  /* 0x0000000000017941 */ /* 0x000fea0003800200 */
.L_x_174:
[----:B------:R-:W-:-:S05]  /*3a90*/  IADD3 R9, PT, PT, R3, UR5, RZ ;  /* 0x0000000503097c10 */ /* 0x000fca000fffe0ff */
[----:B0-----:R-:W-:-:S05]  /*3aa0*/  IMAD.WIDE R8, R9, 0x4, R6 ;  /* 0x0000000409087825 */ /* 0x001fca00078e0206 */
[----:B------:R-:W2:Y:S02]  /*3ab0*/  LDG.E R11, desc[UR12][R8.64] ;  /* 0x0000000c080b7981 */ /* 0x000ea4000c1e1900 */
[----:B--2---:R-:W-:-:S05]  /*3ac0*/  FMUL R11, R11, R0 ;  /* 0x000000000b0b7220 */ /* 0x004fca0000400000 */
[----:B------:R0:W-:Y:S04]  /*3ad0*/  STG.E desc[UR12][R8.64], R11 ;  /* 0x0000000b08007986 */ /* 0x0001e8000c10190c */
[----:B------:R-:W2:Y:S01]  /*3ae0*/  LDG.E R13, desc[UR12][R4.64] ;  /* 0x0000000c040d7981 */ /* 0x000ea2000c1e1900 */
[----:B------:R-:W-:Y:S01]  /*3af0*/  BSSY.RECONVERGENT B1, `(.L_x_177) ;  /* 0x000000d000017945 */ /* 0x000fe20003800200 */
[----:B--2---:R-:W-:-:S04]  /*3b00*/  IADD3 R0, PT, PT, R13, 0x1800000, RZ ;  /* 0x018000000d007810 */ /* 0x004fc80007ffe0ff */
[----:B------:R-:W-:-:S04]  /*3b10*/  LOP3.LUT R0, R0, 0x7f800000, RZ, 0xc0, !PT ;  /* 0x7f80000000007812 */ /* 0x000fc800078ec0ff */
[----:B------:R-:W-:-:S13]  /*3b20*/  ISETP.GT.U32.AND P0, PT, R0, 0x1ffffff, PT ;  /* 0x01ffffff0000780c */ /* 0x000fda0003f04070 */
[----:B0-----:R-:W-:Y:S05]  /*3b30*/  @P0 BRA `(.L_x_178) ;  /* 0x0000000000100947 */ /* 0x001fea0003800000 */
[----:B------:R-:W-:Y:S02]  /*3b40*/  MOV R0, R13 ;  /* 0x0000000d00007202 */ /* 0x000fe40000000f00 */
[----:B------:R-:W-:-:S07]  /*3b50*/  MOV R10, 0x3b70 ;  /* 0x00003b70000a7802 */ /* 0x000fce0000000f00 */
[----:B------:R-:W-:Y:S05]  /*3b60*/  CALL.REL.NOINC `($__internal_1_$__cuda_sm20_rcp_rn_f32_slowpath) ;  /* 0x00000010007c7944 */ /* 0x000fea0003c00000 */
[----:B------:R-:W-:Y:S05]  /*3b70*/  BRA `(.L_x_179) ;  /* 0x0000000000107947 */ /* 0x000fea0003800000 */
.L_x_178:
[----:B------:R-:W0:Y:S02]  /*3b80*/  MUFU.RCP R0, R13 ;  /* 0x0000000d00007308 */ /* 0x000e240000001000 */
[----:B0-----:R-:W-:-:S04]  /*3b90*/  FFMA R2, R13, R0, -1 ;  /* 0xbf8000000d027423 */ /* 0x001fc80000000000 */
[----:B------:R-:W-:-:S04]  /*3ba0*/  FADD.FTZ R11, -R2, -RZ ;  /* 0x800000ff020b7221 */ /* 0x000fc80000010100 */
[----:B------:R-:W-:-:S07]  /*3bb0*/  FFMA R0, R0, R11, R0 ;  /* 0x0000000b00007223 */ /* 0x000fce0000000000 */
.L_x_179:
[----:B------:R-:W-:Y:S05]  /*3bc0*/  BSYNC.RECONVERGENT B1 ;  /* 0x0000000000017941 */ /* 0x000fea0003800200 */
.L_x_177:
        /* <DEDUP_REMOVED lines=13> */
.L_x_181:
[----:B------:R-:W0:Y:S02]  /*3ca0*/  MUFU.RCP R0, R13 ;  /* 0x0000000d00007308 */ /* 0x000e240000001000 */
[----:B0-----:R-:W-:-:S04]  /*3cb0*/  FFMA R2, R13, R0, -1 ;  /* 0xbf8000000d027423 */ /* 0x001fc80000000000 */
[----:B------:R-:W-:-:S04]  /*3cc0*/  FADD.FTZ R11, -R2, -RZ ;  /* 0x800000ff020b7221 */ /* 0x000fc80000010100 */
[----:B------:R-:W-:-:S07]  /*3cd0*/  FFMA R0, R0, R11, R0 ;  /* 0x0000000b00007223 */ /* 0x000fce0000000000 */
.L_x_182:
[----:B------:R-:W-:Y:S05]  /*3ce0*/  BSYNC.RECONVERGENT B1 ;  /* 0x0000000000017941 */ /* 0x000fea0003800200 */
.L_x_180:
        /* <DEDUP_REMOVED lines=13> */
.L_x_184:
[----:B------:R-:W0:Y:S02]  /*3dc0*/  MUFU.RCP R0, R13 ;  /* 0x0000000d00007308 */ /* 0x000e240000001000 */
[----:B0-----:R-:W-:-:S04]  /*3dd0*/  FFMA R2, R13, R0, -1 ;  /* 0xbf8000000d027423 */ /* 0x001fc80000000000 */
[----:B------:R-:W-:-:S04]  /*3de0*/  FADD.FTZ R11, -R2, -RZ ;  /* 0x800000ff020b7221 */ /* 0x000fc80000010100 */
[----:B------:R-:W-:-:S07]  /*3df0*/  FFMA R0, R0, R11, R0 ;  /* 0x0000000b00007223 */ /* 0x000fce0000000000 */
.L_x_185:
[----:B------:R-:W-:Y:S05]  /*3e00*/  BSYNC.RECONVERGENT B1 ;  /* 0x0000000000017941 */ /* 0x000fea0003800200 */
.L_x_183:
        /* <DEDUP_REMOVED lines=13> */
.L_x_187:
[----:B------:R-:W0:Y:S02]  /*3ee0*/  MUFU.RCP R0, R13 ;  /* 0x0000000d00007308 */ /* 0x000e240000001000 */
[----:B0-----:R-:W-:-:S04]  /*3ef0*/  FFMA R2, R13, R0, -1 ;  /* 0xbf8000000d027423 */ /* 0x001fc80000000000 */
[----:B------:R-:W-:-:S04]  /*3f00*/  FADD.FTZ R11, -R2, -RZ ;  /* 0x800000ff020b7221 */ /* 0x000fc80000010100 */
[----:B------:R-:W-:-:S07]  /*3f10*/  FFMA R0, R0, R11, R0 ;  /* 0x0000000b00007223 */ /* 0x000fce0000000000 */
.L_x_188:
[----:B------:R-:W-:Y:S05]  /*3f20*/  BSYNC.RECONVERGENT B1 ;  /* 0x0000000000017941 */ /* 0x000fea0003800200 */
.L_x_186:
        /* <DEDUP_REMOVED lines=13> */
.L_x_190:
[----:B------:R-:W0:Y:S02]  /*4000*/  MUFU.RCP R0, R13 ;  /* 0x0000000d00007308 */ /* 0x000e240000001000 */
[----:B0-----:R-:W-:-:S04]  /*4010*/  FFMA R2, R13, R0, -1 ;  /* 0xbf8000000d027423 */ /* 0x001fc80000000000 */
[----:B------:R-:W-:-:S04]  /*4020*/  FADD.FTZ R11, -R2, -RZ ;  /* 0x800000ff020b7221 */ /* 0x000fc80000010100 */
[----:B------:R-:W-:-:S07]  /*4030*/  FFMA R0, R0, R11, R0 ;  /* 0x0000000b00007223 */ /* 0x000fce0000000000 */
.L_x_191:
[----:B------:R-:W-:Y:S05]  /*4040*/  BSYNC.RECONVERGENT B1 ;  /* 0x0000000000017941 */ /* 0x000fea0003800200 */
.L_x_189:
        /* <DEDUP_REMOVED lines=13> */
.L_x_193:
[----:B------:R-:W0:Y:S02]  /*4120*/  MUFU.RCP R0, R13 ;  /* 0x0000000d00007308 */ /* 0x000e240000001000 */
[----:B0-----:R-:W-:-:S04]  /*4130*/  FFMA R2, R13, R0, -1 ;  /* 0xbf8000000d027423 */ /* 0x001fc80000000000 */
[----:B------:R-:W-:-:S04]  /*4140*/  FADD.FTZ R11, -R2, -RZ ;  /* 0x800000ff020b7221 */ /* 0x000fc80000010100 */
[----:B------:R-:W-:-:S07]  /*4150*/  FFMA R0, R0, R11, R0 ;  /* 0x0000000b00007223 */ /* 0x000fce0000000000 */
.L_x_194:
[----:B------:R-:W-:Y:S05]  /*4160*/  BSYNC.RECONVERGENT B1 ;  /* 0x0000000000017941 */ /* 0x000fea0003800200 */
.L_x_192:
        /* <DEDUP_REMOVED lines=13> */
.L_x_196:
[----:B------:R-:W0:Y:S02]  /*4240*/  MUFU.RCP R0, R13 ;  /* 0x0000000d00007308 */ /* 0x000e240000001000 */
[----:B0-----:R-:W-:-:S04]  /*4250*/  FFMA R2, R13, R0, -1 ;  /* 0xbf8000000d027423 */ /* 0x001fc80000000000 */
[----:B------:R-:W-:-:S04]  /*4260*/  FADD.FTZ R11, -R2, -RZ ;  /* 0x800000ff020b7221 */ /* 0x000fc80000010100 */
[----:B------:R-:W-:-:S07]  /*4270*/  FFMA R0, R0, R11, R0 ;  /* 0x0000000b00007223 */ /* 0x000fce0000000000 */
.L_x_197:
[----:B------:R-:W-:Y:S05]  /*4280*/  BSYNC.RECONVERGENT B1 ;  /* 0x0000000000017941 */ /* 0x000fea0003800200 */
.L_x_195:
[----:B------:R-:W2:Y:S01]  /*4290*/  LDG.E R11, desc[UR12][R8.64+0x1c] ;  /* 0x00001c0c080b7981 */ /* 0x000ea2000c1e1900 */
[----:B------:R-:W-:-:S04]  /*42a0*/  UIADD3 UR5, UPT, UPT, UR5, 0x8, URZ ;  /* 0x0000000805057890 */ /* 0x000fc8000fffe0ff */
[----:B------:R-:W-:Y:S01]  /*42b0*/  UISETP.NE.AND UP0, UPT, UR5, UR8, UPT ;  /* 0x000000080500728c */ /* 0x000fe2000bf05270 */
[----:B--2---:R-:W-:-:S05]  /*42c0*/  FMUL R11, R11, R0 ;  /* 0x000000000b0b7220 */ /* 0x004fca0000400000 */
[----:B------:R1:W-:Y:S03]  /*42d0*/  STG.E desc[UR12][R8.64+0x1c], R11 ;  /* 0x00001c0b08007986 */ /* 0x0003e6000c10190c */
[----:B------:R-:W-:Y:S05]  /*42e0*/  BRA.U UP0, `(.L_x_198) ;  /* 0xfffffff500ac7547 */ /* 0x000fea000b83ffff */
[----:B------:R-:W-:-:S05]  /*42f0*/  UMOV UR5, UR8 ;  /* 0x0000000800057c82 */ /* 0x000fca0008000000 */
.L_x_173:
[----:B------:R-:W-:-:S09]  /*4300*/  UISETP.NE.AND UP0, UPT, UR17, URZ, UPT ;  /* 0x000000ff1100728c */ /* 0x000fd2000bf05270 */
[----:B------:R-:W-:Y:S05]  /*4310*/  BRA.U !UP0, `(.L_x_172) ;  /* 0x0000000908447547 */ /* 0x000fea000b800000 */
[----:B------:R-:W-:-:S09]  /*4320*/  UISETP.GE.U32.AND UP0, UPT, UR25, 0x3, UPT ;  /* 0x000000031900788c */ /* 0x000fd2000bf06070 */
[----:B------:R-:W-:Y:S05]  /*4330*/  BRA.U !UP0, `(.L_x_199) ;  /* 0x0000000508307547 */ /* 0x000fea000b800000 */
        /* <DEDUP_REMOVED lines=8> */
[----:B------:R-:W-:Y:S05]  /*43c0*/  CALL.REL.NOINC `($__internal_1_$__cuda_sm20_rcp_rn_f32_slowpath) ;  /* 0x0000000800647944 */ /* 0x000fea0003c00000 */
[----:B------:R-:W-:Y:S05]  /*43d0*/  BRA `(.L_x_202) ;  /* 0x0000000000107947 */ /* 0x000fea0003800000 */
.L_x_201:
[----:B------:R-:W0:Y:S02]  /*43e0*/  MUFU.RCP R0, R9 ;  /* 0x0000000900007308 */ /* 0x000e240000001000 */
[----:B0-----:R-:W-:-:S04]  /*43f0*/  FFMA R2, R9, R0, -1 ;  /* 0xbf80000009027423 */ /* 0x001fc80000000000 */
[----:B------:R-:W-:-:S04]  /*4400*/  FADD.FTZ R7, -R2, -RZ ;  /* 0x800000ff02077221 */ /* 0x000fc80000010100 */
[----:B------:R-:W-:-:S07]  /*4410*/  FFMA R0, R0, R7, R0 ;  /* 0x0000000700007223 */ /* 0x000fce0000000000 */
.L_x_202:
[----:B------:R-:W-:Y:S05]  /*4420*/  BSYNC.RECONVERGENT B1 ;  /* 0x0000000000017941 */ /* 0x000fea0003800200 */
.L_x_200:
[----:B------:R-:W0:Y:S01]  /*4430*/  LDC.64 R6, c[0x0][0x3c8] ;  /* 0x0000f200ff067b82 */ /* 0x000e220000000a00 */
        /* <DEDUP_REMOVED lines=15> */
.L_x_204:
[----:B------:R-:W0:Y:S02]  /*4530*/  MUFU.RCP R0, R11 ;  /* 0x0000000b00007308 */ /* 0x000e240000001000 */
[----:B0-----:R-:W-:-:S04]  /*4540*/  FFMA R2, R11, R0, -1 ;  /* 0xbf8000000b027423 */ /* 0x001fc80000000000 */
[----:B------:R-:W-:-:S04]  /*4550*/  FADD.FTZ R9, -R2, -RZ ;  /* 0x800000ff02097221 */ /* 0x000fc80000010100 */
[----:B------:R-:W-:-:S07]  /*4560*/  FFMA R0, R0, R9, R0 ;  /* 0x0000000900007223 */ /* 0x000fce0000000000 */
.L_x_205:
[----:B------:R-:W-:Y:S05]  /*4570*/  BSYNC.RECONVERGENT B1 ;  /* 0x0000000000017941 */ /* 0x000fea0003800200 */
.L_x_203:
        /* <DEDUP_REMOVED lines=13> */
.L_x_207:
[----:B------:R-:W0:Y:S02]  /*4650*/  MUFU.RCP R0, R11 ;  /* 0x0000000b00007308 */ /* 0x000e240000001000 */
[----:B0-----:R-:W-:-:S04]  /*4660*/  FFMA R2, R11, R0, -1 ;  /* 0xbf8000000b027423 */ /* 0x001fc80000000000 */
[----:B------:R-:W-:-:S04]  /*4670*/  FADD.FTZ R9, -R2, -RZ ;  /* 0x800000ff02097221 */ /* 0x000fc80000010100 */
[----:B------:R-:W-:-:S07]  /*4680*/  FFMA R0, R0, R9, R0 ;  /* 0x0000000900007223 */ /* 0x000fce0000000000 */
.L_x_208:
[----:B------:R-:W-:Y:S05]  /*4690*/  BSYNC.RECONVERGENT B1 ;  /* 0x0000000000017941 */ /* 0x000fea0003800200 */
.L_x_206:
        /* <DEDUP_REMOVED lines=13> */
.L_x_210:
[----:B------:R-:W0:Y:S02]  /*4770*/  MUFU.RCP R0, R11 ;  /* 0x0000000b00007308 */ /* 0x000e240000001000 */
[----:B0-----:R-:W-:-:S04]  /*4780*/  FFMA R2, R11, R0, -1 ;  /* 0xbf8000000b027423 */ /* 0x001fc80000000000 */
[----:B------:R-:W-:-:S04]  /*4790*/  FADD.FTZ R9, -R2, -RZ ;  /* 0x800000ff02097221 */ /* 0x000fc80000010100 */
[----:B------:R-:W-:-:S07]  /*47a0*/  FFMA R0, R0, R9, R0 ;  /* 0x0000000900007223 */ /* 0x000fce0000000000 */
.L_x_211:
[----:B------:R-:W-:Y:S05]  /*47b0*/  BSYNC.RECONVERGENT B1 ;  /* 0x0000000000017941 */ /* 0x000fea0003800200 */
.L_x_209:
[----:B------:R-:W2:Y:S01]  /*47c0*/  LDG.E R9, desc[UR12][R6.64+0xc] ;  /* 0x00000c0c06097981 */ /* 0x000ea2000c1e1900 */
[----:B------:R-:W-:Y:S01]  /*47d0*/  UIADD3 UR5, UPT, UPT, UR5, 0x4, URZ ;  /* 0x0000000405057890 */ /* 0x000fe2000fffe0ff */
[----:B--2---:R-:W-:-:S05]  /*47e0*/  FMUL R9, R9, R0 ;  /* 0x0000000009097220 */ /* 0x004fca0000400000 */
[----:B------:R0:W-:Y:S06]  /*47f0*/  STG.E desc[UR12][R6.64+0xc], R9 ;  /* 0x00000c0906007986 */ /* 0x0001ec000c10190c */
.L_x_199:
[----:B------:R-:W-:-:S09]  /*4800*/  UISETP.NE.AND UP0, UPT, UR18, URZ, UPT ;  /* 0x000000ff1200728c */ /* 0x000fd2000bf05270 */
[----:B------:R-:W-:Y:S05]  /*4810*/  BRA.U !UP0, `(.L_x_172) ;  /* 0x0000000508047547 */ /* 0x000fea000b800000 */
[----:B------:R-:W-:-:S09]  /*4820*/  UISETP.NE.AND UP0, UPT, UR26, URZ, UPT ;  /* 0x000000ff1a00728c */ /* 0x000fd2000bf05270 */
[----:B------:R-:W-:Y:S05]  /*4830*/  BRA.U !UP0, `(.L_x_212) ;  /* 0x0000000108a07547 */ /* 0x000fea000b800000 */
[----:B01----:R-:W2:Y:S01]  /*4840*/  LDG.E R9, desc[UR12][R4.64] ;  /* 0x0000000c04097981 */ /* 0x003ea2000c1e1900 */
        /* <DEDUP_REMOVED lines=9> */
.L_x_214:
[----:B------:R-:W0:Y:S02]  /*48e0*/  MUFU.RCP R0, R9 ;  /* 0x0000000900007308 */ /* 0x000e240000001000 */
[----:B0-----:R-:W-:-:S04]  /*48f0*/  FFMA R2, R9, R0, -1 ;  /* 0xbf80000009027423 */ /* 0x001fc80000000000 */
[----:B------:R-:W-:-:S04]  /*4900*/  FADD.FTZ R7, -R2, -RZ ;  /* 0x800000ff02077221 */ /* 0x000fc80000010100 */
[----:B------:R-:W-:-:S07]  /*4910*/  FFMA R0, R0, R7, R0 ;  /* 0x0000000700007223 */ /* 0x000fce0000000000 */
.L_x_215:
[----:B------:R-:W-:Y:S05]  /*4920*/  BSYNC.RECONVERGENT B1 ;  /* 0x0000000000017941 */ /* 0x000fea0003800200 */
.L_x_213:
        /* <DEDUP_REMOVED lines=16> */
.L_x_217:
[----:B------:R-:W0:Y:S02]  /*4a30*/  MUFU.RCP R0, R11 ;  /* 0x0000000b00007308 */ /* 0x000e240000001000 */
[----:B0-----:R-:W-:-:S04]  /*4a40*/  FFMA R2, R11, R0, -1 ;  /* 0xbf8000000b027423 */ /* 0x001fc80000000000 */
[----:B------:R-:W-:-:S04]  /*4a50*/  FADD.FTZ R9, -R2, -RZ ;  /* 0x800000ff02097221 */ /* 0x000fc80000010100 */
[----:B------:R-:W-:-:S07]  /*4a60*/  FFMA R0, R0, R9, R0 ;  /* 0x0000000900007223 */ /* 0x000fce0000000000 */
.L_x_218:
[----:B------:R-:W-:Y:S05]  /*4a70*/  BSYNC.RECONVERGENT B1 ;  /* 0x0000000000017941 */ /* 0x000fea0003800200 */
.L_x_216:
[----:B------:R-:W2:Y:S01]  /*4a80*/  LDG.E R9, desc[UR12][R6.64+0x4] ;  /* 0x0000040c06097981 */ /* 0x000ea2000c1e1900 */
[----:B------:R-:W-:Y:S01]  /*4a90*/  UIADD3 UR5, UPT, UPT, UR5, 0x2, URZ ;  /* 0x0000000205057890 */ /* 0x000fe2000fffe0ff */
[----:B--2---:R-:W-:-:S05]  /*4aa0*/  FMUL R9, R9, R0 ;  /* 0x0000000009097220 */ /* 0x004fca0000400000 */
[----:B------:R2:W-:Y:S06]  /*4ab0*/  STG.E desc[UR12][R6.64+0x4], R9 ;  /* 0x0000040906007986 */ /* 0x0005ec000c10190c */
.L_x_212:
[----:B------:R-:W-:-:S09]  /*4ac0*/  UISETP.NE.AND UP0, UPT, UR21, URZ, UPT ;  /* 0x000000ff1500728c */ /* 0x000fd2000bf05270 */
[----:B------:R-:W-:Y:S05]  /*4ad0*/  BRA.U !UP0, `(.L_x_172) ;  /* 0x0000000108547547 */ /* 0x000fea000b800000 */
[----:B0-2---:R-:W2:Y:S01]  /*4ae0*/  LDG.E R7, desc[UR12][R4.64] ;  /* 0x0000000c04077981 */ /* 0x005ea2000c1e1900 */
[----:B------:R-:W-:Y:S01]  /*4af0*/  BSSY.RECONVERGENT B1, `(.L_x_219) ;  /* 0x000000d000017945 */ /* 0x000fe20003800200 */
[----:B--2---:R-:W-:-:S04]  /*4b00*/  IADD3 R0, PT, PT, R7, 0x1800000, RZ ;  /* 0x0180000007007810 */ /* 0x004fc80007ffe0ff */
[----:B------:R-:W-:-:S04]  /*4b10*/  LOP3.LUT R0, R0, 0x7f800000, RZ, 0xc0, !PT ;  /* 0x7f80000000007812 */ /* 0x000fc800078ec0ff */
[----:B------:R-:W-:-:S13]  /*4b20*/  ISETP.GT.U32.AND P0, PT, R0, 0x1ffffff, PT ;  /* 0x01ffffff0000780c */ /* 0x000fda0003f04070 */
[----:B------:R-:W-:Y:S05]  /*4b30*/  @P0 BRA `(.L_x_220) ;  /* 0x0000000000100947 */ /* 0x000fea0003800000 */
[----:B------:R-:W-:Y:S02]  /*4b40*/  MOV R0, R7 ;  /* 0x0000000700007202 */ /* 0x000fe40000000f00 */
[----:B------:R-:W-:-:S07]  /*4b50*/  MOV R10, 0x4b70 ;  /* 0x00004b70000a7802 */ /* 0x000fce0000000f00 */
[----:B-1----:R-:W-:Y:S05]  /*4b60*/  CALL.REL.NOINC `($__internal_1_$__cuda_sm20_rcp_rn_f32_slowpath) ;  /* 0x00000000007c7944 */ /* 0x002fea0003c00000 */
[----:B------:R-:W-:Y:S05]  /*4b70*/  BRA `(.L_x_221) ;  /* 0x0000000000107947 */ /* 0x000fea0003800000 */
.L_x_220:
[----:B------:R-:W0:Y:S02]  /*4b80*/  MUFU.RCP R0, R7 ;  /* 0x0000000700007308 */ /* 0x000e240000001000 */
[----:B0-----:R-:W-:-:S04]  /*4b90*/  FFMA R2, R7, R0, -1 ;  /* 0xbf80000007027423 */ /* 0x001fc80000000000 */
[----:B------:R-:W-:-:S04]  /*4ba0*/  FADD.FTZ R5, -R2, -RZ ;  /* 0x800000ff02057221 */ /* 0x000fc80000010100 */
[----:B------:R-:W-:-:S07]  /*4bb0*/  FFMA R0, R0, R5, R0 ;  /* 0x0000000500007223 */ /* 0x000fce0000000000 */
.L_x_221:
[----:B------:R-:W-:Y:S05]  /*4bc0*/  BSYNC.RECONVERGENT B1 ;  /* 0x0000000000017941 */ /* 0x000fea0003800200 */
.L_x_219:
[----:B------:R-:W0:Y:S01]  /*4bd0*/  LDC.64 R4, c[0x0][0x3c8] ;  /* 0x0000f200ff047b82 */ /* 0x000e220000000a00 */
[----:B------:R-:W-:-:S05]  /*4be0*/  IADD3 R3, PT, PT, R3, UR5, RZ ;  /* 0x0000000503037c10 */ /* 0x000fca000fffe0ff */
[----:B0-----:R-:W-:-:S05]  /*4bf0*/  IMAD.WIDE R2, R3, 0x4, R4 ;  /* 0x0000000403027825 */ /* 0x001fca00078e0204 */
[----:B------:R-:W2:Y:S02]  /*4c00*/  LDG.E R5, desc[UR12][R2.64] ;  /* 0x0000000c02057981 */ /* 0x000ea4000c1e1900 */
[----:B--2---:R-:W-:-:S05]  /*4c10*/  FMUL R5, R5, R0 ;  /* 0x0000000005057220 */ /* 0x004fca0000400000 */
[----:B------:R0:W-:Y:S02]  /*4c20*/  STG.E desc[UR12][R2.64], R5 ;  /* 0x0000000502007986 */ /* 0x0001e4000c10190c */
.L_x_172:
[----:B01234-:R-:W0:Y:S01]  /*4c30*/  LDC R5, c[0x0][0x3ac] ;  /* 0x0000eb00ff057b82 */ /* 0x01fe220000000800 */
[----:B------:R-:W1:Y:S07]  /*4c40*/  LDCU UR5, c[0x0][0x3a4] ;  /* 0x00007480ff0577ac */ /* 0x000e6e0008000800 */
[----:B------:R-:W2:Y:S01]  /*4c50*/  LDC.64 R2, c[0x0][0x3b8] ;  /* 0x0000ee00ff027b82 */ /* 0x000ea20000000a00 */
[----:B0-----:R-:W-:-:S04]  /*4c60*/  IMAD R7, R5, UR4, R20 ;  /* 0x0000000405077c24 */ /* 0x001fc8000f8e0214 */
[----:B--2---:R-:W-:-:S03]  /*4c70*/  IMAD.WIDE R4, R7, 0x4, R2 ;  /* 0x0000000407047825 */ /* 0x004fc600078e0202 */
[----:B------:R-:W0:Y:S02]  /*4c80*/  LDC.64 R2, c[0x0][0x3c0] ;  /* 0x0000f000ff027b82 */ /* 0x000e240000000a00 */
[----:B------:R-:W2:Y:S01]  /*4c90*/  LDG.E R0, desc[UR12][R4.64] ;  /* 0x0000000c04007981 */ /* 0x000ea2000c1e1900 */
[----:B0-----:R-:W-:-:S06]  /*4ca0*/  IMAD.WIDE R2, R7, 0x4, R2 ;  /* 0x0000000407027825 */ /* 0x001fcc00078e0202 */
[----:B------:R-:W3:Y:S01]  /*4cb0*/  LDG.E R2, desc[UR12][R2.64] ;  /* 0x0000000c02027981 */ /* 0x000ee2000c1e1900 */
[----:B------:R-:W-:-:S04]  /*4cc0*/  UIADD3 UR4, UPT, UPT, UR4, 0x1, URZ ;  /* 0x0000000104047890 */ /* 0x000fc8000fffe0ff */
[----:B-1----:R-:W-:Y:S01]  /*4cd0*/  UISETP.NE.AND UP0, UPT, UR4, UR5, UPT ;  /* 0x000000050400728c */ /* 0x002fe2000bf05270 */
[----:B--2---:R-:W-:-:S13]  /*4ce0*/  FSETP.GEU.AND P0, PT, |R0|, 1.175494350822287508e-38, PT ;  /* 0x008000000000780b */ /* 0x004fda0003f0e200 */
[----:B------:R-:W-:-:S04]  /*4cf0*/  @!P0 FMUL R0, R0, 16777216 ;  /* 0x4b80000000008820 */ /* 0x000fc80000400000 */
[----:B------:R-:W0:Y:S02]  /*4d00*/  MUFU.LG2 R7, R0 ;  /* 0x0000000000077308 */ /* 0x000e240000000c00 */
[----:B0-----:R-:W-:-:S04]  /*4d10*/  @!P0 FADD R7, R7, -24 ;  /* 0xc1c0000007078421 */ /* 0x001fc80000000000 */
[----:B---3--:R-:W-:-:S05]  /*4d20*/  FFMA R7, R7, 0.69314718246459960938, R2 ;  /* 0x3f31721807077823 */ /* 0x008fca0000000002 */
[----:B------:R0:W-:Y:S01]  /*4d30*/  STG.E desc[UR12][R4.64], R7 ;  /* 0x0000000704007986 */ /* 0x0001e2000c10190c */
[----:B------:R-:W-:Y:S05]  /*4d40*/  BRA.U UP0, `(.L_x_222) ;  /* 0xffffffb5005c7547 */ /* 0x000fea000b83ffff */
[----:B------:R-:W-:Y:S05]  /*4d50*/  EXIT ;  /* 0x000000000000794d */ /* 0x000fea0003800000 */
        .weak           $__internal_1_$__cuda_sm20_rcp_rn_f32_slowpath
        .type           $__internal_1_$__cuda_sm20_rcp_rn_f32_slowpath,@function
        .size           $__internal_1_$__cuda_sm20_rcp_rn_f32_slowpath,(.L_x_278 - $__internal_1_$__cuda_sm20_rcp_rn_f32_slowpath)
$__internal_1_$__cuda_sm20_rcp_rn_f32_slowpath:
        /* <DEDUP_REMOVED lines=15> */
.L_x_224:
[----:B------:R-:W-:-:S04]  /*4e50*/  IADD3 R2, PT, PT, R11, -0xfd, RZ ;  /* 0xffffff030b027810 */ /* 0x000fc80007ffe0ff */
[----:B------:R-:W-:-:S13]  /*4e60*/  ISETP.GT.U32.AND P0, PT, R2, 0x1, PT ;  /* 0x000000010200780c */ /* 0x000fda0003f04070 */
[----:B------:R-:W-:Y:S05]  /*4e70*/  @P0 BRA `(.L_x_226) ;  /* 0x0000000000780947 */ /* 0x000fea0003800000 */
[----:B------:R-:W-:Y:S01]  /*4e80*/  LOP3.LUT R16, R0, 0x7fffff, RZ, 0xc0, !PT ;  /* 0x007fffff00107812 */ /* 0x000fe200078ec0ff */
[----:B------:R-:W-:Y:S01]  /*4e90*/  HFMA2 R19, -RZ, RZ, 0, 1.78813934326171875e-07 ;  /* 0x00000003ff137431 */ /* 0x000fe200000001ff */
[----:B------:R-:W-:Y:S02]  /*4ea0*/  IADD3 R11, PT, PT, R11, -0xfc, RZ ;  /* 0xffffff040b0b7810 */ /* 0x000fe40007ffe0ff */
        /* <DEDUP_REMOVED lines=14> */
[--C-:B------:R-:W-:Y:S02]  /*4f90*/  LOP3.LUT P1, RZ, R17, R2, R16.reuse, 0xf8, !PT ;  /* 0x0000000211ff7212 */ /* 0x100fe4000782f810 */
[C---:B------:R-:W-:Y:S02]  /*4fa0*/  LOP3.LUT P0, RZ, R19.reuse, 0x1, RZ, 0xc0, !PT ;  /* 0x0000000113ff7812 */ /* 0x040fe4000780c0ff */
[----:B------:R-:W-:Y:S02]  /*4fb0*/  LOP3.LUT P2, RZ, R19, 0x2, RZ, 0xc0, !PT ;  /* 0x0000000213ff7812 */ /* 0x000fe4000784c0ff */
[----:B------:R-:W-:Y:S02]  /*4fc0*/  SHF.R.U32.HI R11, RZ, R11, R16 ;  /* 0x0000000bff0b7219 */ /* 0x000fe40000011610 */
[----:B------:R-:W-:-:S02]  /*4fd0*/  PLOP3.LUT P0, PT, P0, P1, P2, 0xe0, 0x0 ;  /* 0x000000000000781c */ /* 0x000fc40000703c20 */
[----:B------:R-:W-:Y:S02]  /*4fe0*/  LOP3.LUT P1, RZ, R0, 0x7fffff, RZ, 0xc0, !PT ;  /* 0x007fffff00ff7812 */ /* 0x000fe4000782c0ff */
[----:B------:R-:W-:-:S04]  /*4ff0*/  SEL R2, RZ, 0x1, !P0 ;  /* 0x00000001ff027807 */ /* 0x000fc80004000000 */
[----:B------:R-:W-:-:S04]  /*5000*/  IADD3 R2, PT, PT, -R2, RZ, RZ ;  /* 0x000000ff02027210 */ /* 0x000fc80007ffe1ff */
[----:B------:R-:W-:-:S13]  /*5010*/  ISETP.GE.AND P0, PT, R2, RZ, PT ;  /* 0x000000ff0200720c */ /* 0x000fda0003f06270 */
[----:B------:R-:W-:-:S04]  /*5020*/  @!P0 IADD3 R11, PT, PT, R11, 0x1, RZ ;  /* 0x000000010b0b8810 */ /* 0x000fc80007ffe0ff */
[----:B------:R-:W-:-:S04]  /*5030*/  @!P1 SHF.L.U32 R11, R11, 0x1, RZ ;  /* 0x000000010b0b9819 */ /* 0x000fc800000006ff */
[----:B------:R-:W-:Y:S01]  /*5040*/  LOP3.LUT R11, R11, 0x80000000, R0, 0xf8, !PT ;  /* 0x800000000b0b7812 */ /* 0x000fe200078ef800 */
[----:B------:R-:W-:Y:S06]  /*5050*/  BRA `(.L_x_225) ;  /* 0x0000000000047947 */ /* 0x000fec0003800000 */
.L_x_226:
[----:B------:R0:W1:Y:S02]  /*5060*/  MUFU.RCP R11, R0 ;  /* 0x00000000000b7308 */ /* 0x0000640000001000 */
.L_x_225:
[----:B------:R-:W-:Y:S05]  /*5070*/  BSYNC.RECONVERGENT B0 ;  /* 0x0000000000007941 */ /* 0x000fea0003800200 */
.L_x_223:
[----:B01----:R-:W-:Y:S01]  /*5080*/  MOV R0, R11 ;  /* 0x0000000b00007202 */ /* 0x003fe20000000f00 */
[----:B------:R-:W-:-:S04]  /*5090*/  HFMA2 R11, -RZ, RZ, 0, 0 ;  /* 0x00000000ff0b7431 */ /* 0x000fc800000001ff */
[----:B------:R-:W-:Y:S05]  /*50a0*/  RET.REL.NODEC R10 `(_Z27flash_attn_2_fwd_f32_kernelPKfS0_S0_iiiiiifPfS1_S1_) ;  /* 0xffffffac0ad47950 */ /* 0x000fea0003c3ffff */
.L_x_227:
        /* <DEDUP_REMOVED lines=13> */
.L_x_278:


//--------------------- .text._Z27flash_attn_1_fwd_f32_kernelPKfS0_S0_iiiiiifPfS1_S1_ --------------------------
	.section	.text._Z27flash_attn_1_fwd_f32_kernelPKfS0_S0_iiiiiifPfS1_S1_,"ax",@progbits
	.align	128
        .global         _Z27flash_attn_1_fwd_f32_kernelPKfS0_S0_iiiiiifPfS1_S1_
        .type           _Z27flash_attn_1_fwd_f32_kernelPKfS0_S0_iiiiiifPfS1_S1_,@function
        .size           _Z27flash_attn_1_fwd_f32_kernelPKfS0_S0_iiiiiifPfS1_S1_,(.L_x_279 - _Z27flash_attn_1_fwd_f32_kernelPKfS0_S0_iiiiiifPfS1_S1_)
        .other          _Z27flash_attn_1_fwd_f32_kernelPKfS0_S0_iiiiiifPfS1_S1_,@"STO_CUDA_ENTRY STV_DEFAULT"
_Z27flash_attn_1_fwd_f32_kernelPKfS0_S0_iiiiiifPfS1_S1_:
.text._Z27flash_attn_1_fwd_f32_kernelPKfS0_S0_iiiiiifPfS1_S1_:
[----:B------:R-:W-:Y:S08]  /*0000*/  LDC R1, c[0x0][0x37c] ;  /* 0x0000df00ff017b82 */ /* 0x000ff00000000800 */
[----:B------:R-:W0:Y:S02]  /*0010*/  LDC R0, c[0x0][0x3a0] ;  /* 0x0000e800ff007b82 */ /* 0x000e240000000800 */
[----:B0-----:R-:W-:-:S13]  /*0020*/  ISETP.GE.AND P0, PT, R0, 0x1, PT ;  /* 0x000000010000780c */ /* 0x001fda0003f06270 */
[----:B------:R-:W-:Y:S05]  /*0030*/  @!P0 EXIT ;  /* 0x000000000000894d */ /* 0x000fea0003800000 */
[----:B------:R-:W0:Y:S01]  /*0040*/  S2R R0, SR_TID.X ;  /* 0x0000000000007919 */ /* 0x000e220000002100 */
[----:B------:R-:W-:Y:S01]  /*0050*/  S2UR UR7, SR_CTAID.X ;  /* 0x00000000000779c3 */ /* 0x000fe20000002500 */
[----:B------:R-:W1:Y:S01]  /*0060*/  LDCU UR11, c[0x0][0x3a8] ;  /* 0x00007500ff0b77ac */ /* 0x000e620008000800 */
[----:B------:R-:W2:Y:S06]  /*0070*/  LDCU UR4, c[0x0][0x374] ;  /* 0x00006e80ff0477ac */ /* 0x000eac0008000800 */
[----:B------:R-:W2:Y:S01]  /*0080*/  S2UR UR8, SR_CTAID.Y ;  /* 0x00000000000879c3 */ /* 0x000ea20000002600 */
[----:B------:R-:W3:Y:S01]  /*0090*/  LDCU UR13, c[0x0][0x39c] ;  /* 0x00007380ff0d77ac */ /* 0x000ee20008000800 */
[----:B------:R-:W4:Y:S06]  /*00a0*/  LDCU UR12, c[0x0][0x398] ;  /* 0x00007300ff0c77ac */ /* 0x000f2c0008000800 */
[----:B------:R-:W5:Y:S01]  /*00b0*/  S2UR UR6, SR_CgaCtaId ;  /* 0x00000000000679c3 */ /* 0x000f620000008800 */
[----:B------:R-:W5:Y:S01]  /*00c0*/  LDCU UR30, c[0x0][0x3b0] ;  /* 0x00007600ff1e77ac */ /* 0x000f620008000800 */
[----:B-1----:R-:W-:-:S02]  /*00d0*/  MOV R3, UR11 ;  /* 0x0000000b00037c02 */ /* 0x002fc40008000f00 */
[----:B------:R-:W-:Y:S01]  /*00e0*/  MOV R5, UR11 ;  /* 0x0000000b00057c02 */ /* 0x000fe20008000f00 */
[----:B------:R-:W-:Y:S01]  /*00f0*/  UMOV UR5, 0x400 ;  /* 0x0000040000057882 */ /* 0x000fe20000000000 */
[----:B------:R-:W-:Y:S02]  /*0100*/  ULOP3.LUT UR21, UR11, 0x7, URZ, 0xc0, !UPT ;  /* 0x000000070b157892 */ /* 0x000fe4000f8ec0ff */
[----:B------:R-:W-:Y:S01]  /*0110*/  ULOP3.LUT UR22, UR11, 0x3, URZ, 0xc0, !UPT ;  /* 0x000000030b167892 */ /* 0x000fe2000f8ec0ff */
[----:B---3--:R-:W-:Y:S01]  /*0120*/  MOV R7, UR13 ;  /* 0x0000000d00077c02 */ /* 0x008fe20008000f00 */
[----:B------:R-:W-:Y:S02]  /*0130*/  UIMAD UR16, UR11, UR13, URZ ;  /* 0x0000000d0b1072a4 */ /* 0x000fe4000f8e02ff */
[----:B------:R-:W-:Y:S01]  /*0140*/  MOV R4, UR13 ;  /* 0x0000000d00047c02 */ /* 0x000fe20008000f00 */
[----:B------:R-:W-:Y:S01]  /*0150*/  ULOP3.LUT UR18, UR13, 0x7, URZ, 0xc0, !UPT ;  /* 0x000000070d127892 */ /* 0x000fe2000f8ec0ff */
[----:B0-----:R-:W-:Y:S01]  /*0160*/  SHF.L.U32 R2, R0, 0x2, RZ ;  /* 0x0000000200027819 */ /* 0x001fe200000006ff */
[----:B--2---:R-:W-:-:S02]  /*0170*/  UIMAD UR4, UR4, UR7, UR8 ;  /* 0x00000007040472a4 */ /* 0x004fc4000f8e0208 */
[----:B------:R-:W-:Y:S01]  /*0180*/  ULOP3.LUT UR10, UR11, 0x7ffffff8, URZ, 0xc0, !UPT ;  /* 0x7ffffff80b0a7892 */ /* 0x000fe2000f8ec0ff */
[-C--:B------:R-:W-:Y:S01]  /*0190*/  LEA R3, R3, R2.reuse, 0x2 ;  /* 0x0000000203037211 */ /* 0x080fe200078e10ff */
[----:B----4-:R-:W-:Y:S01]  /*01a0*/  UIMAD UR4, UR4, UR12, URZ ;  /* 0x0000000c040472a4 */ /* 0x010fe2000f8e02ff */
[----:B------:R-:W-:Y:S01]  /*01b0*/  LEA R2, R5, R2, 0x3 ;  /* 0x0000000205027211 */ /* 0x000fe200078e18ff */
[----:B------:R-:W0:Y:S01]  /*01c0*/  LDCU.64 UR14, c[0x0][0x358] ;  /* 0x00006b00ff0e77ac */ /* 0x000e220008000a00 */
[----:B-----5:R-:W-:Y:S02]  /*01d0*/  ULEA UR5, UR6, UR5, 0x18 ;  /* 0x0000000506057291 */ /* 0x020fe4000f8ec0ff */
[----:B------:R-:W-:Y:S02]  /*01e0*/  UIADD3 UR17, UPT, UPT, UR13, -0x1, URZ ;  /* 0xffffffff0d117890 */ /* 0x000fe4000fffe0ff */
[----:B------:R-:W-:Y:S02]  /*01f0*/  ULEA UR26, UR16, UR5, 0x2 ;  /* 0x00000005101a7291 */ /* 0x000fe4000f8e10ff */
[----:B------:R-:W-:Y:S01]  /*0200*/  IMAD R6, R2, R7, UR5 ;  /* 0x0000000502067e24 */ /* 0x000fe2000f8e0207 */
[----:B------:R-:W-:Y:S01]  /*0210*/  MOV R7, UR4 ;  /* 0x0000000400077c02 */ /* 0x000fe20008000f00 */
[----:B------:R-:W-:Y:S01]  /*0220*/  IMAD R5, R3, R4, UR5 ;  /* 0x0000000503057e24 */ /* 0x000fe2000f8e0204 */
[----:B------:R-:W-:Y:S01]  /*0230*/  ULEA UR27, UR16, UR26, 0x2 ;  /* 0x0000001a101b7291 */ /* 0x000fe2000f8e10ff */
[----:B------:R-:W-:-:S02]  /*0240*/  IMAD R2, R0, UR13, RZ ;  /* 0x0000000d00027c24 */ /* 0x000fc4000f8e02ff */
[----:B------:R-:W-:Y:S01]  /*0250*/  FMUL R3, RZ, UR30 ;  /* 0x0000001eff037c20 */ /* 0x000fe20008400000 */
[----:B------:R-:W-:Y:S01]  /*0260*/  IADD3 R6, PT, PT, R6, 0x10, RZ ;  /* 0x0000001006067810 */ /* 0x000fe20007ffe0ff */
[----:B------:R-:W-:Y:S01]  /*0270*/  ULOP3.LUT UR19, UR13, 0x3, URZ, 0xc0, !UPT ;  /* 0x000000030d137892 */ /* 0x000fe2000f8ec0ff */
[----:B------:R-:W-:Y:S01]  /*0280*/  IADD3 R5, PT, PT, R5, 0x10, RZ ;  /* 0x0000001005057810 */ /* 0x000fe20007ffe0ff */
[----:B------:R-:W-:Y:S01]  /*0290*/  IMAD R7, R7, UR13, R2 ;  /* 0x0000000d07077c24 */ /* 0x000fe2000f8e0202 */
[----:B------:R-:W-:Y:S01]  /*02a0*/  IADD3 R4, PT, PT, R0, UR4, RZ ;  /* 0x0000000400047c10 */ /* 0x000fe2000fffe0ff */
[----:B------:R-:W-:Y:S02]  /*02b0*/  ULOP3.LUT UR20, UR13, 0xf, URZ, 0xc0, !UPT ;  /* 0x0000000f0d147892 */ /* 0x000fe4000f8ec0ff */
[----:B------:R-:W-:Y:S02]  /*02c0*/  ULOP3.LUT UR8, UR13, 0x7ffffff8, URZ, 0xc0, !UPT ;  /* 0x7ffffff80d087892 */ /* 0x000fe4000f8ec0ff */
[----:B------:R-:W-:-:S02]  /*02d0*/  ULOP3.LUT UR23, UR13, 0x1, URZ, 0xc0, !UPT ;  /* 0x000000010d177892 */ /* 0x000fc4000f8ec0ff */
[----:B------:R-:W-:Y:S02]  /*02e0*/  ULOP3.LUT UR9, UR13, 0x7ffffff0, URZ, 0xc0, !UPT ;  /* 0x7ffffff00d097892 */ /* 0x000fe4000f8ec0ff */
[----:B------:R-:W-:Y:S02]  /*02f0*/  ULOP3.LUT UR11, UR11, 0x1, URZ, 0xc0, !UPT ;  /* 0x000000010b0b7892 */ /* 0x000fe4000f8ec0ff */
[----:B------:R-:W-:Y:S02]  /*0300*/  UIADD3 UR25, UPT, UPT, UR18, -0x1, URZ ;  /* 0xffffffff12197890 */ /* 0x000fe4000fffe0ff */
[----:B------:R-:W-:Y:S02]  /*0310*/  UIADD3 UR24, UPT, UPT, UR21, -0x1, URZ ;  /* 0xffffffff15187890 */ /* 0x000fe4000fffe0ff */
[----:B------:R-:W-:Y:S02]  /*0320*/  UIADD3 UR28, UPT, UPT, UR22, -0x1, URZ ;  /* 0xffffffff161c7890 */ /* 0x000fe4000fffe0ff */
[----:B------:R-:W-:Y:S01]  /*0330*/  ULEA UR29, UR16, UR27, 0x2 ;  /* 0x0000001b101d7291 */ /* 0x000fe2000f8e10ff */
[----:B0-----:R-:W-:-:S11]  /*0340*/  UMOV UR4, URZ ;  /* 0x000000ff00047c82 */ /* 0x001fd60008000000 */
.L_x_271:
[----:B0-----:R-:W0:Y:S02]  /*0350*/  LDCU UR6, c[0x0][0x39c] ;  /* 0x00007380ff0677ac */ /* 0x001e240008000800 */
[----:B0-----:R-:W-:-:S09]  /*0360*/  UISETP.GE.AND UP0, UPT, UR6, 0x1, UPT ;  /* 0x000000010600788c */ /* 0x001fd2000bf06270 */
[----:B-1234-:R-:W-:Y:S05]  /*0370*/  BRA.U !UP0, `(.L_x_228) ;  /* 0x0000000508d87547 */ /* 0x01efea000b800000 */
[----:B------:R-:W-:Y:S01]  /*0380*/  UISETP.GE.U32.AND UP1, UPT, UR17, 0x7, UPT ;  /* 0x000000071100788c */ /* 0x000fe2000bf26070 */
[----:B------:R-:W-:Y:S01]  /*0390*/  MOV R12, UR4 ;  /* 0x00000004000c7c02 */ /* 0x000fe20008000f00 */
[----:B------:R-:W-:-:S04]  /*03a0*/  UMOV UR5, URZ ;  /* 0x000000ff00057c82 */ /* 0x000fc80008000000 */
[----:B------:R-:W-:-:S03]  /*03b0*/  IMAD R12, R12, UR16, R7 ;  /* 0x000000100c0c7c24 */ /* 0x000fc6000f8e0207 */
[----:B------:R-:W-:Y:S05]  /*03c0*/  BRA.U !UP1, `(.L_x_229) ;  /* 0x0000000109c07547 */ /* 0x000fea000b800000 */
[----:B------:R-:W-:Y:S01]  /*03d0*/  ULOP3.LUT UR8, UR6, 0x7ffffff8, URZ, 0xc0, !UPT ;  /* 0x7ffffff806087892 */ /* 0x000fe2000f8ec0ff */
[----:B------:R-:W-:Y:S02]  /*03e0*/  MOV R14, R6 ;  /* 0x00000006000e7202 */ /* 0x000fe40000000f00 */
[----:B------:R-:W-:Y:S01]  /*03f0*/  MOV R13, R5 ;  /* 0x00000005000d7202 */ /* 0x000fe20000000f00 */
[----:B------:R-:W-:Y:S01]  /*0400*/  UIADD3 UR5, UPT, UPT, -UR8, URZ, URZ ;  /* 0x000000ff08057290 */ /* 0x000fe2000fffe1ff */
[----:B------:R-:W-:-:S11]  /*0410*/  MOV R15, R12 ;  /* 0x0000000c000f7202 */ /* 0x000fd60000000f00 */
.L_x_230:
        /* <DEDUP_REMOVED lines=19> */
[----:B--2---:R-:W-:Y:S04]  /*0550*/  STS [R13+-0x10], R28 ;  /* 0xfffff01c0d007388 */ /* 0x004fe80000000800 */
[----:B----4-:R0:W-:Y:S04]  /*0560*/  STS [R14+-0x10], R19 ;  /* 0xfffff0130e007388 */ /* 0x0101e80000000800 */
[----:B0-----:R-:W2:Y:S01]  /*0570*/  LDG.E R19, desc[UR14][R8.64+0x1c] ;  /* 0x00001c0e08137981 */ /* 0x001ea2000c1e1900 */
[----:B------:R-:W-:-:S03]  /*0580*/  UIADD3 UR5, UPT, UPT, UR5, 0x8, URZ ;  /* 0x0000000805057890 */ /* 0x000fc6000fffe0ff */
[----:B---3--:R-:W-:Y:S01]  /*0590*/  STS [R13+-0xc], R16 ;  /* 0xfffff4100d007388 */ /* 0x008fe20000000800 */
[----:B------:R-:W-:-:S03]  /*05a0*/  UISETP.NE.AND UP1, UPT, UR5, URZ, UPT ;  /* 0x000000ff0500728c */ /* 0x000fc6000bf25270 */
        /* <DEDUP_REMOVED lines=9> */
[----:B------:R-:W-:Y:S01]  /*0640*/  STS [R13+0x8], R18 ;  /* 0x000008120d007388 */ /* 0x000fe20000000800 */
[----:B------:R-:W-:-:S03]  /*0650*/  IADD3 R15, PT, PT, R15, 0x8, RZ ;  /* 0x000000080f0f7810 */ /* 0x000fc60007ffe0ff */
[----:B------:R-:W-:Y:S04]  /*0660*/  STS [R14+0x8], R29 ;  /* 0x0000081d0e007388 */ /* 0x000fe80000000800 */
[----:B------:R0:W-:Y:S02]  /*0670*/  STS [R13+0xc], R10 ;  /* 0x00000c0a0d007388 */ /* 0x0001e40000000800 */
[----:B0-----:R-:W-:Y:S02]  /*0680*/  IADD3 R13, PT, PT, R13, 0x20, RZ ;  /* 0x000000200d0d7810 */ /* 0x001fe40007ffe0ff */
[----:B--2---:R0:W-:Y:S02]  /*0690*/  STS [R14+0xc], R19 ;  /* 0x00000c130e007388 */ /* 0x0041e40000000800 */
[----:B0-----:R-:W-:Y:S01]  /*06a0*/  IADD3 R14, PT, PT, R14, 0x20, RZ ;  /* 0x000000200e0e7810 */ /* 0x001fe20007ffe0ff */
[----:B------:R-:W-:Y:S06]  /*06b0*/  BRA.U UP1, `(.L_x_230) ;  /* 0xfffffffd01587547 */ /* 0x000fec000b83ffff */
[----:B------:R-:W-:-:S05]  /*06c0*/  UMOV UR5, UR8 ;  /* 0x0000000800057c82 */ /* 0x000fca0008000000 */
.L_x_229:
[----:B------:R-:W-:-:S09]  /*06d0*/  UISETP.NE.AND UP1, UPT, UR18, URZ, UPT ;  /* 0x000000ff1200728c */ /* 0x000fd2000bf25270 */
[----:B------:R-:W-:Y:S05]  /*06e0*/  BRA.U !UP1, `(.L_x_228) ;  /* 0x0000000109fc7547 */ /* 0x000fea000b800000 */
[----:B------:R-:W-:Y:S02]  /*06f0*/  UISETP.GE.U32.AND UP1, UPT, UR25, 0x3, UPT ;  /* 0x000000031900788c */ /* 0x000fe4000bf26070 */
[----:B------:R-:W-:-:S07]  /*0700*/  UISETP.NE.AND UP2, UPT, UR19, URZ, UPT ;  /* 0x000000ff1300728c */ /* 0x000fce000bf45270 */
[----:B------:R-:W-:Y:S05]  /*0710*/  BRA.U !UP1, `(.L_x_231) ;  /* 0x0000000109647547 */ /* 0x000fea000b800000 */
[----:B------:R-:W0:Y:S01]  /*0720*/  LDC.64 R8, c[0x0][0x388] ;  /* 0x0000e200ff087b82 */ /* 0x000e220000000a00 */
[----:B------:R-:W-:-:S07]  /*0730*/  IADD3 R13, PT, PT, R12, UR5, RZ ;  /* 0x000000050c0d7c10 */ /* 0x000fce000fffe0ff */
[----:B------:R-:W1:Y:S01]  /*0740*/  LDC.64 R10, c[0x0][0x390] ;  /* 0x0000e400ff0a7b82 */ /* 0x000e620000000a00 */
[----:B0-----:R-:W-:-:S05]  /*0750*/  IMAD.WIDE R8, R13, 0x4, R8 ;  /* 0x000000040d087825 */ /* 0x001fca00078e0208 */
[----:B------:R-:W2:Y:S01]  /*0760*/  LDG.E R17, desc[UR14][R8.64+0x4] ;  /* 0x0000040e08117981 */ /* 0x000ea2000c1e1900 */
[----:B-1----:R-:W-:-:S03]  /*0770*/  IMAD.WIDE R10, R13, 0x4, R10 ;  /* 0x000000040d0a7825 */ /* 0x002fc600078e020a */
[----:B------:R-:W3:Y:S04]  /*0780*/  LDG.E R21, desc[UR14][R8.64+0x8] ;  /* 0x0000080e08157981 */ /* 0x000ee8000c1e1900 */
[----:B------:R-:W4:Y:S04]  /*0790*/  LDG.E R13, desc[UR14][R8.64] ;  /* 0x0000000e080d7981 */ /* 0x000f28000c1e1900 */
[----:B------:R-:W5:Y:S04]  /*07a0*/  LDG.E R15, desc[UR14][R10.64] ;  /* 0x0000000e0a0f7981 */ /* 0x000f68000c1e1900 */
[----:B------:R-:W3:Y:S04]  /*07b0*/  LDG.E R19, desc[UR14][R10.64+0x4] ;  /* 0x0000040e0a137981 */ /* 0x000ee8000c1e1900 */
[----:B------:R-:W3:Y:S04]  /*07c0*/  LDG.E R23, desc[UR14][R10.64+0x8] ;  /* 0x0000080e0a177981 */ /* 0x000ee8000c1e1900 */
[----:B------:R-:W3:Y:S04]  /*07d0*/  LDG.E R25, desc[UR14][R8.64+0xc] ;  /* 0x00000c0e08197981 */ /* 0x000ee8000c1e1900 */
[----:B------:R-:W3:Y:S01]  /*07e0*/  LDG.E R27, desc[UR14][R10.64+0xc] ;  /* 0x00000c0e0a1b7981 */ /* 0x000ee2000c1e1900 */
[----:B------:R-:W-:-:S04]  /*07f0*/  IADD3 R14, PT, PT, R2, UR5, RZ ;  /* 0x00000005020e7c10 */ /* 0x000fc8000fffe0ff */
[C---:B------:R-:W-:Y:S02]  /*0800*/  LEA R16, R14.reuse, UR26, 0x2 ;  /* 0x0000001a0e107c11 */ /* 0x040fe4000f8e10ff */
[----:B------:R-:W-:Y:S01]  /*0810*/  LEA R14, R14, UR27, 0x2 ;  /* 0x0000001b0e0e7c11 */ /* 0x000fe2000f8e10ff */
[----:B------:R-:W-:Y:S02]  /*0820*/  UIADD3 UR5, UPT, UPT, UR5, 0x4, URZ ;  /* 0x0000000405057890 */ /* 0x000fe4000fffe0ff */
[----:B----4-:R0:W-:Y:S04]  /*0830*/  STS [R16], R13 ;  /* 0x0000000d10007388 */ /* 0x0101e80000000800 */
[----:B-----5:R0:W-:Y:S04]  /*0840*/  STS [R14], R15 ;  /* 0x0000000f0e007388 */ /* 0x0201e80000000800 */
[----:B--2---:R0:W-:Y:S04]  /*0850*/  STS [R16+0x4], R17 ;  /* 0x0000041110007388 */ /* 0x0041e80000000800 */
[----:B---3--:R0:W-:Y:S04]  /*0860*/  STS [R14+0x4], R19 ;  /* 0x000004130e007388 */ /* 0x0081e80000000800 */
[----:B------:R0:W-:Y:S04]  /*0870*/  STS [R16+0x8], R21 ;  /* 0x0000081510007388 */ /* 0x0001e80000000800 */
[----:B------:R0:W-:Y:S04]  /*0880*/  STS [R14+0x8], R23 ;  /* 0x000008170e007388 */ /* 0x0001e80000000800 */
[----:B------:R0:W-:Y:S04]  /*0890*/  STS [R16+0xc], R25 ;  /* 0x00000c1910007388 */ /* 0x0001e80000000800 */
[----:B------:R0:W-:Y:S02]  /*08a0*/  STS [R14+0xc], R27 ;  /* 0x00000c1b0e007388 */ /* 0x0001e40000000800 */
.L_x_231:
[----:B------:R-:W-:Y:S05]  /*08b0*/  BRA.U !UP2, `(.L_x_228) ;  /* 0x000000010a887547 */ /* 0x000fea000b800000 */
[----:B------:R-:W-:Y:S01]  /*08c0*/  ISETP.NE.AND P0, PT, RZ, UR23, PT ;  /* 0x00000017ff007c0c */ /* 0x000fe2000bf05270 */
[----:B------:R-:W-:Y:S01]  /*08d0*/  UISETP.NE.AND UP1, UPT, UR19, 0x1, UPT ;  /* 0x000000011300788c */ /* 0x000fe2000bf25270 */
[----:B------:R-:W-:Y:S01]  /*08e0*/  HFMA2 R9, -RZ, RZ, 0, 2.384185791015625e-07 ;  /* 0x00000004ff097431 */ /* 0x000fe200000001ff */
[----:B------:R-:W-:-:S04]  /*08f0*/  MOV R11, 0x4 ;  /* 0x00000004000b7802 */ /* 0x000fc80000000f00 */
[----:B------:R-:W-:-:S05]  /*0900*/  PLOP3.LUT P1, PT, PT, PT, UP1, 0x80, 0x8 ;  /* 0x000000000008781c */ /* 0x000fca0003f2f018 */
[----:B------:R-:W1:Y:S01]  /*0910*/  @UP1 LDCU.64 UR6, c[0x0][0x388] ;  /* 0x00007100ff0617ac */ /* 0x000e620008000a00 */
[----:B0-----:R-:W0:Y:S01]  /*0920*/  @P0 LDC.64 R16, c[0x0][0x388] ;  /* 0x0000e200ff100b82 */ /* 0x001e220000000a00 */
[----:B------:R-:W2:Y:S06]  /*0930*/  @UP1 LDCU.64 UR12, c[0x0][0x390] ;  /* 0x00007200ff0c17ac */ /* 0x000eac0008000a00 */
[----:B------:R-:W-:Y:S01]  /*0940*/  @P1 IADD3 R10, PT, PT, R12, UR5, RZ ;  /* 0x000000050c0a1c10 */ /* 0x000fe2000fffe0ff */
[----:B------:R-:W3:Y:S01]  /*0950*/  @P0 LDC.64 R14, c[0x0][0x390] ;  /* 0x0000e400ff0e0b82 */ /* 0x000ee20000000a00 */
[----:B------:R-:W-:Y:S01]  /*0960*/  @P1 IADD3 R13, PT, PT, R2, UR5, RZ ;  /* 0x00000005020d1c10 */ /* 0x000fe2000fffe0ff */
[----:B------:R-:W-:-:S06]  /*0970*/  @UP1 UIADD3 UR5, UPT, UPT, UR5, 0x2, URZ ;  /* 0x0000000205051890 */ /* 0x000fcc000fffe0ff */
[----:B------:R-:W-:Y:S01]  /*0980*/  @P0 IADD3 R19, PT, PT, R12, UR5, RZ ;  /* 0x000000050c130c10 */ /* 0x000fe2000fffe0ff */
[----:B-1----:R-:W-:-:S04]  /*0990*/  @P1 IMAD.WIDE R8, R10, R9, UR6 ;  /* 0x000000060a081e25 */ /* 0x002fc8000f8e0209 */
[----:B--2---:R-:W-:Y:S01]  /*09a0*/  @P1 IMAD.WIDE R10, R10, R11, UR12 ;  /* 0x0000000c0a0a1e25 */ /* 0x004fe2000f8e020b */
[----:B------:R-:W2:Y:S03]  /*09b0*/  @P1 LDG.E R12, desc[UR14][R8.64] ;  /* 0x0000000e080c1981 */ /* 0x000ea6000c1e1900 */
[C---:B0-----:R-:W-:Y:S01]  /*09c0*/  @P0 IMAD.WIDE R16, R19.reuse, 0x4, R16 ;  /* 0x0000000413100825 */ /* 0x041fe200078e0210 */
[----:B------:R-:W4:Y:S04]  /*09d0*/  @P1 LDG.E R20, desc[UR14][R10.64] ;  /* 0x0000000e0a141981 */ /* 0x000f28000c1e1900 */
[----:B------:R-:W5:Y:S01]  /*09e0*/  @P1 LDG.E R22, desc[UR14][R8.64+0x4] ;  /* 0x0000040e08161981 */ /* 0x000f62000c1e1900 */
[----:B---3--:R-:W-:-:S03]  /*09f0*/  @P0 IMAD.WIDE R14, R19, 0x4, R14 ;  /* 0x00000004130e0825 */ /* 0x008fc600078e020e */
[----:B------:R-:W3:Y:S04]  /*0a00*/  @P1 LDG.E R24, desc[UR14][R10.64+0x4] ;  /* 0x0000040e0a181981 */ /* 0x000ee8000c1e1900 */
[----:B------:R-:W3:Y:S04]  /*0a10*/  @P0 LDG.E R16, desc[UR14][R16.64] ;  /* 0x0000000e10100981 */ /* 0x000ee8000c1e1900 */
[----:B------:R-:W3:Y:S01]  /*0a20*/  @P0 LDG.E R14, desc[UR14][R14.64] ;  /* 0x0000000e0e0e0981 */ /* 0x000ee2000c1e1900 */
[----:B------:R-:W-:Y:S02]  /*0a30*/  @P1 LEA R21, R13, UR26, 0x2 ;  /* 0x0000001a0d151c11 */ /* 0x000fe4000f8e10ff */
[----:B------:R-:W-:-:S02]  /*0a40*/  @P0 IADD3 R18, PT, PT, R2, UR5, RZ ;  /* 0x0000000502120c10 */ /* 0x000fc4000fffe0ff */
[----:B------:R-:W-:Y:S02]  /*0a50*/  @P1 LEA R23, R13, UR27, 0x2 ;  /* 0x0000001b0d171c11 */ /* 0x000fe4000f8e10ff */
[C---:B------:R-:W-:Y:S02]  /*0a60*/  @P0 LEA R13, R18.reuse, UR26, 0x2 ;  /* 0x0000001a120d0c11 */ /* 0x040fe4000f8e10ff */
[----:B------:R-:W-:Y:S01]  /*0a70*/  @P0 LEA R19, R18, UR27, 0x2 ;  /* 0x0000001b12130c11 */ /* 0x000fe2000f8e10ff */
[----:B--2---:R1:W-:Y:S04]  /*0a80*/  @P1 STS [R21], R12 ;  /* 0x0000000c15001388 */ /* 0x0043e80000000800 */
[----:B----4-:R1:W-:Y:S04]  /*0a90*/  @P1 STS [R23], R20 ;  /* 0x0000001417001388 */ /* 0x0103e80000000800 */
[----:B-----5:R1:W-:Y:S04]  /*0aa0*/  @P1 STS [R21+0x4], R22 ;  /* 0x0000041615001388 */ /* 0x0203e80000000800 */
[----:B---3--:R1:W-:Y:S04]  /*0ab0*/  @P1 STS [R23+0x4], R24 ;  /* 0x0000041817001388 */ /* 0x0083e80000000800 */
[----:B------:R1:W-:Y:S04]  /*0ac0*/  @P0 STS [R13], R16 ;  /* 0x000000100d000388 */ /* 0x0003e80000000800 */
[----:B------:R1:W-:Y:S02]  /*0ad0*/  @P0 STS [R19], R14 ;  /* 0x0000000e13000388 */ /* 0x0003e40000000800 */
.L_x_228:
[----:B------:R-:W2:Y:S02]  /*0ae0*/  LDCU UR5, c[0x0][0x3a4] ;  /* 0x00007480ff0577ac */ /* 0x000ea40008000800 */
[----:B--2---:R-:W-:Y:S01]  /*0af0*/  UISETP.GE.AND UP1, UPT, UR5, 0x1, UPT ;  /* 0x000000010500788c */ /* 0x004fe2000bf26270 */
[----:B------:R-:W-:Y:S08]  /*0b00*/  BAR.SYNC.DEFER_BLOCKING 0x0 ;  /* 0x0000000000007b1d */ /* 0x000ff00000010000 */
[----:B------:R-:W-:Y:S05]  /*0b10*/  BRA.U !UP1, `(.L_x_232) ;  /* 0x0000003109607547 */ /* 0x000fea000b800000 */
[----:B------:R-:W-:-:S05]  /*0b20*/  UMOV UR5, URZ ;  /* 0x000000ff00057c82 */ /* 0x000fca0008000000 */
.L_x_270:
[----:B-1234-:R-:W-:Y:S05]  /*0b30*/  BRA.U !UP0, `(.L_x_233) ;  /* 0x0000000508e47547 */ /* 0x01efea000b800000 */
[----:B------:R-:W-:Y:S01]  /*0b40*/  UISETP.GE.U32.AND UP1, UPT, UR17, 0xf, UPT ;  /* 0x0000000f1100788c */ /* 0x000fe2000bf26070 */
[----:B------:R-:W-:Y:S01]  /*0b50*/  MOV R8, UR5 ;  /* 0x0000000500087c02 */ /* 0x000fe20008000f00 */
[----:B------:R-:W-:-:S04]  /*0b60*/  UMOV UR6, URZ ;  /* 0x000000ff00067c82 */ /* 0x000fc80008000000 */
[----:B------:R-:W-:-:S03]  /*0b70*/  IMAD R8, R8, UR16, R7 ;  /* 0x0000001008087c24 */ /* 0x000fc6000f8e0207 */
[----:B------:R-:W-:Y:S05]  /*0b80*/  BRA.U !UP1, `(.L_x_234) ;  /* 0x0000000109b47547 */ /* 0x000fea000b800000 */
[----:B------:R-:W2:Y:S01]  /*0b90*/  S2UR UR7, SR_CgaCtaId ;  /* 0x00000000000779c3 */ /* 0x000ea20000008800 */
[----:B------:R-:W-:Y:S02]  /*0ba0*/  UMOV UR6, 0x400 ;  /* 0x0000040000067882 */ /* 0x000fe40000000000 */
[----:B--2---:R-:W-:-:S03]  /*0bb0*/  ULEA UR7, UR7, UR6, 0x18 ;  /* 0x0000000607077291 */ /* 0x004fc6000f8ec0ff */
[----:B------:R-:W-:-:S09]  /*0bc0*/  UMOV UR6, URZ ;  /* 0x000000ff00067c82 */ /* 0x000fd20008000000 */
.L_x_235:
[----:B--2---:R-:W2:Y:S01]  /*0bd0*/  LDC.64 R10, c[0x0][0x380] ;  /* 0x0000e000ff0a7b82 */ /* 0x004ea20000000a00 */
[----:B------:R-:W-:-:S05]  /*0be0*/  IADD3 R9, PT, PT, R8, UR6, RZ ;  /* 0x0000000608097c10 */ /* 0x000fca000fffe0ff */
[----:B--2---:R-:W-:-:S05]  /*0bf0*/  IMAD.WIDE R10, R9, 0x4, R10 ;  /* 0x00000004090a7825 */ /* 0x004fca00078e020a */
[----:B------:R-:W2:Y:S04]  /*0c00*/  LDG.E R9, desc[UR14][R10.64] ;  /* 0x0000000e0a097981 */ /* 0x000ea8000c1e1900 */
[----:B01----:R-:W3:Y:S04]  /*0c10*/  LDG.E R13, desc[UR14][R10.64+0x4] ;  /* 0x0000040e0a0d7981 */ /* 0x003ee8000c1e1900 */
        /* <DEDUP_REMOVED lines=14> */
[----:B------:R-:W-:Y:S01]  /*0d00*/  IADD3 R12, PT, PT, R2, UR6, RZ ;  /* 0x00000006020c7c10 */ /* 0x000fe2000fffe0ff */
[----:B------:R-:W-:-:S03]  /*0d10*/  UIADD3 UR6, UPT, UPT, UR6, 0x10, URZ ;  /* 0x0000001006067890 */ /* 0x000fc6000fffe0ff */
[----:B------:R-:W-:Y:S01]  /*0d20*/  LEA R12, R12, UR7, 0x2 ;  /* 0x000000070c0c7c11 */ /* 0x000fe2000f8e10ff */
[----:B------:R-:W-:-:S04]  /*0d30*/  UISETP.NE.AND UP1, UPT, UR6, UR9, UPT ;  /* 0x000000090600728c */ /* 0x000fc8000bf25270 */
[----:B--2---:R2:W-:Y:S04]  /*0d40*/  STS [R12], R9 ;  /* 0x000000090c007388 */ /* 0x0045e80000000800 */
[----:B---3--:R2:W-:Y:S04]  /*0d50*/  STS [R12+0x4], R13 ;  /* 0x0000040d0c007388 */ /* 0x0085e80000000800 */
[----:B----4-:R2:W-:Y:S04]  /*0d60*/  STS [R12+0x8], R15 ;  /* 0x0000080f0c007388 */ /* 0x0105e80000000800 */
        /* <DEDUP_REMOVED lines=15> */
.L_x_234:
[----:B------:R-:W-:-:S09]  /*0e60*/  UISETP.NE.AND UP1, UPT, UR20, URZ, UPT ;  /* 0x000000ff1400728c */ /* 0x000fd2000bf25270 */
[----:B------:R-:W-:Y:S05]  /*0e70*/  BRA.U !UP1, `(.L_x_233) ;  /* 0x0000000509147547 */ /* 0x000fea000b800000 */
[----:B------:R-:W-:Y:S02]  /*0e80*/  UIADD3 UR7, UPT, UPT, UR20, -0x1, URZ ;  /* 0xffffffff14077890 */ /* 0x000fe4000fffe0ff */
[----:B------:R-:W-:Y:S02]  /*0e90*/  UISETP.NE.AND UP2, UPT, UR18, URZ, UPT ;  /* 0x000000ff1200728c */ /* 0x000fe4000bf45270 */
[----:B------:R-:W-:-:S09]  /*0ea0*/  UISETP.GE.U32.AND UP1, UPT, UR7, 0x7, UPT ;  /* 0x000000070700788c */ /* 0x000fd2000bf26070 */
[----:B------:R-:W-:Y:S05]  /*0eb0*/  BRA.U !UP1, `(.L_x_236) ;  /* 0x0000000109647547 */ /* 0x000fea000b800000 */
[----:B------:R-:W3:Y:S01]  /*0ec0*/  LDC.64 R10, c[0x0][0x380] ;  /* 0x0000e000ff0a7b82 */ /* 0x000ee20000000a00 */
[----:B--2---:R-:W-:-:S05]  /*0ed0*/  IADD3 R9, PT, PT, R8, UR6, RZ ;  /* 0x0000000608097c10 */ /* 0x004fca000fffe0ff */
[----:B---3--:R-:W-:-:S05]  /*0ee0*/  IMAD.WIDE R10, R9, 0x4, R10 ;  /* 0x00000004090a7825 */ /* 0x008fca00078e020a */
[----:B------:R-:W2:Y:S04]  /*0ef0*/  LDG.E R9, desc[UR14][R10.64] ;  /* 0x0000000e0a097981 */ /* 0x000ea8000c1e1900 */
[----:B01----:R-:W3:Y:S04]  /*0f00*/  LDG.E R13, desc[UR14][R10.64+0x4] ;  /* 0x0000040e0a0d7981 */ /* 0x003ee8000c1e1900 */
        /* <DEDUP_REMOVED lines=20> */
.L_x_236:
[----:B------:R-:W-:Y:S05]  /*1050*/  BRA.U !UP2, `(.L_x_233) ;  /* 0x000000010a9c7547 */ /* 0x000fea000b800000 */
[----:B------:R-:W-:Y:S02]  /*1060*/  UISETP.GE.U32.AND UP1, UPT, UR25, 0x3, UPT ;  /* 0x000000031900788c */ /* 0x000fe4000bf26070 */
[----:B------:R-:W-:-:S07]  /*1070*/  UISETP.NE.AND UP2, UPT, UR19, URZ, UPT ;  /* 0x000000ff1300728c */ /* 0x000fce000bf45270 */
[----:B------:R-:W-:Y:S05]  /*1080*/  BRA.U !UP1, `(.L_x_237) ;  /* 0x0000000109447547 */ /* 0x000fea000b800000 */
[----:B------:R-:W3:Y:S01]  /*1090*/  LDC.64 R10, c[0x0][0x380] ;  /* 0x0000e000ff0a7b82 */ /* 0x000ee20000000a00 */
[----:B0-2---:R-:W-:-:S05]  /*10a0*/  IADD3 R9, PT, PT, R8, UR6, RZ ;  /* 0x0000000608097c10 */ /* 0x005fca000fffe0ff */
[----:B---3--:R-:W-:-:S05]  /*10b0*/  IMAD.WIDE R10, R9, 0x4, R10 ;  /* 0x00000004090a7825 */ /* 0x008fca00078e020a */
[----:B------:R-:W2:Y:S04]  /*10c0*/  LDG.E R9, desc[UR14][R10.64] ;  /* 0x0000000e0a097981 */ /* 0x000ea8000c1e1900 */
[----:B-1----:R-:W3:Y:S04]  /*10d0*/  LDG.E R13, desc[UR14][R10.64+0x4] ;  /* 0x0000040e0a0d7981 */ /* 0x002ee8000c1e1900 */
        /* <DEDUP_REMOVED lines=12> */
.L_x_237:
[----:B------:R-:W-:Y:S05]  /*11a0*/  BRA.U !UP2, `(.L_x_233) ;  /* 0x000000010a487547 */ /* 0x000fea000b800000 */
[----:B------:R-:W3:Y:S01]  /*11b0*/  LDC.64 R10, c[0x0][0x380] ;  /* 0x0000e000ff0a7b82 */ /* 0x000ee20000000a00 */
[----:B0-2---:R-:W-:-:S05]  /*11c0*/  IADD3 R9, PT, PT, R8, UR6, RZ ;  /* 0x0000000608097c10 */ /* 0x005fca000fffe0ff */
[----:B---3--:R-:W-:-:S05]  /*11d0*/  IMAD.WIDE R8, R9, 0x4, R10 ;  /* 0x0000000409087825 */ /* 0x008fca00078e020a */
[----:B------:R-:W2:Y:S01]  /*11e0*/  LDG.E R10, desc[UR14][R8.64] ;  /* 0x0000000e080a7981 */ /* 0x000ea2000c1e1900 */
[----:B------:R-:W0:Y:S01]  /*11f0*/  S2UR UR12, SR_CgaCtaId ;  /* 0x00000000000c79c3 */ /* 0x000e220000008800 */
[----:B------:R-:W-:Y:S01]  /*1200*/  UMOV UR7, 0x400 ;  /* 0x0000040000077882 */ /* 0x000fe20000000000 */
[----:B------:R-:W-:Y:S01]  /*1210*/  IADD3 R11, PT, PT, R2, UR6, RZ ;  /* 0x00000006020b7c10 */ /* 0x000fe2000fffe0ff */
[----:B------:R-:W-:Y:S02]  /*1220*/  UISETP.NE.AND UP1, UPT, UR19, 0x1, UPT ;  /* 0x000000011300788c */ /* 0x000fe4000bf25270 */
[----:B0-----:R-:W-:-:S06]  /*1230*/  ULEA UR7, UR12, UR7, 0x18 ;  /* 0x000000070c077291 */ /* 0x001fcc000f8ec0ff */
[----:B-1----:R-:W-:-:S05]  /*1240*/  LEA R13, R11, UR7, 0x2 ;  /* 0x000000070b0d7c11 */ /* 0x002fca000f8e10ff */
[----:B--2---:R3:W-:Y:S01]  /*1250*/  STS [R13], R10 ;  /* 0x0000000a0d007388 */ /* 0x0047e20000000800 */
[----:B------:R-:W-:Y:S05]  /*1260*/  BRA.U !UP1, `(.L_x_233) ;  /* 0x0000000109187547 */ /* 0x000fea000b800000 */
[----:B------:R-:W-:Y:S01]  /*1270*/  UISETP.NE.AND UP1, UPT, UR19, 0x2, UPT ;  /* 0x000000021300788c */ /* 0x000fe2000bf25270 */
[----:B---3--:R-:W2:Y:S05]  /*1280*/  LDG.E R10, desc[UR14][R8.64+0x4] ;  /* 0x0000040e080a7981 */ /* 0x008eaa000c1e1900 */
[----:B------:R-:W-:-:S13]  /*1290*/  PLOP3.LUT P0, PT, PT, PT, UP1, 0x80, 0x8 ;  /* 0x000000000008781c */ /* 0x000fda0003f0f018 */
[----:B------:R-:W3:Y:S04]  /*12a0*/  @P0 LDG.E R11, desc[UR14][R8.64+0x8] ;  /* 0x0000080e080b0981 */ /* 0x000ee8000c1e1900 */
[----:B--2---:R4:W-:Y:S04]  /*12b0*/  STS [R13+0x4], R10 ;  /* 0x0000040a0d007388 */ /* 0x0049e80000000800 */
[----:B---3--:R4:W-:Y:S02]  /*12c0*/  @P0 STS [R13+0x8], R11 ;  /* 0x0000080b0d000388 */ /* 0x0089e40000000800 */
.L_x_233:
[----:B0-2---:R-:W0:Y:S01]  /*12d0*/  LDC R9, c[0x0][0x3ac] ;  /* 0x0000eb00ff097b82 */ /* 0x005e220000000800 */
[----:B------:R-:W2:Y:S07]  /*12e0*/  LDCU UR6, c[0x0][0x3a8] ;  /* 0x00007500ff0677ac */ /* 0x000eae0008000800 */
[----:B-1-34-:R-:W1:Y:S08]  /*12f0*/  LDC.64 R12, c[0x0][0x3c0] ;  /* 0x0000f000ff0c7b82 */ /* 0x01ae700000000a00 */
[----:B------:R-:W3:Y:S01]  /*1300*/  LDC.64 R14, c[0x0][0x3b8] ;  /* 0x0000ee00ff0e7b82 */ /* 0x000ee20000000a00 */
[----:B0-----:R-:W-:-:S04]  /*1310*/  IMAD R9, R9, UR5, R4 ;  /* 0x0000000509097c24 */ /* 0x001fc8000f8e0204 */
[----:B-1----:R-:W-:-:S04]  /*1320*/  IMAD.WIDE R12, R9, 0x4, R12 ;  /* 0x00000004090c7825 */ /* 0x002fc800078e020c */
[----:B---3--:R-:W-:Y:S01]  /*1330*/  IMAD.WIDE R14, R9, 0x4, R14 ;  /* 0x00000004090e7825 */ /* 0x008fe200078e020e */
[----:B------:R-:W-:Y:S06]  /*1340*/  BAR.SYNC.DEFER_BLOCKING 0x0 ;  /* 0x0000000000007b1d */ /* 0x000fec0000010000 */
[----:B------:R0:W5:Y:S04]  /*1350*/  LDG.E R9, desc[UR14][R12.64] ;  /* 0x0000000e0c097981 */ /* 0x000168000c1e1900 */
[----:B------:R0:W5:Y:S01]  /*1360*/  LDG.E R10, desc[UR14][R14.64] ;  /* 0x0000000e0e0a7981 */ /* 0x000162000c1e1900 */
[----:B--2---:R-:W-:Y:S01]  /*1370*/  UISETP.GE.AND UP1, UPT, UR6, 0x1, UPT ;  /* 0x000000010600788c */ /* 0x004fe2000bf26270 */
[----:B------:R-:W-:-:S08]  /*1380*/  MOV R16, 0xff800000 ;  /* 0xff80000000107802 */ /* 0x000fd00000000f00 */
[----:B0-----:R-:W-:Y:S05]  /*1390*/  BRA.U !UP1, `(.L_x_238) ;  /* 0x0000000909987547 */ /* 0x001fea000b800000 */
[----:B------:R-:W-:Y:S05]  /*13a0*/  BRA.U !UP0, `(.L_x_239) ;  /* 0x0000000508c47547 */ /* 0x000fea000b800000 */
[----:B------:R-:W-:Y:S01]  /*13b0*/  HFMA2 R11, -RZ, RZ, 0, 0 ;  /* 0x00000000ff0b7431 */ /* 0x000fe200000001ff */
[----:B------:R-:W-:-:S07]  /*13c0*/  MOV R16, 0xff800000 ;  /* 0xff80000000107802 */ /* 0x000fce0000000f00 */
.L_x_245:
        /* <DEDUP_REMOVED lines=10> */
.L_x_241:
        /* <DEDUP_REMOVED lines=20> */
[----:B------:R-:W-:Y:S04]  /*15b0*/  LDS R19, [R17+0x14] ;  /* 0x0000140011137984 */ /* 0x000fe80000000800 */
[----:B------:R-:W2:Y:S04]  /*15c0*/  LDS R20, [R18+0x14] ;  /* 0x0000140012147984 */ /* 0x000ea80000000800 */
[----:B------:R-:W-:Y:S01]  /*15d0*/  LDS R26, [R17+0x18] ;  /* 0x00001800111a7984 */ /* 0x000fe20000000800 */
[----:B0-----:R-:W-:-:S03]  /*15e0*/  FFMA R22, R22, R21, R25 ;  /* 0x0000001516167223 */ /* 0x001fc60000000019 */
[----:B------:R-:W0:Y:S04]  /*15f0*/  LDS R21, [R18+0x18] ;  /* 0x0000180012157984 */ /* 0x000e280000000800 */
[----:B------:R-:W3:Y:S01]  /*1600*/  LDS R25, [R18+0x1c] ;  /* 0x00001c0012197984 */ /* 0x000ee20000000800 */
[----:B-1----:R-:W-:-:S04]  /*1610*/  FFMA R22, R23, R24, R22 ;  /* 0x0000001817167223 */ /* 0x002fc80000000016 */
[----:B--2---:R-:W-:-:S04]  /*1620*/  FFMA R19, R19, R20, R22 ;  /* 0x0000001413137223 */ /* 0x004fc80000000016 */
[----:B0-----:R-:W-:-:S04]  /*1630*/  FFMA R21, R26, R21, R19 ;  /* 0x000000151a157223 */ /* 0x001fc80000000013 */
[----:B---3--:R-:W-:Y:S01]  /*1640*/  FFMA R21, R28, R25, R21 ;  /* 0x000000191c157223 */ /* 0x008fe20000000015 */
[----:B------:R-:W-:Y:S06]  /*1650*/  BRA.U UP2, `(.L_x_241) ;  /* 0xfffffffd02847547 */ /* 0x000fec000b83ffff */
[----:B------:R-:W-:-:S07]  /*1660*/  MOV R8, UR8 ;  /* 0x0000000800087c02 */ /* 0x000fce0008000f00 */
.L_x_240:
        /* <DEDUP_REMOVED lines=26> */
.L_x_243:
[----:B------:R-:W-:Y:S05]  /*1810*/  BRA.U !UP3, `(.L_x_242) ;  /* 0x000000010b787547 */ /* 0x000fea000b800000 */
[----:B------:R-:W-:Y:S02]  /*1820*/  UISETP.NE.AND UP2, UPT, UR19, 0x1, UPT ;  /* 0x000000011300788c */ /* 0x000fe4000bf45270 */
        /* <DEDUP_REMOVED lines=17> */
.L_x_244:
        /* <DEDUP_REMOVED lines=12> */
.L_x_242:
        /* <DEDUP_REMOVED lines=12> */
.L_x_239:
[----:B------:R-:W-:Y:S01]  /*1ac0*/  UISETP.GE.U32.AND UP2, UPT, UR6, 0x8, UPT ;  /* 0x000000080600788c */ /* 0x000fe2000bf46070 */
[----:B------:R-:W-:Y:S01]  /*1ad0*/  HFMA2 R11, -RZ, RZ, 0, 0 ;  /* 0x00000000ff0b7431 */ /* 0x000fe200000001ff */
[----:B------:R-:W-:-:S07]  /*1ae0*/  MOV R16, 0xff800000 ;  /* 0xff80000000107802 */ /* 0x000fce0000000f00 */
[----:B------:R-:W-:Y:S05]  /*1af0*/  BRA.U !UP2, `(.L_x_246) ;  /* 0x000000010a487547 */ /* 0x000fea000b800000 */
[----:B------:R-:W-:Y:S02]  /*1b00*/  MOV R16, 0xff800000 ;  /* 0xff80000000107802 */ /* 0x000fe40000000f00 */
[----:B------:R-:W-:-:S07]  /*1b10*/  MOV R11, RZ ;  /* 0x000000ff000b7202 */ /* 0x000fce0000000f00 */
.L_x_247:
[----:B0-----:R-:W-:Y:S01]  /*1b20*/  IMAD R8, R0, UR6, R11 ;  /* 0x0000000600087c24 */ /* 0x001fe2000f8e020b */
[----:B------:R-:W-:Y:S02]  /*1b30*/  IADD3 R11, PT, PT, R11, 0x8, RZ ;  /* 0x000000080b0b7810 */ /* 0x000fe40007ffe0ff */
[-C--:B------:R-:W-:Y:S02]  /*1b40*/  FSETP.GT.AND P0, PT, R3, R16.reuse, PT ;  /* 0x000000100300720b */ /* 0x080fe40003f04000 */
[----:B------:R-:W-:Y:S02]  /*1b50*/  LEA R8, R8, UR29, 0x2 ;  /* 0x0000001d08087c11 */ /* 0x000fe4000f8e10ff */
        /* <DEDUP_REMOVED lines=12> */
.L_x_246:
[----:B------:R-:W-:-:S09]  /*1c20*/  UISETP.NE.AND UP2, UPT, UR21, URZ, UPT ;  /* 0x000000ff1500728c */ /* 0x000fd2000bf45270 */
[----:B------:R-:W-:Y:S05]  /*1c30*/  BRA.U !UP2, `(.L_x_238) ;  /* 0x000000010a707547 */ /* 0x000fea000b800000 */
[----:B------:R-:W-:Y:S02]  /*1c40*/  UISETP.GE.U32.AND UP2, UPT, UR24, 0x3, UPT ;  /* 0x000000031800788c */ /* 0x000fe4000bf46070 */
[----:B------:R-:W-:-:S07]  /*1c50*/  UISETP.NE.AND UP3, UPT, UR22, URZ, UPT ;  /* 0x000000ff1600728c */ /* 0x000fce000bf65270 */
[----:B------:R-:W-:Y:S05]  /*1c60*/  BRA.U !UP2, `(.L_x_248) ;  /* 0x000000010a247547 */ /* 0x000fea000b800000 */
[----:B0-----:R-:W-:Y:S01]  /*1c70*/  IMAD R8, R0, UR6, R11 ;  /* 0x0000000600087c24 */ /* 0x001fe2000f8e020b */
[-C--:B------:R-:W-:Y:S02]  /*1c80*/  FSETP.GT.AND P0, PT, R3, R16.reuse, PT ;  /* 0x000000100300720b */ /* 0x080fe40003f04000 */
[----:B------:R-:W-:Y:S02]  /*1c90*/  IADD3 R11, PT, PT, R11, 0x4, RZ ;  /* 0x000000040b0b7810 */ /* 0x000fe40007ffe0ff */
[----:B------:R-:W-:Y:S02]  /*1ca0*/  LEA R8, R8, UR29, 0x2 ;  /* 0x0000001d08087c11 */ /* 0x000fe4000f8e10ff */
[----:B------:R-:W-:-:S03]  /*1cb0*/  FSEL R16, R3, R16, P0 ;  /* 0x0000001003107208 */ /* 0x000fc60000000000 */
[----:B------:R1:W-:Y:S04]  /*1cc0*/  STS [R8], R3 ;  /* 0x0000000308007388 */ /* 0x0003e80000000800 */
[----:B------:R1:W-:Y:S04]  /*1cd0*/  STS [R8+0x4], R3 ;  /* 0x0000040308007388 */ /* 0x0003e80000000800 */
[----:B------:R1:W-:Y:S04]  /*1ce0*/  STS [R8+0x8], R3 ;  /* 0x0000080308007388 */ /* 0x0003e80000000800 */
[----:B------:R1:W-:Y:S02]  /*1cf0*/  STS [R8+0xc], R3 ;  /* 0x00000c0308007388 */ /* 0x0003e40000000800 */
.L_x_248:
[----:B------:R-:W-:Y:S05]  /*1d00*/  BRA.U !UP3, `(.L_x_238) ;  /* 0x000000010b3c7547 */ /* 0x000fea000b800000 */
[----:B------:R-:W-:Y:S01]  /*1d10*/  UISETP.NE.AND UP2, UPT, UR28, URZ, UPT ;  /* 0x000000ff1c00728c */ /* 0x000fe2000bf45270 */
[----:B------:R-:W-:-:S08]  /*1d20*/  ISETP.NE.AND P0, PT, RZ, UR11, PT ;  /* 0x0000000bff007c0c */ /* 0x000fd0000bf05270 */
[----:B------:R-:W-:Y:S05]  /*1d30*/  BRA.U !UP2, `(.L_x_249) ;  /* 0x000000010a1c7547 */ /* 0x000fea000b800000 */
[----:B01----:R-:W-:Y:S01]  /*1d40*/  IMAD R8, R0, UR6, R11 ;  /* 0x0000000600087c24 */ /* 0x003fe2000f8e020b */
[-C--:B------:R-:W-:Y:S02]  /*1d50*/  FSETP.GT.AND P1, PT, R3, R16.reuse, PT ;  /* 0x000000100300720b */ /* 0x080fe40003f24000 */
[----:B------:R-:W-:Y:S02]  /*1d60*/  IADD3 R11, PT, PT, R11, 0x2, RZ ;  /* 0x000000020b0b7810 */ /* 0x000fe40007ffe0ff */
[----:B------:R-:W-:Y:S02]  /*1d70*/  LEA R8, R8, UR29, 0x2 ;  /* 0x0000001d08087c11 */ /* 0x000fe4000f8e10ff */
[----:B------:R-:W-:-:S03]  /*1d80*/  FSEL R16, R3, R16, P1 ;  /* 0x0000001003107208 */ /* 0x000fc60000800000 */
[----:B------:R2:W-:Y:S04]  /*1d90*/  STS [R8], R3 ;  /* 0x0000000308007388 */ /* 0x0005e80000000800 */
[----:B------:R2:W-:Y:S02]  /*1da0*/  STS [R8+0x4], R3 ;  /* 0x0000040308007388 */ /* 0x0005e40000000800 */
.L_x_249:
[----:B------:R-:W-:Y:S01]  /*1db0*/  @P0 IMAD R11, R0, UR6, R11 ;  /* 0x00000006000b0c24 */ /* 0x000fe2000f8e020b */
[----:B------:R-:W-:-:S04]  /*1dc0*/  @P0 FSETP.GT.AND P1, PT, R3, R16, PT ;  /* 0x000000100300020b */ /* 0x000fc80003f24000 */
[----:B012---:R-:W-:Y:S02]  /*1dd0*/  @P0 LEA R8, R11, UR29, 0x2 ;  /* 0x0000001d0b080c11 */ /* 0x007fe4000f8e10ff */
[----:B------:R-:W-:-:S03]  /*1de0*/  @P0 FSEL R16, R3, R16, P1 ;  /* 0x0000001003100208 */ /* 0x000fc60000800000 */
[----:B------:R2:W-:Y:S04]  /*1df0*/  @P0 STS [R8], R3 ;  /* 0x0000000308000388 */ /* 0x0005e80000000800 */
.L_x_238:
[----:B------:R-:W-:Y:S01]  /*1e00*/  MOV R11, RZ ;  /* 0x000000ff000b7202 */ /* 0x000fe20000000f00 */
[----:B------:R-:W-:Y:S06]  /*1e10*/  BRA.U !UP1, `(.L_x_250) ;  /* 0x0000000909947547 */ /* 0x000fec000b800000 */
[----:B------:R-:W-:Y:S01]  /*1e20*/  UISETP.GE.U32.AND UP2, UPT, UR6, 0x8, UPT ;  /* 0x000000080600788c */ /* 0x000fe2000bf46070 */
[----:B------:R-:W-:Y:S01]  /*1e30*/  HFMA2 R11, -RZ, RZ, 0, 0 ;  /* 0x00000000ff0b7431 */ /* 0x000fe200000001ff */
[----:B------:R-:W-:-:S07]  /*1e40*/  MOV R17, RZ ;  /* 0x000000ff00117202 */ /* 0x000fce0000000f00 */
[----:B------:R-:W-:Y:S05]  /*1e50*/  BRA.U !UP2, `(.L_x_251) ;  /* 0x000000050a407547 */ /* 0x000fea000b800000 */
[----:B------:R-:W-:Y:S02]  /*1e60*/  MOV R11, RZ ;  /* 0x000000ff000b7202 */ /* 0x000fe40000000f00 */
[----:B------:R-:W-:-:S07]  /*1e70*/  MOV R17, RZ ;  /* 0x000000ff00117202 */ /* 0x000fce0000000f00 */
.L_x_252:
[----:B012-4-:R-:W-:Y:S01]  /*1e80*/  IMAD R8, R0, UR6, R17 ;  /* 0x0000000600087c24 */ /* 0x017fe2000f8e0211 */
        /* <DEDUP_REMOVED lines=8> */
[----:B------:R-:W4:Y:S01]  /*1f10*/  LDS R25, [R8+0x18] ;  /* 0x0000180008197984 */ /* 0x000f220000000800 */
[----:B0-----:R-:W-:-:S03]  /*1f20*/  FADD R18, R21, -R16 ;  /* 0x8000001015127221 */ /* 0x001fc60000000000 */
[----:B------:R-:W0:Y:S01]  /*1f30*/  LDS R21, [R8+0x1c] ;  /* 0x00001c0008157984 */ /* 0x000e220000000800 */
        /* <DEDUP_REMOVED lines=8> */
[----:B------:R-:W-:Y:S01]  /*1fc0*/  FMUL R20, R27, 1.4426950216293334961 ;  /* 0x3fb8aa3b1b147820 */ /* 0x000fe20000400000 */
[--C-:B----4-:R-:W-:Y:S01]  /*1fd0*/  FADD R27, R23, -R16.reuse ;  /* 0x80000010171b7221 */ /* 0x110fe20000000000 */
[----:B------:R-:W-:Y:S01]  /*1fe0*/  FSETP.GEU.AND P5, PT, R22, -126, PT ;  /* 0xc2fc00001600780b */ /* 0x000fe20003fae000 */
[--C-:B------:R-:W-:Y:S02]  /*1ff0*/  FADD R19, R19, -R16.reuse ;  /* 0x8000001013137221 */ /* 0x100fe40000000000 */
[----:B------:R-:W-:Y:S01]  /*2000*/  FMUL R27, R27, 1.4426950216293334961 ;  /* 0x3fb8aa3b1b1b7820 */ /* 0x000fe20000400000 */
[----:B------:R-:W-:Y:S01]  /*2010*/  @!P6 FMUL R18, R18, 0.5 ;  /* 0x3f0000001212e820 */ /* 0x000fe20000400000 */
[----:B------:R-:W-:Y:S01]  /*2020*/  FSETP.GEU.AND P3, PT, R20, -126, PT ;  /* 0xc2fc00001400780b */ /* 0x000fe20003f6e000 */
[----:B------:R-:W-:Y:S01]  /*2030*/  FADD R25, R25, -R16 ;  /* 0x8000001019197221 */ /* 0x000fe20000000000 */
        /* <DEDUP_REMOVED lines=11> */
[----:B0-----:R-:W-:-:S03]  /*20f0*/  FADD R29, R21, -R16 ;  /* 0x80000010151d7221 */ /* 0x001fc60000000000 */
[----:B------:R-:W-:Y:S01]  /*2100*/  @!P2 FMUL R26, R26, 0.5 ;  /* 0x3f0000001a1aa820 */ /* 0x000fe20000400000 */
[----:B-1----:R-:W-:Y:S01]  /*2110*/  @!P6 FMUL R18, R18, R18 ;  /* 0x000000121212e220 */ /* 0x002fe20000400000 */
[----:B------:R-:W-:Y:S02]  /*2120*/  FMUL R29, R29, 1.4426950216293334961 ;  /* 0x3fb8aa3b1d1d7820 */ /* 0x000fe40000400000 */
[----:B------:R-:W-:Y:S01]  /*2130*/  @!P0 FMUL R28, R28, 0.5 ;  /* 0x3f0000001c1c8820 */ /* 0x000fe20000400000 */
[----:B------:R-:W0:Y:S01]  /*2140*/  MUFU.EX2 R23, R24 ;  /* 0x0000001800177308 */ /* 0x000e220000000800 */
[----:B------:R1:W-:Y:S01]  /*2150*/  STS [R8], R18 ;  /* 0x0000001208007388 */ /* 0x0003e20000000800 */
[----:B------:R-:W-:Y:S01]  /*2160*/  FSETP.GEU.AND P6, PT, R29, -126, PT ;  /* 0xc2fc00001d00780b */ /* 0x000fe20003fce000 */
[----:B--2---:R-:W-:-:S05]  /*2170*/  @!P5 FMUL R19, R19, R19 ;  /* 0x000000131313d220 */ /* 0x004fca0000400000 */
[----:B------:R2:W3:Y:S01]  /*2180*/  MUFU.EX2 R21, R20 ;  /* 0x0000001400157308 */ /* 0x0004e20000000800 */
[----:B------:R4:W-:Y:S06]  /*2190*/  STS [R8+0x4], R19 ;  /* 0x0000041308007388 */ /* 0x0009ec0000000800 */
[----:B------:R-:W-:Y:S01]  /*21a0*/  @!P6 FMUL R29, R29, 0.5 ;  /* 0x3f0000001d1de820 */ /* 0x000fe20000400000 */
[----:B------:R-:W1:Y:S01]  /*21b0*/  MUFU.EX2 R25, R26 ;  /* 0x0000001a00197308 */ /* 0x000e620000000800 */
[----:B--2---:R-:W-:Y:S01]  /*21c0*/  FADD R20, R18, R11 ;  /* 0x0000000b12147221 */ /* 0x004fe20000000000 */
[----:B0-----:R-:W-:-:S03]  /*21d0*/  @!P4 FMUL R23, R23, R23 ;  /* 0x000000171717c220 */ /* 0x001fc60000400000 */
[----:B------:R-:W-:Y:S02]  /*21e0*/  FADD R20, R20, R19 ;  /* 0x0000001314147221 */ /* 0x000fe40000000000 */
[----:B------:R4:W-:Y:S01]  /*21f0*/  STS [R8+0x8], R23 ;  /* 0x0000081708007388 */ /* 0x0009e20000000800 */
[----:B------:R-:W0:Y:S01]  /*2200*/  MUFU.EX2 R27, R27 ;  /* 0x0000001b001b7308 */ /* 0x000e220000000800 */
[----:B---3--:R-:W-:Y:S01]  /*2210*/  @!P3 FMUL R21, R21, R21 ;  /* 0x000000151515b220 */ /* 0x008fe20000400000 */
[----:B------:R-:W-:-:S04]  /*2220*/  FADD R20, R20, R23 ;  /* 0x0000001714147221 */ /* 0x000fc80000000000 */
[----:B------:R4:W-:Y:S01]  /*2230*/  STS [R8+0xc], R21 ;  /* 0x00000c1508007388 */ /* 0x0009e20000000800 */
[----:B------:R-:W-:Y:S01]  /*2240*/  FADD R20, R20, R21 ;  /* 0x0000001514147221 */ /* 0x000fe20000000000 */
[----:B------:R-:W2:Y:S01]  /*2250*/  MUFU.EX2 R22, R28 ;  /* 0x0000001c00167308 */ /* 0x000ea20000000800 */
[----:B-1----:R-:W-:-:S04]  /*2260*/  @!P2 FMUL R25, R25, R25 ;  /* 0x000000191919a220 */ /* 0x002fc80000400000 */
[----:B------:R-:W-:Y:S01]  /*2270*/  FADD R20, R20, R25 ;  /* 0x0000001914147221 */ /* 0x000fe20000000000 */
[----:B------:R4:W-:Y:S02]  /*2280*/  STS [R8+0x10], R25 ;  /* 0x0000101908007388 */ /* 0x0009e40000000800 */
[----:B------:R-:W1:Y:S01]  /*2290*/  MUFU.EX2 R29, R29 ;  /* 0x0000001d001d7308 */ /* 0x000e620000000800 */
[----:B0-----:R-:W-:-:S04]  /*22a0*/  @!P1 FMUL R27, R27, R27 ;  /* 0x0000001b1b1b9220 */ /* 0x001fc80000400000 */
[----:B------:R-:W-:Y:S01]  /*22b0*/  FADD R11, R20, R27 ;  /* 0x0000001b140b7221 */ /* 0x000fe20000000000 */
[----:B------:R4:W-:Y:S01]  /*22c0*/  STS [R8+0x14], R27 ;  /* 0x0000141b08007388 */ /* 0x0009e20000000800 */
[----:B--2---:R-:W-:Y:S01]  /*22d0*/  @!P0 FMUL R22, R22, R22 ;  /* 0x0000001616168220 */ /* 0x004fe20000400000 */
        /* <DEDUP_REMOVED lines=8> */
.L_x_251:
[----:B------:R-:W-:-:S09]  /*2360*/  UISETP.NE.AND UP2, UPT, UR21, URZ, UPT ;  /* 0x000000ff1500728c */ /* 0x000fd2000bf45270 */
[----:B------:R-:W-:Y:S05]  /*2370*/  BRA.U !UP2, `(.L_x_250) ;  /* 0x000000050a3c7547 */ /* 0x000fea000b800000 */
[----:B------:R-:W-:Y:S02]  /*2380*/  UISETP.GE.U32.AND UP2, UPT, UR24, 0x3, UPT ;  /* 0x000000031800788c */ /* 0x000fe4000bf46070 */
[----:B------:R-:W-:-:S07]  /*2390*/  UISETP.NE.AND UP3, UPT, UR22, URZ, UPT ;  /* 0x000000ff1600728c */ /* 0x000fce000bf65270 */
[----:B------:R-:W-:Y:S05]  /*23a0*/  BRA.U !UP2, `(.L_x_253) ;  /* 0x000000010a9c7547 */ /* 0x000fea000b800000 */
[----:B012-4-:R-:W-:Y:S01]  /*23b0*/  IMAD R8, R0, UR6, R17 ;  /* 0x0000000600087c24 */ /* 0x017fe2000f8e0211 */
        /* <DEDUP_REMOVED lines=28> */
[----:B------:R-:W0:Y:S01]  /*2580*/  MUFU.EX2 R24, R25 ;  /* 0x0000001900187308 */ /* 0x000e220000000800 */
[----:B-1----:R-:W-:-:S04]  /*2590*/  @!P1 FMUL R20, R20, R20 ;  /* 0x0000001414149220 */ /* 0x002fc80000400000 */
[----:B------:R-:W-:Y:S01]  /*25a0*/  FADD R11, R11, R20 ;  /* 0x000000140b0b7221 */ /* 0x000fe20000000000 */
[----:B------:R3:W-:Y:S01]  /*25b0*/  STS [R8+0x4], R20 ;  /* 0x0000041408007388 */ /* 0x0007e20000000800 */
[----:B--2---:R-:W-:-:S04]  /*25c0*/  @!P2 FMUL R22, R22, R22 ;  /* 0x000000161616a220 */ /* 0x004fc80000400000 */
[----:B------:R-:W-:Y:S01]  /*25d0*/  FADD R11, R11, R22 ;  /* 0x000000160b0b7221 */ /* 0x000fe20000000000 */
[----:B------:R3:W-:Y:S01]  /*25e0*/  STS [R8+0x8], R22 ;  /* 0x0000081608007388 */ /* 0x0007e20000000800 */
[----:B0-----:R-:W-:-:S04]  /*25f0*/  @!P3 FMUL R24, R24, R24 ;  /* 0x000000181818b220 */ /* 0x001fc80000400000 */
[----:B------:R-:W-:Y:S01]  /*2600*/  FADD R11, R11, R24 ;  /* 0x000000180b0b7221 */ /* 0x000fe20000000000 */
[----:B------:R3:W-:Y:S06]  /*2610*/  STS [R8+0xc], R24 ;  /* 0x00000c1808007388 */ /* 0x0007ec0000000800 */
.L_x_253:
[----:B------:R-:W-:Y:S05]  /*2620*/  BRA.U !UP3, `(.L_x_250) ;  /* 0x000000010b907547 */ /* 0x000fea000b800000 */
[----:B------:R-:W-:Y:S02]  /*2630*/  UISETP.NE.AND UP2, UPT, UR28, URZ, UPT ;  /* 0x000000ff1c00728c */ /* 0x000fe4000bf45270 */
[----:B------:R-:W-:-:S07]  /*2640*/  UISETP.NE.AND UP3, UPT, UR11, URZ, UPT ;  /* 0x000000ff0b00728c */ /* 0x000fce000bf65270 */
[----:B------:R-:W-:Y:S05]  /*2650*/  BRA.U !UP2, `(.L_x_254) ;  /* 0x000000010a547547 */ /* 0x000fea000b800000 */
[----:B01234-:R-:W-:Y:S01]  /*2660*/  IMAD R8, R0, UR6, R17 ;  /* 0x0000000600087c24 */ /* 0x01ffe2000f8e0211 */
        /* <DEDUP_REMOVED lines=20> */
.L_x_254:
[----:B------:R-:W-:Y:S05]  /*27b0*/  BRA.U !UP3, `(.L_x_250) ;  /* 0x000000010b2c7547 */ /* 0x000fea000b800000 */
[----:B------:R-:W-:-:S05]  /*27c0*/  IMAD R17, R0, UR6, R17 ;  /* 0x0000000600117c24 */ /* 0x000fca000f8e0211 */
[----:B------:R-:W-:-:S05]  /*27d0*/  LEA R17, R17, UR29, 0x2 ;  /* 0x0000001d11117c11 */ /* 0x000fca000f8e10ff */
[----:B----4-:R-:W4:Y:S02]  /*27e0*/  LDS R19, [R17] ;  /* 0x0000000011137984 */ /* 0x010f240000000800 */
[----:B----4-:R-:W-:-:S04]  /*27f0*/  FADD R19, R19, -R16 ;  /* 0x8000001013137221 */ /* 0x010fc80000000000 */
[----:B------:R-:W-:-:S05]  /*2800*/  FMUL R19, R19, 1.4426950216293334961 ;  /* 0x3fb8aa3b13137820 */ /* 0x000fca0000400000 */
[----:B------:R-:W-:-:S13]  /*2810*/  FSETP.GEU.AND P0, PT, R19, -126, PT ;  /* 0xc2fc00001300780b */ /* 0x000fda0003f0e000 */
[----:B------:R-:W-:-:S04]  /*2820*/  @!P0 FMUL R19, R19, 0.5 ;  /* 0x3f00000013138820 */ /* 0x000fc80000400000 */
[----:B0123--:R-:W0:Y:S02]  /*2830*/  MUFU.EX2 R8, R19 ;  /* 0x0000001300087308 */ /* 0x00fe240000000800 */
[----:B0-----:R-:W-:-:S04]  /*2840*/  @!P0 FMUL R8, R8, R8 ;  /* 0x0000000808088220 */ /* 0x001fc80000400000 */
[----:B------:R-:W-:Y:S01]  /*2850*/  FADD R11, R11, R8 ;  /* 0x000000080b0b7221 */ /* 0x000fe20000000000 */
[----:B------:R0:W-:Y:S06]  /*2860*/  STS [R17], R8 ;  /* 0x0000000811007388 */ /* 0x0001ec0000000800 */
.L_x_250:
[----:B012345:R-:W-:-:S05]  /*2870*/  FMNMX R8, R9, R16, !PT ;  /* 0x0000001009087209 */ /* 0x03ffca0007800000 */
[----:B------:R-:W-:Y:S01]  /*2880*/  FADD R9, R9, -R8 ;  /* 0x8000000809097221 */ /* 0x000fe20000000000 */
[----:B------:R-:W-:-:S03]  /*2890*/  FADD R17, -R8, R16 ;  /* 0x0000001008117221 */ /* 0x000fc60000000100 */
        /* <DEDUP_REMOVED lines=11> */
[----:B------:R-:W-:Y:S01]  /*2950*/  FFMA R11, R9, R11, R10 ;  /* 0x0000000b090b7223 */ /* 0x000fe2000000000a */
[----:B------:R-:W-:Y:S06]  /*2960*/  BRA.U !UP0, `(.L_x_255) ;  /* 0x0000001108b47547 */ /* 0x000fec000b800000 */
[----:B------:R-:W-:Y:S01]  /*2970*/  IADD3 R16, PT, PT, R11, 0x1800000, RZ ;  /* 0x018000000b107810 */ /* 0x000fe20007ffe0ff */
[----:B------:R-:W-:Y:S03]  /*2980*/  BSSY.RECONVERGENT B0, `(.L_x_256) ;  /* 0x000000c000007945 */ /* 0x000fe60003800200 */
[----:B------:R-:W-:-:S04]  /*2990*/  LOP3.LUT R16, R16, 0x7f800000, RZ, 0xc0, !PT ;  /* 0x7f80000010107812 */ /* 0x000fc800078ec0ff */
[----:B------:R-:W-:-:S13]  /*29a0*/  ISETP.GT.U32.AND P0, PT, R16, 0x1ffffff, PT ;  /* 0x01ffffff1000780c */ /* 0x000fda0003f04070 */
[----:B------:R-:W-:Y:S05]  /*29b0*/  @P0 BRA `(.L_x_257) ;  /* 0x0000000000100947 */ /* 0x000fea0003800000 */
[----:B------:R-:W-:-:S07]  /*29c0*/  MOV R18, 0x29e0 ;  /* 0x000029e000127802 */ /* 0x000fce0000000f00 */
[----:B------:R-:W-:Y:S05]  /*29d0*/  CALL.REL.NOINC `($__internal_2_$__cuda_sm20_rcp_rn_f32_slowpath) ;  /* 0x0000001000c87944 */ /* 0x000fea0003c00000 */
[----:B------:R-:W-:Y:S01]  /*29e0*/  MOV R18, R17 ;  /* 0x0000001100127202 */ /* 0x000fe20000000f00 */
[----:B------:R-:W-:Y:S06]  /*29f0*/  BRA `(.L_x_258) ;  /* 0x0000000000107947 */ /* 0x000fec0003800000 */
.L_x_257:
[----:B------:R-:W0:Y:S02]  /*2a00*/  MUFU.RCP R18, R11 ;  /* 0x0000000b00127308 */ /* 0x000e240000001000 */
[----:B0-----:R-:W-:-:S04]  /*2a10*/  FFMA R16, R11, R18, -1 ;  /* 0xbf8000000b107423 */ /* 0x001fc80000000012 */
[----:B------:R-:W-:-:S04]  /*2a20*/  FADD.FTZ R17, -R16, -RZ ;  /* 0x800000ff10117221 */ /* 0x000fc80000010100 */
[----:B------:R-:W-:-:S07]  /*2a30*/  FFMA R18, R18, R17, R18 ;  /* 0x0000001112127223 */ /* 0x000fce0000000012 */
.L_x_258:
[----:B------:R-:W-:Y:S05]  /*2a40*/  BSYNC.RECONVERGENT B0 ;  /* 0x0000000000007941 */ /* 0x000fea0003800200 */
.L_x_256:
[----:B------:R-:W-:-:S05]  /*2a50*/  MOV R16, UR5 ;  /* 0x0000000500107c02 */ /* 0x000fca0008000f00 */
[----:B------:R-:W-:Y:S01]  /*2a60*/  IMAD R19, R16, UR16, R7 ;  /* 0x0000001010137c24 */ /* 0x000fe2000f8e0207 */
[----:B------:R-:W-:Y:S06]  /*2a70*/  BRA.U !UP1, `(.L_x_259) ;  /* 0x0000000509d07547 */ /* 0x000fec000b800000 */
[----:B------:R-:W-:-:S05]  /*2a80*/  UMOV UR6, URZ ;  /* 0x000000ff00067c82 */ /* 0x000fca0008000000 */
.L_x_265:
[----:B0-----:R-:W0:Y:S01]  /*2a90*/  LDCU UR32, c[0x0][0x3a8] ;  /* 0x00007500ff2077ac */ /* 0x001e220008000800 */
[----:B------:R-:W-:Y:S01]  /*2aa0*/  HFMA2 R22, -RZ, RZ, 0, 0 ;  /* 0x00000000ff167431 */ /* 0x000fe200000001ff */
[----:B------:R-:W-:Y:S01]  /*2ab0*/  UMOV UR7, URZ ;  /* 0x000000ff00077c82 */ /* 0x000fe20008000000 */
[----:B0-----:R-:W-:-:S09]  /*2ac0*/  UISETP.GE.U32.AND UP1, UPT, UR32, 0x8, UPT ;  /* 0x000000082000788c */ /* 0x001fd2000bf26070 */
[----:B------:R-:W-:Y:S05]  /*2ad0*/  BRA.U !UP1, `(.L_x_260) ;  /* 0x0000000109a87547 */ /* 0x000fea000b800000 */
[----:B------:R-:W0:Y:S01]  /*2ae0*/  LDC R16, c[0x0][0x39c] ;  /* 0x0000e700ff107b82 */ /* 0x000e220000000800 */
[----:B------:R-:W-:Y:S02]  /*2af0*/  MOV R22, RZ ;  /* 0x000000ff00167202 */ /* 0x000fe40000000f00 */
[----:B------:R-:W-:-:S07]  /*2b00*/  MOV R17, RZ ;  /* 0x000000ff00117202 */ /* 0x000fce0000000f00 */
.L_x_261:
[----:B------:R-:W-:Y:S02]  /*2b10*/  IMAD R20, R0, UR32, R17 ;  /* 0x0000002000147c24 */ /* 0x000fe4000f8e0211 */
[C---:B0-----:R-:W-:Y:S01]  /*2b20*/  IMAD R21, R17.reuse, R16, UR6 ;  /* 0x0000000611157e24 */ /* 0x041fe2000f8e0210 */
[----:B------:R-:W-:Y:S02]  /*2b30*/  IADD3 R17, PT, PT, R17, 0x8, RZ ;  /* 0x0000000811117810 */ /* 0x000fe40007ffe0ff */
[----:B------:R-:W-:Y:S02]  /*2b40*/  LEA R20, R20, UR29, 0x2 ;  /* 0x0000001d14147c11 */ /* 0x000fe4000f8e10ff */
[----:B------:R-:W-:Y:S02]  /*2b50*/  LEA R23, R21, UR27, 0x2 ;  /* 0x0000001b15177c11 */ /* 0x000fe4000f8e10ff */
[----:B------:R-:W-:Y:S01]  /*2b60*/  ISETP.NE.AND P0, PT, R17, UR10, PT ;  /* 0x0000000a11007c0c */ /* 0x000fe2000bf05270 */
[----:B------:R-:W-:Y:S01]  /*2b70*/  LDS R21, [R20] ;  /* 0x0000000014157984 */ /* 0x000fe20000000800 */
[----:B------:R-:W-:-:S03]  /*2b80*/  LEA R25, R16, R23, 0x2 ;  /* 0x0000001710197211 */ /* 0x000fc600078e10ff */
[----:B------:R-:W0:Y:S01]  /*2b90*/  LDS R24, [R23] ;  /* 0x0000000017187984 */ /* 0x000e220000000800 */
[----:B------:R-:W-:-:S03]  /*2ba0*/  LEA R27, R16, R25, 0x2 ;  /* 0x00000019101b7211 */ /* 0x000fc600078e10ff */
[----:B------:R-:W-:Y:S01]  /*2bb0*/  LDS R25, [R25] ;  /* 0x0000000019197984 */ /* 0x000fe20000000800 */
[----:B------:R-:W-:-:S03]  /*2bc0*/  LEA R29, R16, R27, 0x2 ;  /* 0x0000001b101d7211 */ /* 0x000fc600078e10ff */
[----:B------:R-:W-:Y:S01]  /*2bd0*/  LDS R26, [R27] ;  /* 0x000000001b1a7984 */ /* 0x000fe20000000800 */
[----:B------:R-:W-:-:S03]  /*2be0*/  LEA R28, R16, R29, 0x2 ;  /* 0x0000001d101c7211 */ /* 0x000fc600078e10ff */
[----:B------:R-:W-:Y:S01]  /*2bf0*/  LDS R23, [R20+0xc] ;  /* 0x00000c0014177984 */ /* 0x000fe20000000800 */
[----:B0-----:R-:W-:-:S03]  /*2c00*/  FFMA R21, R21, R24, R22 ;  /* 0x0000001815157223 */ /* 0x001fc60000000016 */
[----:B------:R-:W0:Y:S04]  /*2c10*/  LDS R22, [R20+0x4] ;  /* 0x0000040014167984 */ /* 0x000e280000000800 */
[----:B------:R-:W1:Y:S01]  /*2c20*/  LDS R24, [R20+0x8] ;  /* 0x0000080014187984 */ /* 0x000e620000000800 */
[----:B0-----:R-:W-:Y:S01]  /*2c30*/  FFMA R21, R22, R25, R21 ;  /* 0x0000001916157223 */ /* 0x001fe20000000015 */
[----:B------:R-:W-:Y:S02]  /*2c40*/  LEA R25, R16, R28, 0x2 ;  /* 0x0000001c10197211 */ /* 0x000fe400078e10ff */
[----:B------:R-:W-:Y:S01]  /*2c50*/  LDS R22, [R28] ;  /* 0x000000001c167984 */ /* 0x000fe20000000800 */
[----:B-1----:R-:W-:Y:S01]  /*2c60*/  FFMA R24, R24, R26, R21 ;  /* 0x0000001a18187223 */ /* 0x002fe20000000015 */
[----:B------:R-:W-:-:S02]  /*2c70*/  LEA R27, R16, R25, 0x2 ;  /* 0x00000019101b7211 */ /* 0x000fc400078e10ff */
[----:B------:R-:W0:Y:S04]  /*2c80*/  LDS R26, [R29] ;  /* 0x000000001d1a7984 */ /* 0x000e280000000800 */
[----:B------:R-:W1:Y:S01]  /*2c90*/  LDS R21, [R20+0x10] ;  /* 0x0000100014157984 */ /* 0x000e620000000800 */
[----:B0-----:R-:W-:-:S03]  /*2ca0*/  FFMA R26, R23, R26, R24 ;  /* 0x0000001a171a7223 */ /* 0x001fc60000000018 */
[----:B------:R1:W-:Y:S04]  /*2cb0*/  LDS R23, [R25] ;  /* 0x0000000019177984 */ /* 0x0003e80000000800 */
[----:B------:R-:W0:Y:S01]  /*2cc0*/  LDS R24, [R20+0x14] ;  /* 0x0000140014187984 */ /* 0x000e220000000800 */
[----:B-1----:R-:W-:Y:S01]  /*2cd0*/  FFMA R25, R21, R22, R26 ;  /* 0x0000001615197223 */ /* 0x002fe2000000001a */
[----:B------:R-:W-:Y:S02]  /*2ce0*/  LEA R26, R16, R27, 0x2 ;  /* 0x0000001b101a7211 */ /* 0x000fe400078e10ff */
[----:B------:R-:W-:Y:S04]  /*2cf0*/  LDS R21, [R27] ;  /* 0x000000001b157984 */ /* 0x000fe80000000800 */
[----:B------:R-:W1:Y:S04]  /*2d00*/  LDS R27, [R20+0x18] ;  /* 0x00001800141b7984 */ /* 0x000e680000000800 */
[----:B------:R-:W-:Y:S04]  /*2d10*/  LDS R22, [R20+0x1c] ;  /* 0x00001c0014167984 */ /* 0x000fe80000000800 */
[----:B------:R-:W2:Y:S01]  /*2d20*/  LDS R26, [R26] ;  /* 0x000000001a1a7984 */ /* 0x000ea20000000800 */
[----:B0-----:R-:W-:-:S04]  /*2d30*/  FFMA R24, R24, R23, R25 ;  /* 0x0000001718187223 */ /* 0x001fc80000000019 */
[----:B-1----:R-:W-:-:S04]  /*2d40*/  FFMA R21, R27, R21, R24 ;  /* 0x000000151b157223 */ /* 0x002fc80000000018 */
[----:B--2---:R-:W-:Y:S01]  /*2d50*/  FFMA R22, R22, R26, R21 ;  /* 0x0000001a16167223 */ /* 0x004fe20000000015 */
[----:B------:R-:W-:Y:S06]  /*2d60*/  @P0 BRA `(.L_x_261) ;  /* 0xfffffffc00680947 */ /* 0x000fec000383ffff */
[----:B------:R-:W-:-:S05]  /*2d70*/  UMOV UR7, UR10 ;  /* 0x0000000a00077c82 */ /* 0x000fca0008000000 */
.L_x_260:
[----:B------:R-:W-:-:S09]  /*2d80*/  UISETP.NE.AND UP1, UPT, UR21, URZ, UPT ;  /* 0x000000ff1500728c */ /* 0x000fd2000bf25270 */
[----:B------:R-:W-:Y:S05]  /*2d90*/  BRA.U !UP1, `(.L_x_262) ;  /* 0x0000000109d47547 */ /* 0x000fea000b800000 */
[----:B------:R-:W-:Y:S02]  /*2da0*/  UISETP.GE.U32.AND UP1, UPT, UR24, 0x3, UPT ;  /* 0x000000031800788c */ /* 0x000fe4000bf26070 */
[----:B------:R-:W-:-:S07]  /*2db0*/  UISETP.NE.AND UP2, UPT, UR22, URZ, UPT ;  /* 0x000000ff1600728c */ /* 0x000fce000bf45270 */
[----:B------:R-:W-:Y:S05]  /*2dc0*/  BRA.U !UP1, `(.L_x_263) ;  /* 0x0000000109587547 */ /* 0x000fea000b800000 */
[----:B------:R-:W0:Y:S01]  /*2dd0*/  LDCU UR13, c[0x0][0x39c] ;  /* 0x00007380ff0d77ac */ /* 0x000e220008000800 */
[----:B------:R-:W-:-:S05]  /*2de0*/  MOV R17, UR32 ;  /* 0x0000002000117c02 */ /* 0x000fca0008000f00 */
[----:B------:R-:W-:-:S05]  /*2df0*/  IMAD R16, R0, R17, UR7 ;  /* 0x0000000700107e24 */ /* 0x000fca000f8e0211 */
[----:B------:R-:W-:-:S05]  /*2e00*/  LEA R16, R16, UR29, 0x2 ;  /* 0x0000001d10107c11 */ /* 0x000fca000f8e10ff */
[----:B------:R-:W-:Y:S01]  /*2e10*/  LDS R17, [R16] ;  /* 0x0000000010117984 */ /* 0x000fe20000000800 */
[----:B0-----:R-:W-:-:S03]  /*2e20*/  UIMAD UR12, UR7, UR13, UR6 ;  /* 0x0000000d070c72a4 */ /* 0x001fc6000f8e0206 */
[----:B------:R-:W-:Y:S01]  /*2e30*/  LDS R24, [R16+0x4] ;  /* 0x0000040010187984 */ /* 0x000fe20000000800 */
[----:B------:R-:W-:Y:S02]  /*2e40*/  UIADD3 UR7, UPT, UPT, UR7, 0x4, URZ ;  /* 0x0000000407077890 */ /* 0x000fe4000fffe0ff */
[----:B------:R-:W-:Y:S01]  /*2e50*/  ULEA UR12, UR12, UR27, 0x2 ;  /* 0x0000001b0c0c7291 */ /* 0x000fe2000f8e10ff */
[----:B------:R-:W-:Y:S03]  /*2e60*/  LDS R26, [R16+0x8] ;  /* 0x00000800101a7984 */ /* 0x000fe60000000800 */
[----:B------:R-:W-:Y:S01]  /*2e70*/  ULEA UR30, UR13, UR12, 0x2 ;  /* 0x0000000c0d1e7291 */ /* 0x000fe2000f8e10ff */
[----:B------:R-:W-:Y:S03]  /*2e80*/  LDS R28, [R16+0xc] ;  /* 0x00000c00101c7984 */ /* 0x000fe60000000800 */
[----:B------:R-:W-:Y:S01]  /*2e90*/  ULEA UR31, UR13, UR30, 0x2 ;  /* 0x0000001e0d1f7291 */ /* 0x000fe2000f8e10ff */
[----:B------:R-:W0:Y:S03]  /*2ea0*/  LDS R20, [UR12] ;  /* 0x0000000cff147984 */ /* 0x000e260008000800 */
[----:B------:R-:W-:Y:S01]  /*2eb0*/  ULEA UR12, UR13, UR31, 0x2 ;  /* 0x0000001f0d0c7291 */ /* 0x000fe2000f8e10ff */
[----:B------:R-:W1:Y:S04]  /*2ec0*/  LDS R21, [UR30] ;  /* 0x0000001eff157984 */ /* 0x000e680008000800 */
[----:B------:R-:W2:Y:S04]  /*2ed0*/  LDS R23, [UR31] ;  /* 0x0000001fff177984 */ /* 0x000ea80008000800 */
[----:B------:R-:W3:Y:S01]  /*2ee0*/  LDS R25, [UR12] ;  /* 0x0000000cff197984 */ /* 0x000ee20008000800 */
[----:B0-----:R-:W-:-:S04]  /*2ef0*/  FFMA R17, R17, R20, R22 ;  /* 0x0000001411117223 */ /* 0x001fc80000000016 */
[----:B-1----:R-:W-:-:S04]  /*2f00*/  FFMA R17, R24, R21, R17 ;  /* 0x0000001518117223 */ /* 0x002fc80000000011 */
[----:B--2---:R-:W-:-:S04]  /*2f10*/  FFMA R17, R26, R23, R17 ;  /* 0x000000171a117223 */ /* 0x004fc80000000011 */
[----:B---3--:R-:W-:-:S07]  /*2f20*/  FFMA R22, R28, R25, R17 ;  /* 0x000000191c167223 */ /* 0x008fce0000000011 */
.L_x_263:
[----:B------:R-:W-:Y:S05]  /*2f30*/  BRA.U !UP2, `(.L_x_262) ;  /* 0x000000010a6c7547 */ /* 0x000fea000b800000 */
[----:B------:R-:W-:Y:S02]  /*2f40*/  UISETP.NE.AND UP1, UPT, UR28, URZ, UPT ;  /* 0x000000ff1c00728c */ /* 0x000fe4000bf25270 */
        /* <DEDUP_REMOVED lines=10> */
[----:B------:R-:W-:-:S04]  /*2ff0*/  ULEA UR13, UR13, UR27, 0x2 ;  /* 0x0000001b0d0d7291 */ /* 0x000fc8000f8e10ff */
[----:B------:R-:W-:-:S05]  /*3000*/  ULEA UR12, UR12, UR13, 0x2 ;  /* 0x0000000d0c0c7291 */ /* 0x000fca000f8e10ff */
[----:B------:R-:W0:Y:S04]  /*3010*/  LDS R20, [UR13] ;  /* 0x0000000dff147984 */ /* 0x000e280008000800 */
[----:B------:R-:W1:Y:S01]  /*3020*/  LDS R21, [UR12] ;  /* 0x0000000cff157984 */ /* 0x000e620008000800 */
[----:B0-----:R-:W-:-:S04]  /*3030*/  FFMA R17, R17, R20, R22 ;  /* 0x0000001411117223 */ /* 0x001fc80000000016 */
[----:B-1----:R-:W-:-:S07]  /*3040*/  FFMA R22, R24, R21, R17 ;  /* 0x0000001518167223 */ /* 0x002fce0000000011 */
.L_x_264:
[----:B------:R-:W-:Y:S05]  /*3050*/  BRA.U !UP2, `(.L_x_262) ;  /* 0x000000010a247547 */ /* 0x000fea000b800000 */
[----:B------:R-:W0:Y:S01]  /*3060*/  LDCU UR12, c[0x0][0x39c] ;  /* 0x00007380ff0c77ac */ /* 0x000e220008000800 */
[----:B------:R-:W-:-:S05]  /*3070*/  MOV R17, UR32 ;  /* 0x0000002000117c02 */ /* 0x000fca0008000f00 */
[----:B------:R-:W-:-:S05]  /*3080*/  IMAD R16, R0, R17, UR7 ;  /* 0x0000000700107e24 */ /* 0x000fca000f8e0211 */
[----:B------:R-:W-:-:S05]  /*3090*/  LEA R16, R16, UR29, 0x2 ;  /* 0x0000001d10107c11 */ /* 0x000fca000f8e10ff */
[----:B------:R-:W-:Y:S01]  /*30a0*/  LDS R17, [R16] ;  /* 0x0000000010117984 */ /* 0x000fe20000000800 */
[----:B0-----:R-:W-:-:S04]  /*30b0*/  UIMAD UR12, UR7, UR12, UR6 ;  /* 0x0000000c070c72a4 */ /* 0x001fc8000f8e0206 */
[----:B------:R-:W-:-:S09]  /*30c0*/  ULEA UR12, UR12, UR27, 0x2 ;  /* 0x0000001b0c0c7291 */ /* 0x000fd2000f8e10ff */
[----:B------:R-:W0:Y:S02]  /*30d0*/  LDS R20, [UR12] ;  /* 0x0000000cff147984 */ /* 0x000e240008000800 */
[----:B0-----:R-:W-:-:S07]  /*30e0*/  FFMA R22, R17, R20, R22 ;  /* 0x0000001411167223 */ /* 0x001fce0000000016 */
.L_x_262:
[----:B------:R-:W0:Y:S01]  /*30f0*/  LDC.64 R16, c[0x0][0x3c8] ;  /* 0x0000f200ff107b82 */ /* 0x000e220000000a00 */
[----:B------:R-:W-:Y:S01]  /*3100*/  IADD3 R21, PT, PT, R19, UR6, RZ ;  /* 0x0000000613157c10 */ /* 0x000fe2000fffe0ff */
[----:B------:R-:W1:Y:S04]  /*3110*/  LDCU UR7, c[0x0][0x39c] ;  /* 0x00007380ff0777ac */ /* 0x000e680008000800 */
[----:B0-----:R-:W-:-:S05]  /*3120*/  IMAD.WIDE R16, R21, 0x4, R16 ;  /* 0x0000000415107825 */ /* 0x001fca00078e0210 */
[----:B------:R-:W2:Y:S01]  /*3130*/  LDG.E R21, desc[UR14][R16.64] ;  /* 0x0000000e10157981 */ /* 0x000ea2000c1e1900 */
[----:B------:R-:W-:-:S04]  /*3140*/  UIADD3 UR6, UPT, UPT, UR6, 0x1, URZ ;  /* 0x0000000106067890 */ /* 0x000fc8000fffe0ff */
[----:B-1----:R-:W-:Y:S01]  /*3150*/  UISETP.NE.AND UP1, UPT, UR6, UR7, UPT ;  /* 0x000000070600728c */ /* 0x002fe2000bf25270 */
[----:B--2---:R-:W-:-:S04]  /*3160*/  FMUL R20, R10, R21 ;  /* 0x000000150a147220 */ /* 0x004fc80000400000 */
[----:B------:R-:W-:-:S04]  /*3170*/  FFMA R21, R9, R22, R20 ;  /* 0x0000001609157223 */ /* 0x000fc80000000014 */
[----:B------:R-:W-:-:S05]  /*3180*/  FMUL R21, R21, R18 ;  /* 0x0000001215157220 */ /* 0x000fca0000400000 */
[----:B------:R0:W-:Y:S01]  /*3190*/  STG.E desc[UR14][R16.64], R21 ;  /* 0x0000001510007986 */ /* 0x0001e2000c10190e */
[----:B------:R-:W-:Y:S05]  /*31a0*/  BRA.U !UP1, `(.L_x_255) ;  /* 0x0000000909a47547 */ /* 0x000fea000b800000 */
[----:B------:R-:W-:Y:S05]  /*31b0*/  BRA `(.L_x_265) ;  /* 0xfffffff800347947 */ /* 0x000fea000383ffff */
.L_x_259:
[----:B------:R-:W-:Y:S01]  /*31c0*/  UISETP.GE.U32.AND UP1, UPT, UR17, 0xf, UPT ;  /* 0x0000000f1100788c */ /* 0x000fe2000bf26070 */
[----:B------:R-:W-:-:S08]  /*31d0*/  UMOV UR6, URZ ;  /* 0x000000ff00067c82 */ /* 0x000fd00008000000 */
[----:B------:R-:W-:Y:S05]  /*31e0*/  BRA.U !UP1, `(.L_x_266) ;  /* 0x0000000509247547 */ /* 0x000fea000b800000 */
[----:B------:R-:W-:Y:S01]  /*31f0*/  FMUL R21, RZ, R9 ;  /* 0x00000009ff157220 */ /* 0x000fe20000400000 */
[----:B------:R-:W-:-:S06]  /*3200*/  UMOV UR6, URZ ;  /* 0x000000ff00067c82 */ /* 0x000fcc0008000000 */
.L_x_267:
[----:B0-----:R-:W0:Y:S01]  /*3210*/  LDC.64 R16, c[0x0][0x3c8] ;  /* 0x0000f200ff107b82 */ /* 0x001e220000000a00 */
[----:B------:R-:W-:-:S05]  /*3220*/  IADD3 R23, PT, PT, R19, UR6, RZ ;  /* 0x0000000613177c10 */ /* 0x000fca000fffe0ff */
[----:B0-----:R-:W-:-:S05]  /*3230*/  IMAD.WIDE R16, R23, 0x4, R16 ;  /* 0x0000000417107825 */ /* 0x001fca00078e0210 */
[----:B------:R-:W2:Y:S04]  /*3240*/  LDG.E R20, desc[UR14][R16.64] ;  /* 0x0000000e10147981 */ /* 0x000ea8000c1e1900 */
[----:B------:R-:W3:Y:S04]  /*3250*/  LDG.E R22, desc[UR14][R16.64+0x4] ;  /* 0x0000040e10167981 */ /* 0x000ee8000c1e1900 */
[----:B------:R-:W4:Y:S04]  /*3260*/  LDG.E R26, desc[UR14][R16.64+0xc] ;  /* 0x00000c0e101a7981 */ /* 0x000f28000c1e1900 */
[----:B------:R-:W5:Y:S04]  /*3270*/  LDG.E R24, desc[UR14][R16.64+0x8] ;  /* 0x0000080e10187981 */ /* 0x000f68000c1e1900 */
[----:B------:R-:W5:Y:S01]  /*3280*/  LDG.E R28, desc[UR14][R16.64+0x24] ;  /* 0x0000240e101c7981 */ /* 0x000f62000c1e1900 */
[----:B--2---:R-:W-:-:S03]  /*3290*/  FFMA R23, R10, R20, R21 ;  /* 0x000000140a177223 */ /* 0x004fc60000000015 */
[----:B------:R-:W2:Y:S01]  /*32a0*/  LDG.E R20, desc[UR14][R16.64+0x10] ;  /* 0x0000100e10147981 */ /* 0x000ea2000c1e1900 */
[----:B------:R-:W-:Y:S01]  /*32b0*/  FMUL R23, R23, R18 ;  /* 0x0000001217177220 */ /* 0x000fe20000400000 */
[C-C-:B---3--:R-:W-:Y:S02]  /*32c0*/  FFMA R25, R10.reuse, R22, R21.reuse ;  /* 0x000000160a197223 */ /* 0x148fe40000000015 */
[----:B------:R-:W3:Y:S01]  /*32d0*/  LDG.E R22, desc[UR14][R16.64+0x14] ;  /* 0x0000140e10167981 */ /* 0x000ee2000c1e1900 */
[----:B----4-:R-:W-:-:S03]  /*32e0*/  FFMA R29, R10, R26, R21 ;  /* 0x0000001a0a1d7223 */ /* 0x010fc60000000015 */
[----:B------:R0:W-:Y:S01]  /*32f0*/  STG.E desc[UR14][R16.64], R23 ;  /* 0x0000001710007986 */ /* 0x0001e2000c10190e */
[----:B-----5:R-:W-:-:S03]  /*3300*/  FFMA R27, R10, R24, R21 ;  /* 0x000000180a1b7223 */ /* 0x020fc60000000015 */
[----:B------:R-:W4:Y:S04]  /*3310*/  LDG.E R26, desc[UR14][R16.64+0x20] ;  /* 0x0000200e101a7981 */ /* 0x000f28000c1e1900 */
[----:B------:R-:W5:Y:S04]  /*3320*/  LDG.E R24, desc[UR14][R16.64+0x18] ;  /* 0x0000180e10187981 */ /* 0x000f68000c1e1900 */
[----:B0-----:R-:W5:Y:S01]  /*3330*/  LDG.E R23, desc[UR14][R16.64+0x1c] ;  /* 0x00001c0e10177981 */ /* 0x001f62000c1e1900 */
[-C--:B------:R-:W-:Y:S01]  /*3340*/  FMUL R25, R25, R18.reuse ;  /* 0x0000001219197220 */ /* 0x080fe20000400000 */
[-C--:B------:R-:W-:Y:S01]  /*3350*/  FMUL R27, R27, R18.reuse ;  /* 0x000000121b1b7220 */ /* 0x080fe20000400000 */
[----:B------:R-:W-:Y:S01]  /*3360*/  FMUL R29, R29, R18 ;  /* 0x000000121d1d7220 */ /* 0x000fe20000400000 */
[----:B------:R-:W-:-:S02]  /*3370*/  FFMA R28, R10, R28, R21 ;  /* 0x0000001c0a1c7223 */ /* 0x000fc40000000015 */
[----:B------:R0:W-:Y:S04]  /*3380*/  STG.E desc[UR14][R16.64+0x4], R25 ;  /* 0x0000041910007986 */ /* 0x0001e8000c10190e */
[----:B------:R5:W-:Y:S04]  /*3390*/  STG.E desc[UR14][R16.64+0x8], R27 ;  /* 0x0000081b10007986 */ /* 0x000be8000c10190e */
[----:B------:R1:W-:Y:S01]  /*33a0*/  STG.E desc[UR14][R16.64+0xc], R29 ;  /* 0x00000c1d10007986 */ /* 0x0003e2000c10190e */
[C-C-:B--2---:R-:W-:Y:S01]  /*33b0*/  FFMA R20, R10.reuse, R20, R21.reuse ;  /* 0x000000140a147223 */ /* 0x144fe20000000015 */
[----:B---3--:R-:W-:-:S04]  /*33c0*/  FFMA R22, R10, R22, R21 ;  /* 0x000000160a167223 */ /* 0x008fc80000000015 */
[----:B0-----:R-:W-:Y:S02]  /*33d0*/  FMUL R25, R22, R18 ;  /* 0x0000001216197220 */ /* 0x001fe40000400000 */
[----:B------:R-:W2:Y:S01]  /*33e0*/  LDG.E R22, desc[UR14][R16.64+0x2c] ;  /* 0x00002c0e10167981 */ /* 0x000ea2000c1e1900 */
[C-C-:B----4-:R-:W-:Y:S01]  /*33f0*/  FFMA R26, R10.reuse, R26, R21.reuse ;  /* 0x0000001a0a1a7223 */ /* 0x150fe20000000015 */
[C-C-:B-----5:R-:W-:Y:S01]  /*3400*/  FFMA R27, R10.reuse, R24, R21.reuse ;  /* 0x000000180a1b7223 */ /* 0x160fe20000000015 */
[----:B------:R-:W-:Y:S01]  /*3410*/  FFMA R23, R10, R23, R21 ;  /* 0x000000170a177223 */ /* 0x000fe20000000015 */
[-C--:B------:R-:W-:Y:S01]  /*3420*/  FMUL R24, R20, R18.reuse ;  /* 0x0000001214187220 */ /* 0x080fe20000400000 */
[----:B------:R0:W-:Y:S02]  /*3430*/  STG.E desc[UR14][R16.64+0x14], R25 ;  /* 0x0000141910007986 */ /* 0x0001e4000c10190e */
[-C--:B-1----:R-:W-:Y:S01]  /*3440*/  FMUL R29, R23, R18.reuse ;  /* 0x00000012171d7220 */ /* 0x082fe20000400000 */
[-C--:B------:R-:W-:Y:S01]  /*3450*/  FMUL R23, R26, R18.reuse ;  /* 0x000000121a177220 */ /* 0x080fe20000400000 */
[----:B------:R-:W-:Y:S04]  /*3460*/  STG.E desc[UR14][R16.64+0x10], R24 ;  /* 0x0000101810007986 */ /* 0x000fe8000c10190e */
[----:B------:R1:W-:Y:S01]  /*3470*/  STG.E desc[UR14][R16.64+0x20], R23 ;  /* 0x0000201710007986 */ /* 0x0003e2000c10190e */
[----:B0-----:R-:W-:-:S03]  /*3480*/  FMUL R25, R28, R18 ;  /* 0x000000121c197220 */ /* 0x001fc60000400000 */
[----:B------:R-:W3:Y:S04]  /*3490*/  LDG.E R20, desc[UR14][R16.64+0x28] ;  /* 0x0000280e10147981 */ /* 0x000ee8000c1e1900 */
[----:B------:R-:W4:Y:S04]  /*34a0*/  LDG.E R26, desc[UR14][R16.64+0x34] ;  /* 0x0000340e101a7981 */ /* 0x000f28000c1e1900 */
[----:B-1----:R-:W5:Y:S04]  /*34b0*/  LDG.E R23, desc[UR14][R16.64+0x30] ;  /* 0x0000300e10177981 */ /* 0x002f68000c1e1900 */
[----:B------:R-:W5:Y:S04]  /*34c0*/  LDG.E R24, desc[UR14][R16.64+0x38] ;  /* 0x0000380e10187981 */ /* 0x000f68000c1e1900 */
[----:B------:R-:W5:Y:S01]  /*34d0*/  LDG.E R28, desc[UR14][R16.64+0x3c] ;  /* 0x00003c0e101c7981 */ /* 0x000f62000c1e1900 */
[----:B------:R-:W-:-:S03]  /*34e0*/  FMUL R27, R27, R18 ;  /* 0x000000121b1b7220 */ /* 0x000fc60000400000 */
[----:B------:R-:W-:Y:S04]  /*34f0*/  STG.E desc[UR14][R16.64+0x1c], R29 ;  /* 0x00001c1d10007986 */ /* 0x000fe8000c10190e */
[----:B------:R3:W-:Y:S04]  /*3500*/  STG.E desc[UR14][R16.64+0x18], R27 ;  /* 0x0000181b10007986 */ /* 0x0007e8000c10190e */
[----:B------:R4:W-:Y:S01]  /*3510*/  STG.E desc[UR14][R16.64+0x24], R25 ;  /* 0x0000241910007986 */ /* 0x0009e2000c10190e */
[----:B------:R-:W-:-:S04]  /*3520*/  UIADD3 UR6, UPT, UPT, UR6, 0x10, URZ ;  /* 0x0000001006067890 */ /* 0x000fc8000fffe0ff */
[----:B------:R-:W-:Y:S01]  /*3530*/  UISETP.NE.AND UP1, UPT, UR6, UR9, UPT ;  /* 0x000000090600728c */ /* 0x000fe2000bf25270 */
[----:B--2---:R-:W-:-:S04]  /*3540*/  FFMA R22, R10, R22, R21 ;  /* 0x000000160a167223 */ /* 0x004fc80000000015 */
[----:B------:R-:W-:-:S05]  /*3550*/  FMUL R22, R22, R18 ;  /* 0x0000001216167220 */ /* 0x000fca0000400000 */
[----:B------:R0:W-:Y:S01]  /*3560*/  STG.E desc[UR14][R16.64+0x2c], R22 ;  /* 0x00002c1610007986 */ /* 0x0001e2000c10190e */
[C-C-:B---3--:R-:W-:Y:S01]  /*3570*/  FFMA R27, R10.reuse, R20, R21.reuse ;  /* 0x000000140a1b7223 */ /* 0x148fe20000000015 */
[C-C-:B----4-:R-:W-:Y:S01]  /*3580*/  FFMA R25, R10.reuse, R26, R21.reuse ;  /* 0x0000001a0a197223 */ /* 0x150fe20000000015 */
[C-C-:B-----5:R-:W-:Y:S01]  /*3590*/  FFMA R23, R10.reuse, R23, R21.reuse ;  /* 0x000000170a177223 */ /* 0x160fe20000000015 */
[C-C-:B------:R-:W-:Y:S01]  /*35a0*/  FFMA R29, R10.reuse, R24, R21.reuse ;  /* 0x000000180a1d7223 */ /* 0x140fe20000000015 */
[----:B------:R-:W-:Y:S01]  /*35b0*/  FFMA R28, R10, R28, R21 ;  /* 0x0000001c0a1c7223 */ /* 0x000fe20000000015 */
[-C--:B------:R-:W-:Y:S01]  /*35c0*/  FMUL R27, R27, R18.reuse ;  /* 0x000000121b1b7220 */ /* 0x080fe20000400000 */
[-C--:B------:R-:W-:Y:S01]  /*35d0*/  FMUL R23, R23, R18.reuse ;  /* 0x0000001217177220 */ /* 0x080fe20000400000 */
[-C--:B------:R-:W-:Y:S01]  /*35e0*/  FMUL R25, R25, R18.reuse ;  /* 0x0000001219197220 */ /* 0x080fe20000400000 */
[-C--:B------:R-:W-:Y:S01]  /*35f0*/  FMUL R29, R29, R18.reuse ;  /* 0x000000121d1d7220 */ /* 0x080fe20000400000 */
[----:B------:R-:W-:Y:S01]  /*3600*/  FMUL R28, R28, R18 ;  /* 0x000000121c1c7220 */ /* 0x000fe20000400000 */
[----:B------:R0:W-:Y:S04]  /*3610*/  STG.E desc[UR14][R16.64+0x28], R27 ;  /* 0x0000281b10007986 */ /* 0x0001e8000c10190e */
[----:B------:R0:W-:Y:S04]  /*3620*/  STG.E desc[UR14][R16.64+0x30], R23 ;  /* 0x0000301710007986 */ /* 0x0001e8000c10190e */
[----:B------:R0:W-:Y:S04]  /*3630*/  STG.E desc[UR14][R16.64+0x34], R25 ;  /* 0x0000341910007986 */ /* 0x0001e8000c10190e */
[----:B------:R0:W-:Y:S04]  /*3640*/  STG.E desc[UR14][R16.64+0x38], R29 ;  /* 0x0000381d10007986 */ /* 0x0001e8000c10190e */
[----:B------:R0:W-:Y:S01]  /*3650*/  STG.E desc[UR14][R16.64+0x3c], R28 ;  /* 0x00003c1c10007986 */ /* 0x0001e2000c10190e */
[----:B------:R-:W-:Y:S05]  /*3660*/  BRA.U UP1, `(.L_x_267) ;  /* 0xfffffff901e87547 */ /* 0x000fea000b83ffff */
[----:B------:R-:W-:-:S05]  /*3670*/  UMOV UR6, UR9 ;  /* 0x0000000900067c82 */ /* 0x000fca0008000000 */
.L_x_266:
[----:B------:R-:W-:-:S09]  /*3680*/  UISETP.NE.AND UP1, UPT, UR20, URZ, UPT ;  /* 0x000000ff1400728c */ /* 0x000fd2000bf25270 */
[----:B------:R-:W-:Y:S05]  /*3690*/  BRA.U !UP1, `(.L_x_255) ;  /* 0x0000000509687547 */ /* 0x000fea000b800000 */
[----:B------:R-:W-:Y:S02]  /*36a0*/  UIADD3 UR7, UPT, UPT, UR20, -0x1, URZ ;  /* 0xffffffff14077890 */ /* 0x000fe4000fffe0ff */
[----:B------:R-:W-:Y:S02]  /*36b0*/  UISETP.NE.AND UP2, UPT, UR18, URZ, UPT ;  /* 0x000000ff1200728c */ /* 0x000fe4000bf45270 */
[----:B------:R-:W-:-:S09]  /*36c0*/  UISETP.GE.U32.AND UP1, UPT, UR7, 0x7, UPT ;  /* 0x000000070700788c */ /* 0x000fd2000bf26070 */
[----:B------:R-:W-:Y:S05]  /*36d0*/  BRA.U !UP1, `(.L_x_268) ;  /* 0x0000000109947547 */ /* 0x000fea000b800000 */
[----:B0-----:R-:W0:Y:S01]  /*36e0*/  LDC.64 R16, c[0x0][0x3c8] ;  /* 0x0000f200ff107b82 */ /* 0x001e220000000a00 */
[----:B------:R-:W-:-:S05]  /*36f0*/  IADD3 R21, PT, PT, R19, UR6, RZ ;  /* 0x0000000613157c10 */ /* 0x000fca000fffe0ff */
[----:B0-----:R-:W-:-:S05]  /*3700*/  IMAD.WIDE R16, R21, 0x4, R16 ;  /* 0x0000000415107825 */ /* 0x001fca00078e0210 */
[----:B------:R-:W2:Y:S04]  /*3710*/  LDG.E R20, desc[UR14][R16.64] ;  /* 0x0000000e10147981 */ /* 0x000ea8000c1e1900 */
[----:B------:R-:W3:Y:S01]  /*3720*/  LDG.E R22, desc[UR14][R16.64+0x4] ;  /* 0x0000040e10167981 */ /* 0x000ee2000c1e1900 */
[----:B------:R-:W-:-:S03]  /*3730*/  FMUL R23, RZ, R9 ;  /* 0x00000009ff177220 */ /* 0x000fc60000400000 */
[----:B------:R-:W4:Y:S04]  /*3740*/  LDG.E R21, desc[UR14][R16.64+0x8] ;  /* 0x0000080e10157981 */ /* 0x000f28000c1e1900 */
[----:B------:R-:W5:Y:S04]  /*3750*/  LDG.E R26, desc[UR14][R16.64+0xc] ;  /* 0x00000c0e101a7981 */ /* 0x000f68000c1e1900 */
[----:B------:R-:W5:Y:S04]  /*3760*/  LDG.E R28, desc[UR14][R16.64+0x10] ;  /* 0x0000100e101c7981 */ /* 0x000f68000c1e1900 */
[----:B------:R-:W5:Y:S01]  /*3770*/  LDG.E R24, desc[UR14][R16.64+0x14] ;  /* 0x0000140e10187981 */ /* 0x000f62000c1e1900 */
[----:B--2---:R-:W-:-:S03]  /*3780*/  FFMA R25, R10, R20, R23 ;  /* 0x000000140a197223 */ /* 0x004fc60000000017 */
[----:B------:R-:W2:Y:S01]  /*3790*/  LDG.E R20, desc[UR14][R16.64+0x18] ;  /* 0x0000180e10147981 */ /* 0x000ea2000c1e1900 */
[C-C-:B---3--:R-:W-:Y:S01]  /*37a0*/  FFMA R27, R10.reuse, R22, R23.reuse ;  /* 0x000000160a1b7223 */ /* 0x148fe20000000017 */
[-C--:B------:R-:W-:Y:S02]  /*37b0*/  FMUL R25, R25, R18.reuse ;  /* 0x0000001219197220 */ /* 0x080fe40000400000 */
[----:B------:R-:W3:Y:S01]  /*37c0*/  LDG.E R22, desc[UR14][R16.64+0x1c] ;  /* 0x00001c0e10167981 */ /* 0x000ee2000c1e1900 */
[----:B------:R-:W-:Y:S01]  /*37d0*/  FMUL R27, R27, R18 ;  /* 0x000000121b1b7220 */ /* 0x000fe20000400000 */
[C-C-:B----4-:R-:W-:Y:S02]  /*37e0*/  FFMA R21, R10.reuse, R21, R23.reuse ;  /* 0x000000150a157223 */ /* 0x150fe40000000017 */
[----:B------:R0:W-:Y:S01]  /*37f0*/  STG.E desc[UR14][R16.64], R25 ;  /* 0x0000001910007986 */ /* 0x0001e2000c10190e */
[----:B-----5:R-:W-:-:S03]  /*3800*/  FFMA R29, R10, R26, R23 ;  /* 0x0000001a0a1d7223 */ /* 0x020fc60000000017 */
[----:B------:R1:W-:Y:S01]  /*3810*/  STG.E desc[UR14][R16.64+0x4], R27 ;  /* 0x0000041b10007986 */ /* 0x0003e2000c10190e */
[-C--:B------:R-:W-:Y:S01]  /*3820*/  FMUL R21, R21, R18.reuse ;  /* 0x0000001215157220 */ /* 0x080fe20000400000 */
[----:B------:R-:W-:Y:S01]  /*3830*/  FMUL R29, R29, R18 ;  /* 0x000000121d1d7220 */ /* 0x000fe20000400000 */
[C-C-:B0-----:R-:W-:Y:S01]  /*3840*/  FFMA R25, R10.reuse, R28, R23.reuse ;  /* 0x0000001c0a197223 */ /* 0x141fe20000000017 */
[----:B-1----:R-:W-:-:S03]  /*3850*/  FFMA R27, R10, R24, R23 ;  /* 0x000000180a1b7223 */ /* 0x002fc60000000017 */
[-C--:B------:R-:W-:Y:S01]  /*3860*/  FMUL R25, R25, R18.reuse ;  /* 0x0000001219197220 */ /* 0x080fe20000400000 */
[----:B------:R-:W-:Y:S01]  /*3870*/  FMUL R27, R27, R18 ;  /* 0x000000121b1b7220 */ /* 0x000fe20000400000 */
[----:B------:R1:W-:Y:S04]  /*3880*/  STG.E desc[UR14][R16.64+0x8], R21 ;  /* 0x0000081510007986 */ /* 0x0003e8000c10190e */
[----:B------:R1:W-:Y:S04]  /*3890*/  STG.E desc[UR14][R16.64+0xc], R29 ;  /* 0x00000c1d10007986 */ /* 0x0003e8000c10190e */
[----:B------:R1:W-:Y:S04]  /*38a0*/  STG.E desc[UR14][R16.64+0x10], R25 ;  /* 0x0000101910007986 */ /* 0x0003e8000c10190e */
[----:B------:R1:W-:Y:S01]  /*38b0*/  STG.E desc[UR14][R16.64+0x14], R27 ;  /* 0x0000141b10007986 */ /* 0x0003e2000c10190e */
[----:B------:R-:W-:Y:S01]  /*38c0*/  UIADD3 UR6, UPT, UPT, UR6, 0x8, URZ ;  /* 0x0000000806067890 */ /* 0x000fe2000fffe0ff */
[C-C-:B--2---:R-:W-:Y:S01]  /*38d0*/  FFMA R20, R10.reuse, R20, R23.reuse ;  /* 0x000000140a147223 */ /* 0x144fe20000000017 */
[----:B---3--:R-:W-:-:S03]  /*38e0*/  FFMA R22, R10, R22, R23 ;  /* 0x000000160a167223 */ /* 0x008fc60000000017 */
[-C--:B------:R-:W-:Y:S01]  /*38f0*/  FMUL R23, R20, R18.reuse ;  /* 0x0000001214177220 */ /* 0x080fe20000400000 */
[----:B------:R-:W-:-:S04]  /*3900*/  FMUL R22, R22, R18 ;  /* 0x0000001216167220 */ /* 0x000fc80000400000 */
[----:B------:R1:W-:Y:S04]  /*3910*/  STG.E desc[UR14][R16.64+0x18], R23 ;  /* 0x0000181710007986 */ /* 0x0003e8000c10190e */
[----:B------:R1:W-:Y:S02]  /*3920*/  STG.E desc[UR14][R16.64+0x1c], R22 ;  /* 0x00001c1610007986 */ /* 0x0003e4000c10190e */
.L_x_268:
[----:B------:R-:W-:Y:S05]  /*3930*/  BRA.U !UP2, `(.L_x_255) ;  /* 0x000000010ac07547 */ /* 0x000fea000b800000 */
[----:B------:R-:W-:Y:S02]  /*3940*/  UISETP.GE.U32.AND UP1, UPT, UR25, 0x3, UPT ;  /* 0x000000031900788c */ /* 0x000fe4000bf26070 */
[----:B------:R-:W-:-:S07]  /*3950*/  UISETP.NE.AND UP2, UPT, UR19, URZ, UPT ;  /* 0x000000ff1300728c */ /* 0x000fce000bf45270 */
[----:B------:R-:W-:Y:S05]  /*3960*/  BRA.U !UP1, `(.L_x_269) ;  /* 0x0000000109607547 */ /* 0x000fea000b800000 */
[----:B01----:R-:W0:Y:S01]  /*3970*/  LDC.64 R16, c[0x0][0x3c8] ;  /* 0x0000f200ff107b82 */ /* 0x003e220000000a00 */
[----:B------:R-:W-:-:S05]  /*3980*/  IADD3 R21, PT, PT, R19, UR6, RZ ;  /* 0x0000000613157c10 */ /* 0x000fca000fffe0ff */
[----:B0-----:R-:W-:-:S05]  /*3990*/  IMAD.WIDE R16, R21, 0x4, R16 ;  /* 0x0000000415107825 */ /* 0x001fca00078e0210 */
[----:B------:R-:W2:Y:S04]  /*39a0*/  LDG.E R21, desc[UR14][R16.64] ;  /* 0x0000000e10157981 */ /* 0x000ea8000c1e1900 */
[----:B------:R-:W3:Y:S04]  /*39b0*/  LDG.E R23, desc[UR14][R16.64+0x4] ;  /* 0x0000040e10177981 */ /* 0x000ee8000c1e1900 */
[----:B------:R-:W4:Y:S04]  /*39c0*/  LDG.E R25, desc[UR14][R16.64+0x8] ;  /* 0x0000080e10197981 */ /* 0x000f28000c1e1900 */
[----:B------:R-:W5:Y:S01]  /*39d0*/  LDG.E R27, desc[UR14][R16.64+0xc] ;  /* 0x00000c0e101b7981 */ /* 0x000f62000c1e1900 */
[----:B------:R-:W-:Y:S01]  /*39e0*/  UIADD3 UR6, UPT, UPT, UR6, 0x4, URZ ;  /* 0x0000000406067890 */ /* 0x000fe2000fffe0ff */
[C---:B--2---:R-:W-:Y:S01]  /*39f0*/  FMUL R20, R10.reuse, R21 ;  /* 0x000000150a147220 */ /* 0x044fe20000400000 */
[----:B---3--:R-:W-:-:S03]  /*3a00*/  FMUL R22, R10, R23 ;  /* 0x000000170a167220 */ /* 0x008fc60000400000 */
[----:B------:R-:W-:Y:S01]  /*3a10*/  FFMA R21, RZ, R9, R20 ;  /* 0x00000009ff157223 */ /* 0x000fe20000000014 */
[C---:B----4-:R-:W-:Y:S01]  /*3a20*/  FMUL R24, R10.reuse, R25 ;  /* 0x000000190a187220 */ /* 0x050fe20000400000 */
[----:B------:R-:W-:Y:S02]  /*3a30*/  FFMA R23, RZ, R9, R22 ;  /* 0x00000009ff177223 */ /* 0x000fe40000000016 */
[-C--:B------:R-:W-:Y:S01]  /*3a40*/  FMUL R21, R21, R18.reuse ;  /* 0x0000001215157220 */ /* 0x080fe20000400000 */
[----:B-----5:R-:W-:Y:S01]  /*3a50*/  FMUL R26, R10, R27 ;  /* 0x0000001b0a1a7220 */ /* 0x020fe20000400000 */
[-C--:B------:R-:W-:Y:S01]  /*3a60*/  FFMA R25, RZ, R9.reuse, R24 ;  /* 0x00000009ff197223 */ /* 0x080fe20000000018 */
[-C--:B------:R-:W-:Y:S02]  /*3a70*/  FMUL R23, R23, R18.reuse ;  /* 0x0000001217177220 */ /* 0x080fe40000400000 */
[----:B------:R2:W-:Y:S01]  /*3a80*/  STG.E desc[UR14][R16.64], R21 ;  /* 0x0000001510007986 */ /* 0x0005e2000c10190e */
[----:B------:R-:W-:Y:S01]  /*3a90*/  FFMA R27, RZ, R9, R26 ;  /* 0x00000009ff1b7223 */ /* 0x000fe2000000001a */
[----:B------:R-:W-:-:S02]  /*3aa0*/  FMUL R25, R25, R18 ;  /* 0x0000001219197220 */ /* 0x000fc40000400000 */
[----:B------:R2:W-:Y:S01]  /*3ab0*/  STG.E desc[UR14][R16.64+0x4], R23 ;  /* 0x0000041710007986 */ /* 0x0005e2000c10190e */
[----:B------:R-:W-:-:S03]  /*3ac0*/  FMUL R27, R27, R18 ;  /* 0x000000121b1b7220 */ /* 0x000fc60000400000 */
[----:B------:R2:W-:Y:S04]  /*3ad0*/  STG.E desc[UR14][R16.64+0x8], R25 ;  /* 0x0000081910007986 */ /* 0x0005e8000c10190e */
[----:B------:R2:W-:Y:S02]  /*3ae0*/  STG.E desc[UR14][R16.64+0xc], R27 ;  /* 0x00000c1b10007986 */ /* 0x0005e4000c10190e */
.L_x_269:
[----:B------:R-:W-:Y:S05]  /*3af0*/  BRA.U !UP2, `(.L_x_255) ;  /* 0x000000010a507547 */ /* 0x000fea000b800000 */
[----:B012---:R-:W0:Y:S01]  /*3b00*/  LDC.64 R16, c[0x0][0x3c8] ;  /* 0x0000f200ff107b82 */ /* 0x007e220000000a00 */
[----:B------:R-:W-:-:S05]  /*3b10*/  IADD3 R19, PT, PT, R19, UR6, RZ ;  /* 0x0000000613137c10 */ /* 0x000fca000fffe0ff */
[----:B0-----:R-:W-:-:S05]  /*3b20*/  IMAD.WIDE R16, R19, 0x4, R16 ;  /* 0x0000000413107825 */ /* 0x001fca00078e0210 */
[----:B------:R-:W2:Y:S01]  /*3b30*/  LDG.E R19, desc[UR14][R16.64] ;  /* 0x0000000e10137981 */ /* 0x000ea2000c1e1900 */
[----:B------:R-:W-:Y:S01]  /*3b40*/  FMUL R21, RZ, R9 ;  /* 0x00000009ff157220 */ /* 0x000fe20000400000 */
[----:B------:R-:W-:-:S03]  /*3b50*/  UISETP.NE.AND UP1, UPT, UR19, 0x1, UPT ;  /* 0x000000011300788c */ /* 0x000fc6000bf25270 */
[----:B--2---:R-:W-:-:S04]  /*3b60*/  FFMA R19, R10, R19, R21 ;  /* 0x000000130a137223 */ /* 0x004fc80000000015 */
[----:B------:R-:W-:-:S05]  /*3b70*/  FMUL R19, R19, R18 ;  /* 0x0000001213137220 */ /* 0x000fca0000400000 */
[----:B------:R3:W-:Y:S01]  /*3b80*/  STG.E desc[UR14][R16.64], R19 ;  /* 0x0000001310007986 */ /* 0x0007e2000c10190e */
[----:B------:R-:W-:Y:S05]  /*3b90*/  BRA.U !UP1, `(.L_x_255) ;  /* 0x0000000109287547 */ /* 0x000fea000b800000 */
[----:B------:R-:W2:Y:S01]  /*3ba0*/  LDG.E R9, desc[UR14][R16.64+0x4] ;  /* 0x0000040e10097981 */ /* 0x000ea2000c1e1900 */
[----:B------:R-:W-:Y:S01]  /*3bb0*/  UISETP.NE.AND UP1, UPT, UR19, 0x2, UPT ;  /* 0x000000021300788c */ /* 0x000fe2000bf25270 */
[----:B--2---:R-:W-:-:S04]  /*3bc0*/  FFMA R9, R10, R9, R21 ;  /* 0x000000090a097223 */ /* 0x004fc80000000015 */
[----:B------:R-:W-:-:S05]  /*3bd0*/  FMUL R9, R9, R18 ;  /* 0x0000001209097220 */ /* 0x000fca0000400000 */
[----:B------:R4:W-:Y:S01]  /*3be0*/  STG.E desc[UR14][R16.64+0x4], R9 ;  /* 0x0000040910007986 */ /* 0x0009e2000c10190e */
[----:B------:R-:W-:Y:S05]  /*3bf0*/  BRA.U !UP1, `(.L_x_255) ;  /* 0x0000000109107547 */ /* 0x000fea000b800000 */
[----:B----4-:R-:W2:Y:S02]  /*3c00*/  LDG.E R9, desc[UR14][R16.64+0x8] ;  /* 0x0000080e10097981 */ /* 0x010ea4000c1e1900 */
[----:B--2---:R-:W-:-:S04]  /*3c10*/  FFMA R9, R10, R9, R21 ;  /* 0x000000090a097223 */ /* 0x004fc80000000015 */
[----:B------:R-:W-:-:S05]  /*3c20*/  FMUL R9, R9, R18 ;  /* 0x0000001209097220 */ /* 0x000fca0000400000 */
[----:B------:R0:W-:Y:S02]  /*3c30*/  STG.E desc[UR14][R16.64+0x8], R9 ;  /* 0x0000080910007986 */ /* 0x0001e4000c10190e */
.L_x_255:
[----:B------:R-:W5:Y:S01]  /*3c40*/  LDCU UR6, c[0x0][0x3a4] ;  /* 0x00007480ff0677ac */ /* 0x000f620008000800 */
[----:B------:R0:W-:Y:S01]  /*3c50*/  STG.E desc[UR14][R12.64], R8 ;  /* 0x000000080c007986 */ /* 0x0001e2000c10190e */
[----:B------:R-:W-:-:S03]  /*3c60*/  UIADD3 UR5, UPT, UPT, UR5, 0x1, URZ ;  /* 0x0000000105057890 */ /* 0x000fc6000fffe0ff */
[----:B------:R0:W-:Y:S01]  /*3c70*/  STG.E desc[UR14][R14.64], R11 ;  /* 0x0000000b0e007986 */ /* 0x0001e2000c10190e */
[----:B-----5:R-:W-:-:S09]  /*3c80*/  UISETP.NE.AND UP1, UPT, UR5, UR6, UPT ;  /* 0x000000060500728c */ /* 0x020fd2000bf25270 */
[----:B0-----:R-:W-:Y:S05]  /*3c90*/  BRA.U UP1, `(.L_x_270) ;  /* 0xffffffcd01a47547 */ /* 0x001fea000b83ffff */
.L_x_232:
[----:B------:R-:W5:Y:S01]  /*3ca0*/  LDCU UR5, c[0x0][0x3a0] ;  /* 0x00007400ff0577ac */ /* 0x000f620008000800 */
[----:B------:R-:W-:-:S04]  /*3cb0*/  UIADD3 UR4, UPT, UPT, UR4, 0x1, URZ ;  /* 0x0000000104047890 */ /* 0x000fc8000fffe0ff */
[----:B-----5:R-:W-:Y:S01]  /*3cc0*/  UISETP.NE.AND UP0, UPT, UR4, UR5, UPT ;  /* 0x000000050400728c */ /* 0x020fe2000bf05270 */
[----:B------:R-:W-:Y:S08]  /*3cd0*/  BAR.SYNC.DEFER_BLOCKING 0x0 ;  /* 0x0000000000007b1d */ /* 0x000ff00000010000 */
[----:B------:R-:W-:Y:S05]  /*3ce0*/  BRA.U UP0, `(.L_x_271) ;  /* 0xffffffc500987547 */ /* 0x000fea000b83ffff */
[----:B------:R-:W-:Y:S05]  /*3cf0*/  EXIT ;  /* 0x000000000000794d */ /* 0x000fea0003800000 */
        .weak           $__internal_2_$__cuda_sm20_rcp_rn_f32_slowpath
        .type           $__internal_2_$__cuda_sm20_rcp_rn_f32_slowpath,@function
        .size           $__internal_2_$__cuda_sm20_rcp_rn_f32_slowpath,(.L_x_279 - $__internal_2_$__cuda_sm20_rcp_rn_f32_slowpath)
$__internal_2_$__cuda_sm20_rcp_rn_f32_slowpath:
        /* <DEDUP_REMOVED lines=15> */
.L_x_273:
        /* <DEDUP_REMOVED lines=33> */
.L_x_275:
[----:B------:R0:W1:Y:S02]  /*4000*/  MUFU.RCP R17, R11 ;  /* 0x0000000b00117308 */ /* 0x0000640000001000 */
.L_x_274:
[----:B------:R-:W-:Y:S05]  /*4010*/  BSYNC.RECONVERGENT B1 ;  /* 0x0000000000017941 */ /* 0x000fea0003800200 */
.L_x_272:
[----:B------:R-:W-:-:S04]  /*4020*/  MOV R19, 0x0 ;  /* 0x0000000000137802 */ /* 0x000fc80000000f00 */
[----:B01----:R-:W-:Y:S05]  /*4030*/  RET.REL.NODEC R18 `(_Z27flash_attn_1_fwd_f32_kernelPKfS0_S0_iiiiiifPfS1_S1_) ;  /* 0xffffffbc12f07950 */ /* 0x003fea0003c3ffff */
.L_x_276:
        /* <DEDUP_REMOVED lines=12> */
.L_x_279:


//--------------------- .nv.shared._Z27flash_attn_1_bwd_f32_kernelPKfS0_S0_S0_S0_S0_S0_iiiiiifPfS1_S1_ --------------------------
	.section	.nv.shared._Z27flash_attn_1_bwd_f32_kernelPKfS0_S0_S0_S0_S0_S0_iiiiiifPfS1_S1_,"aw",@nobits
	.sectionflags	@""
	.align	16
	.zero		1024


//--------------------- .nv.shared.reserved.0     --------------------------
	.section	.nv.shared.reserved.0,"aw",@nobits
	.weak		__nv_reservedSMEM_offset_0_alias
	.size		__nv_reservedSMEM_offset_0_alias, 0, 64
	.other		__nv_reservedSMEM_offset_0_alias,@"STO_CUDA_RESERVED_SHARED STV_DEFAULT"
__nv_reservedSMEM_offset_0_alias:
	.zero		0
	.zero		64


//--------------------- .nv.shared._Z27flash_attn_2_fwd_f32_kernelPKfS0_S0_iiiiiifPfS1_S1_ --------------------------
	.section	.nv.shared._Z27flash_attn_2_fwd_f32_kernelPKfS0_S0_iiiiiifPfS1_S1_,"aw",@nobits
	.sectionflags	@""
	.align	16
	.zero		1024


//--------------------- .nv.shared._Z27flash_attn_1_fwd_f32_kernelPKfS0_S0_iiiiiifPfS1_S1_ --------------------------
	.section	.nv.shared._Z27flash_attn_1_fwd_f32_kernelPKfS0_S0_iiiiiifPfS1_S1_,"aw",@nobits
	.sectionflags	@""
	.align	16
	.zero		1024


//--------------------- .nv.constant0._Z27flash_attn_1_bwd_f32_kernelPKfS0_S0_S0_S0_S0_S0_iiiiiifPfS1_S1_ --------------------------
	.section	.nv.constant0._Z27flash_attn_1_bwd_f32_kernelPKfS0_S0_S0_S0_S0_S0_iiiiiifPfS1_S1_,"a",@progbits
	.sectionflags	@""
	.align	4
.nv.constant0._Z27flash_attn_1_bwd_f32_kernelPKfS0_S0_S0_S0_S0_S0_iiiiiifPfS1_S1_:
	.zero		1008


//--------------------- .nv.constant0._Z27flash_attn_2_fwd_f32_kernelPKfS0_S0_iiiiiifPfS1_S1_ --------------------------
	.section	.nv.constant0._Z27flash_attn_2_fwd_f32_kernelPKfS0_S0_iiiiiifPfS1_S1_,"a",@progbits
	.sectionflags	@""
	.align	4
.nv.constant0._Z27flash_attn_2_fwd_f32_kernelPKfS0_S0_iiiiiifPfS1_S1_:
	.zero		976


//--------------------- .nv.constant0._Z27flash_attn_1_fwd_f32_kernelPKfS0_S0_iiiiiifPfS1_S1_ --------------------------
	.section	.nv.constant0._Z27flash_attn_1_fwd_f32_kernelPKfS0_S0_iiiiiifPfS1_S1_,"a",@progbits
	.sectionflags	@""
	.align	4
.nv.constant0._Z27flash_attn_1_fwd_f32_kernelPKfS0_S0_iiiiiifPfS1_S1_:
	.zero		976


//--------------------- SYMBOLS --------------------------

	.type		.nv.reservedSmem.offset0,@object
	.size		.nv.reservedSmem.offset0,0x4
	.type		.nv.reservedSmem.cap,@object
	.size		.nv.reservedSmem.cap,0x4
